	.target	sm_103a

	.elftype	@"ET_EXEC"


//--------------------- .note.nv.tkinfo           --------------------------
	.section	.note.nv.tkinfo,"",@"SHT_NOTE"
	.sectionflags	@"SHF_NOTE_NV_TKINFO"
	.tkinfo
        /*0018*/ 	.word	0x00000002
        /*0030*/ 	.string	""
        /*0030*/ 	.string	"ptxas"
        /*0030*/ 	.string	"Cuda compilation tools, release 13.0, V13.0.88"
        /*0030*/ 	.string	"Build cuda_13.0.r13.0/compiler.36424714_0"
        /*0030*/ 	.string	"-arch sm_103a -m 64 "



//--------------------- .note.nv.cuinfo           --------------------------
	.section	.note.nv.cuinfo,"",@"SHT_NOTE"
	.sectionflags	@"SHF_NOTE_NV_CUINFO"
        /*0018*/ 	.short	0x0002
        /*001a*/ 	.short	0x0067
        /*001c*/ 	.short	0x0082
	.zero		2


//--------------------- .nv.info                  --------------------------
	.section	.nv.info,"",@"SHT_CUDA_INFO"
	.align	4


	//----- nvinfo : EIATTR_REGCOUNT
	.align		4
        /*0000*/ 	.byte	0x04, 0x2f
        /*0002*/ 	.short	(.L_39 - .L_38)
	.align		4
.L_38:
        /*0004*/ 	.word	index@(_ZN2at6native29vectorized_elementwise_kernelILi8EZZZNS0_12prelu_kernelERNS_14TensorIteratorEENKUlvE_clEvENKUlvE_clEvEUlddE_St5arrayIPcLm3EEEEviT0_T1_)
        /*0008*/ 	.word	0x00000004


	//----- nvinfo : EIATTR_FRAME_SIZE
	.align		4
.L_39:
        /*000c*/ 	.byte	0x04, 0x11
        /*000e*/ 	.short	(.L_41 - .L_40)
	.align		4
.L_40:
        /*0010*/ 	.word	index@(_ZN2at6native29vectorized_elementwise_kernelILi8EZZZNS0_12prelu_kernelERNS_14TensorIteratorEENKUlvE_clEvENKUlvE_clEvEUlddE_St5arrayIPcLm3EEEEviT0_T1_)
        /*0014*/ 	.word	0x00000000


	//----- nvinfo : EIATTR_REGCOUNT
	.align		4
.L_41:
        /*0018*/ 	.byte	0x04, 0x2f
        /*001a*/ 	.short	(.L_43 - .L_42)
	.align		4
.L_42:
        /*001c*/ 	.word	index@(_ZN2at6native29vectorized_elementwise_kernelILi4EZZZNS0_12prelu_kernelERNS_14TensorIteratorEENKUlvE_clEvENKUlvE_clEvEUlddE_St5arrayIPcLm3EEEEviT0_T1_)
        /*0020*/ 	.word	0x00000028


	//----- nvinfo : EIATTR_FRAME_SIZE
	.align		4
.L_43:
        /*0024*/ 	.byte	0x04, 0x11
        /*0026*/ 	.short	(.L_45 - .L_44)
	.align		4
.L_44:
        /*0028*/ 	.word	index@(_ZN2at6native29vectorized_elementwise_kernelILi4EZZZNS0_12prelu_kernelERNS_14TensorIteratorEENKUlvE_clEvENKUlvE_clEvEUlddE_St5arrayIPcLm3EEEEviT0_T1_)
        /*002c*/ 	.word	0x00000000


	//----- nvinfo : EIATTR_REGCOUNT
	.align		4
.L_45:
        /*0030*/ 	.byte	0x04, 0x2f
        /*0032*/ 	.short	(.L_47 - .L_46)
	.align		4
.L_46:
        /*0034*/ 	.word	index@(_ZN2at6native29vectorized_elementwise_kernelILi2EZZZNS0_12prelu_kernelERNS_14TensorIteratorEENKUlvE_clEvENKUlvE_clEvEUlddE_St5arrayIPcLm3EEEEviT0_T1_)
        /*0038*/ 	.word	0x00000028


	//----- nvinfo : EIATTR_FRAME_SIZE
	.align		4
.L_47:
        /*003c*/ 	.byte	0x04, 0x11
        /*003e*/ 	.short	(.L_49 - .L_48)
	.align		4
.L_48:
        /*0040*/ 	.word	index@(_ZN2at6native29vectorized_elementwise_kernelILi2EZZZNS0_12prelu_kernelERNS_14TensorIteratorEENKUlvE_clEvENKUlvE_clEvEUlddE_St5arrayIPcLm3EEEEviT0_T1_)
        /*0044*/ 	.word	0x00000000


	//----- nvinfo : EIATTR_REGCOUNT
	.align		4
.L_49:
        /*0048*/ 	.byte	0x04, 0x2f
        /*004a*/ 	.short	(.L_51 - .L_50)
	.align		4
.L_50:
        /*004c*/ 	.word	index@(_ZN2at6native27unrolled_elementwise_kernelIZZZNS0_12prelu_kernelERNS_14TensorIteratorEENKUlvE_clEvENKUlvE_clEvEUlddE_St5arrayIPcLm3EELi4E23TrivialOffsetCalculatorILi2EjESA_ILi1EjENS0_6memory15LoadWithoutCastENSD_16StoreWithoutCastEEEviT_T0_T2_T3_T4_T5_)
        /*0050*/ 	.word	0x00000020


	//----- nvinfo : EIATTR_FRAME_SIZE
	.align		4
.L_51:
        /*0054*/ 	.byte	0x04, 0x11
        /*0056*/ 	.short	(.L_53 - .L_52)
	.align		4
.L_52:
        /*0058*/ 	.word	index@(_ZN2at6native27unrolled_elementwise_kernelIZZZNS0_12prelu_kernelERNS_14TensorIteratorEENKUlvE_clEvENKUlvE_clEvEUlddE_St5arrayIPcLm3EELi4E23TrivialOffsetCalculatorILi2EjESA_ILi1EjENS0_6memory15LoadWithoutCastENSD_16StoreWithoutCastEEEviT_T0_T2_T3_T4_T5_)
        /*005c*/ 	.word	0x00000000


	//----- nvinfo : EIATTR_REGCOUNT
	.align		4
.L_53:
        /*0060*/ 	.byte	0x04, 0x2f
        /*0062*/ 	.short	(.L_55 - .L_54)
	.align		4
.L_54:
        /*0064*/ 	.word	index@(_ZN2at6native18elementwise_kernelILi128ELi2EZNS0_22gpu_kernel_impl_nocastIZZZNS0_12prelu_kernelERNS_14TensorIteratorEENKUlvE_clEvENKUlvE_clEvEUlddE_EEvRNS_18TensorIteratorBaseERKT_EUliE_EEviT1_)
        /*0068*/ 	.word	0x00000014


	//----- nvinfo : EIATTR_FRAME_SIZE
	.align		4
.L_55:
        /*006c*/ 	.byte	0x04, 0x11
        /*006e*/ 	.short	(.L_57 - .L_56)
	.align		4
.L_56:
        /*0070*/ 	.word	index@(_ZN2at6native18elementwise_kernelILi128ELi2EZNS0_22gpu_kernel_impl_nocastIZZZNS0_12prelu_kernelERNS_14TensorIteratorEENKUlvE_clEvENKUlvE_clEvEUlddE_EEvRNS_18TensorIteratorBaseERKT_EUliE_EEviT1_)
        /*0074*/ 	.word	0x00000000


	//----- nvinfo : EIATTR_REGCOUNT
	.align		4
.L_57:
        /*0078*/ 	.byte	0x04, 0x2f
        /*007a*/ 	.short	(.L_59 - .L_58)
	.align		4
.L_58:
        /*007c*/ 	.word	index@(_ZN2at6native27unrolled_elementwise_kernelIZZZNS0_12prelu_kernelERNS_14TensorIteratorEENKUlvE_clEvENKUlvE_clEvEUlddE_St5arrayIPcLm3EELi4E23TrivialOffsetCalculatorILi2EjESA_ILi1EjENS0_6memory12LoadWithCastILi2EEENSD_13StoreWithCastILi1EEEEEviT_T0_T2_T3_T4_T5_)
        /*0080*/ 	.word	0x00000028


	//----- nvinfo : EIATTR_FRAME_SIZE
	.align		4
.L_59:
        /*0084*/ 	.byte	0x04, 0x11
        /*0086*/ 	.short	(.L_61 - .L_60)
	.align		4
.L_60:
        /*0088*/ 	.word	index@(_ZN2at6native27unrolled_elementwise_kernelIZZZNS0_12prelu_kernelERNS_14TensorIteratorEENKUlvE_clEvENKUlvE_clEvEUlddE_St5arrayIPcLm3EELi4E23TrivialOffsetCalculatorILi2EjESA_ILi1EjENS0_6memory12LoadWithCastILi2EEENSD_13StoreWithCastILi1EEEEEviT_T0_T2_T3_T4_T5_)
        /*008c*/ 	.word	0x00000000


	//----- nvinfo : EIATTR_REGCOUNT
	.align		4
.L_61:
        /*0090*/ 	.byte	0x04, 0x2f
        /*0092*/ 	.short	(.L_63 - .L_62)
	.align		4
.L_62:
        /*0094*/ 	.word	index@(_ZN2at6native18elementwise_kernelILi128ELi4EZNS0_15gpu_kernel_implIZZZNS0_12prelu_kernelERNS_14TensorIteratorEENKUlvE_clEvENKUlvE_clEvEUlddE_EEvRNS_18TensorIteratorBaseERKT_EUliE_EEviT1_)
        /*0098*/ 	.word	0x0000001a


	//----- nvinfo : EIATTR_FRAME_SIZE
	.align		4
.L_63:
        /*009c*/ 	.byte	0x04, 0x11
        /*009e*/ 	.short	(.L_65 - .L_64)
	.align		4
.L_64:
        /*00a0*/ 	.word	index@(_ZN2at6native18elementwise_kernelILi128ELi4EZNS0_15gpu_kernel_implIZZZNS0_12prelu_kernelERNS_14TensorIteratorEENKUlvE_clEvENKUlvE_clEvEUlddE_EEvRNS_18TensorIteratorBaseERKT_EUliE_EEviT1_)
        /*00a4*/ 	.word	0x00000000


	//----- nvinfo : EIATTR_REGCOUNT
	.align		4
.L_65:
        /*00a8*/ 	.byte	0x04, 0x2f
        /*00aa*/ 	.short	(.L_67 - .L_66)
	.align		4
.L_66:
        /*00ac*/ 	.word	index@(_ZN2at6native29vectorized_elementwise_kernelILi8EZZZNS0_12prelu_kernelERNS_14TensorIteratorEENKUlvE_clEvENKUlvE0_clEvEUlffE_St5arrayIPcLm3EEEEviT0_T1_)
        /*00b0*/ 	.word	0x00000004


	//----- nvinfo : EIATTR_FRAME_SIZE
	.align		4
.L_67:
        /*00b4*/ 	.byte	0x04, 0x11
        /*00b6*/ 	.short	(.L_69 - .L_68)
	.align		4
.L_68:
        /*00b8*/ 	.word	index@(_ZN2at6native29vectorized_elementwise_kernelILi8EZZZNS0_12prelu_kernelERNS_14TensorIteratorEENKUlvE_clEvENKUlvE0_clEvEUlffE_St5arrayIPcLm3EEEEviT0_T1_)
        /*00bc*/ 	.word	0x00000000


	//----- nvinfo : EIATTR_REGCOUNT
	.align		4
.L_69:
        /*00c0*/ 	.byte	0x04, 0x2f
        /*00c2*/ 	.short	(.L_71 - .L_70)
	.align		4
.L_70:
        /*00c4*/ 	.word	index@(_ZN2at6native29vectorized_elementwise_kernelILi4EZZZNS0_12prelu_kernelERNS_14TensorIteratorEENKUlvE_clEvENKUlvE0_clEvEUlffE_St5arrayIPcLm3EEEEviT0_T1_)
        /*00c8*/ 	.word	0x00000020


	//----- nvinfo : EIATTR_FRAME_SIZE
	.align		4
.L_71:
        /*00cc*/ 	.byte	0x04, 0x11
        /*00ce*/ 	.short	(.L_73 - .L_72)
	.align		4
.L_72:
        /*00d0*/ 	.word	index@(_ZN2at6native29vectorized_elementwise_kernelILi4EZZZNS0_12prelu_kernelERNS_14TensorIteratorEENKUlvE_clEvENKUlvE0_clEvEUlffE_St5arrayIPcLm3EEEEviT0_T1_)
        /*00d4*/ 	.word	0x00000000


	//----- nvinfo : EIATTR_REGCOUNT
	.align		4
.L_73:
        /*00d8*/ 	.byte	0x04, 0x2f
        /*00da*/ 	.short	(.L_75 - .L_74)
	.align		4
.L_74:
        /*00dc*/ 	.word	index@(_ZN2at6native29vectorized_elementwise_kernelILi2EZZZNS0_12prelu_kernelERNS_14TensorIteratorEENKUlvE_clEvENKUlvE0_clEvEUlffE_St5arrayIPcLm3EEEEviT0_T1_)
        /*00e0*/ 	.word	0x00000020


	//----- nvinfo : EIATTR_FRAME_SIZE
	.align		4
.L_75:
        /*00e4*/ 	.byte	0x04, 0x11
        /*00e6*/ 	.short	(.L_77 - .L_76)
	.align		4
.L_76:
        /*00e8*/ 	.word	index@(_ZN2at6native29vectorized_elementwise_kernelILi2EZZZNS0_12prelu_kernelERNS_14TensorIteratorEENKUlvE_clEvENKUlvE0_clEvEUlffE_St5arrayIPcLm3EEEEviT0_T1_)
        /*00ec*/ 	.word	0x00000000


	//----- nvinfo : EIATTR_REGCOUNT
	.align		4
.L_77:
        /*00f0*/ 	.byte	0x04, 0x2f
        /*00f2*/ 	.short	(.L_79 - .L_78)
	.align		4
.L_78:
        /*00f4*/ 	.word	index@(_ZN2at6native27unrolled_elementwise_kernelIZZZNS0_12prelu_kernelERNS_14TensorIteratorEENKUlvE_clEvENKUlvE0_clEvEUlffE_St5arrayIPcLm3EELi4E23TrivialOffsetCalculatorILi2EjESA_ILi1EjENS0_6memory15LoadWithoutCastENSD_16StoreWithoutCastEEEviT_T0_T2_T3_T4_T5_)
        /*00f8*/ 	.word	0x00000020


	//----- nvinfo : EIATTR_FRAME_SIZE
	.align		4
.L_79:
        /*00fc*/ 	.byte	0x04, 0x11
        /*00fe*/ 	.short	(.L_81 - .L_80)
	.align		4
.L_80:
        /*0100*/ 	.word	index@(_ZN2at6native27unrolled_elementwise_kernelIZZZNS0_12prelu_kernelERNS_14TensorIteratorEENKUlvE_clEvENKUlvE0_clEvEUlffE_St5arrayIPcLm3EELi4E23TrivialOffsetCalculatorILi2EjESA_ILi1EjENS0_6memory15LoadWithoutCastENSD_16StoreWithoutCastEEEviT_T0_T2_T3_T4_T5_)
        /*0104*/ 	.word	0x00000000


	//----- nvinfo : EIATTR_REGCOUNT
	.align		4
.L_81:
        /*0108*/ 	.byte	0x04, 0x2f
        /*010a*/ 	.short	(.L_83 - .L_82)
	.align		4
.L_82:
        /*010c*/ 	.word	index@(_ZN2at6native18elementwise_kernelILi128ELi2EZNS0_22gpu_kernel_impl_nocastIZZZNS0_12prelu_kernelERNS_14TensorIteratorEENKUlvE_clEvENKUlvE0_clEvEUlffE_EEvRNS_18TensorIteratorBaseERKT_EUliE_EEviT1_)
        /*0110*/ 	.word	0x00000014


	//----- nvinfo : EIATTR_FRAME_SIZE
	.align		4
.L_83:
        /*0114*/ 	.byte	0x04, 0x11
        /*0116*/ 	.short	(.L_85 - .L_84)
	.align		4
.L_84:
        /*0118*/ 	.word	index@(_ZN2at6native18elementwise_kernelILi128ELi2EZNS0_22gpu_kernel_impl_nocastIZZZNS0_12prelu_kernelERNS_14TensorIteratorEENKUlvE_clEvENKUlvE0_clEvEUlffE_EEvRNS_18TensorIteratorBaseERKT_EUliE_EEviT1_)
        /*011c*/ 	.word	0x00000000


	//----- nvinfo : EIATTR_REGCOUNT
	.align		4
.L_85:
        /*0120*/ 	.byte	0x04, 0x2f
        /*0122*/ 	.short	(.L_87 - .L_86)
	.align		4
.L_86:
        /*0124*/ 	.word	index@(_ZN2at6native27unrolled_elementwise_kernelIZZZNS0_12prelu_kernelERNS_14TensorIteratorEENKUlvE_clEvENKUlvE0_clEvEUlffE_St5arrayIPcLm3EELi4E23TrivialOffsetCalculatorILi2EjESA_ILi1EjENS0_6memory12LoadWithCastILi2EEENSD_13StoreWithCastILi1EEEEEviT_T0_T2_T3_T4_T5_)
        /*0128*/ 	.word	0x00000020


	//----- nvinfo : EIATTR_FRAME_SIZE
	.align		4
.L_87:
        /*012c*/ 	.byte	0x04, 0x11
        /*012e*/ 	.short	(.L_89 - .L_88)
	.align		4
.L_88:
        /*0130*/ 	.word	index@(_ZN2at6native27unrolled_elementwise_kernelIZZZNS0_12prelu_kernelERNS_14TensorIteratorEENKUlvE_clEvENKUlvE0_clEvEUlffE_St5arrayIPcLm3EELi4E23TrivialOffsetCalculatorILi2EjESA_ILi1EjENS0_6memory12LoadWithCastILi2EEENSD_13StoreWithCastILi1EEEEEviT_T0_T2_T3_T4_T5_)
        /*0134*/ 	.word	0x00000000


	//----- nvinfo : EIATTR_REGCOUNT
	.align		4
.L_89:
        /*0138*/ 	.byte	0x04, 0x2f
        /*013a*/ 	.short	(.L_91 - .L_90)
	.align		4
.L_90:
        /*013c*/ 	.word	index@(_ZN2at6native18elementwise_kernelILi128ELi4EZNS0_15gpu_kernel_implIZZZNS0_12prelu_kernelERNS_14TensorIteratorEENKUlvE_clEvENKUlvE0_clEvEUlffE_EEvRNS_18TensorIteratorBaseERKT_EUliE_EEviT1_)
        /*0140*/ 	.word	0x00000018


	//----- nvinfo : EIATTR_FRAME_SIZE
	.align		4
.L_91:
        /*0144*/ 	.byte	0x04, 0x11
        /*0146*/ 	.short	(.L_93 - .L_92)
	.align		4
.L_92:
        /*0148*/ 	.word	index@(_ZN2at6native18elementwise_kernelILi128ELi4EZNS0_15gpu_kernel_implIZZZNS0_12prelu_kernelERNS_14TensorIteratorEENKUlvE_clEvENKUlvE0_clEvEUlffE_EEvRNS_18TensorIteratorBaseERKT_EUliE_EEviT1_)
        /*014c*/ 	.word	0x00000000


	//----- nvinfo : EIATTR_REGCOUNT
	.align		4
.L_93:
        /*0150*/ 	.byte	0x04, 0x2f
        /*0152*/ 	.short	(.L_95 - .L_94)
	.align		4
.L_94:
        /*0154*/ 	.word	index@(_ZN2at6native29vectorized_elementwise_kernelILi8EZZZNS0_12prelu_kernelERNS_14TensorIteratorEENKUlvE_clEvENKUlvE1_clEvEUlN3c108BFloat16ES7_E_St5arrayIPcLm3EEEEviT0_T1_)
        /*0158*/ 	.word	0x00000004


	//----- nvinfo : EIATTR_FRAME_SIZE
	.align		4
.L_95:
        /*015c*/ 	.byte	0x04, 0x11
        /*015e*/ 	.short	(.L_97 - .L_96)
	.align		4
.L_96:
        /*0160*/ 	.word	index@(_ZN2at6native29vectorized_elementwise_kernelILi8EZZZNS0_12prelu_kernelERNS_14TensorIteratorEENKUlvE_clEvENKUlvE1_clEvEUlN3c108BFloat16ES7_E_St5arrayIPcLm3EEEEviT0_T1_)
        /*0164*/ 	.word	0x00000000


	//----- nvinfo : EIATTR_REGCOUNT
	.align		4
.L_97:
        /*0168*/ 	.byte	0x04, 0x2f
        /*016a*/ 	.short	(.L_99 - .L_98)
	.align		4
.L_98:
        /*016c*/ 	.word	index@(_ZN2at6native29vectorized_elementwise_kernelILi4EZZZNS0_12prelu_kernelERNS_14TensorIteratorEENKUlvE_clEvENKUlvE1_clEvEUlN3c108BFloat16ES7_E_St5arrayIPcLm3EEEEviT0_T1_)
        /*0170*/ 	.word	0x00000020


	//----- nvinfo : EIATTR_FRAME_SIZE
	.align		4
.L_99:
        /*0174*/ 	.byte	0x04, 0x11
        /*0176*/ 	.short	(.L_101 - .L_100)
	.align		4
.L_100:
        /*0178*/ 	.word	index@(_ZN2at6native29vectorized_elementwise_kernelILi4EZZZNS0_12prelu_kernelERNS_14TensorIteratorEENKUlvE_clEvENKUlvE1_clEvEUlN3c108BFloat16ES7_E_St5arrayIPcLm3EEEEviT0_T1_)
        /*017c*/ 	.word	0x00000000


	//----- nvinfo : EIATTR_REGCOUNT
	.align		4
.L_101:
        /*0180*/ 	.byte	0x04, 0x2f
        /*0182*/ 	.short	(.L_103 - .L_102)
	.align		4
.L_102:
        /*0184*/ 	.word	index@(_ZN2at6native29vectorized_elementwise_kernelILi2EZZZNS0_12prelu_kernelERNS_14TensorIteratorEENKUlvE_clEvENKUlvE1_clEvEUlN3c108BFloat16ES7_E_St5arrayIPcLm3EEEEviT0_T1_)
        /*0188*/ 	.word	0x00000020


	//----- nvinfo : EIATTR_FRAME_SIZE
	.align		4
.L_103:
        /*018c*/ 	.byte	0x04, 0x11
        /*018e*/ 	.short	(.L_105 - .L_104)
	.align		4
.L_104:
        /*0190*/ 	.word	index@(_ZN2at6native29vectorized_elementwise_kernelILi2EZZZNS0_12prelu_kernelERNS_14TensorIteratorEENKUlvE_clEvENKUlvE1_clEvEUlN3c108BFloat16ES7_E_St5arrayIPcLm3EEEEviT0_T1_)
        /*0194*/ 	.word	0x00000000


	//----- nvinfo : EIATTR_REGCOUNT
	.align		4
.L_105:
        /*0198*/ 	.byte	0x04, 0x2f
        /*019a*/ 	.short	(.L_107 - .L_106)
	.align		4
.L_106:
        /*019c*/ 	.word	index@(_ZN2at6native27unrolled_elementwise_kernelIZZZNS0_12prelu_kernelERNS_14TensorIteratorEENKUlvE_clEvENKUlvE1_clEvEUlN3c108BFloat16ES7_E_St5arrayIPcLm3EELi4E23TrivialOffsetCalculatorILi2EjESC_ILi1EjENS0_6memory15LoadWithoutCastENSF_16StoreWithoutCastEEEviT_T0_T2_T3_T4_T5_)
        /*01a0*/ 	.word	0x00000020


	//----- nvinfo : EIATTR_FRAME_SIZE
	.align		4
.L_107:
        /*01a4*/ 	.byte	0x04, 0x11
        /*01a6*/ 	.short	(.L_109 - .L_108)
	.align		4
.L_108:
        /*01a8*/ 	.word	index@(_ZN2at6native27unrolled_elementwise_kernelIZZZNS0_12prelu_kernelERNS_14TensorIteratorEENKUlvE_clEvENKUlvE1_clEvEUlN3c108BFloat16ES7_E_St5arrayIPcLm3EELi4E23TrivialOffsetCalculatorILi2EjESC_ILi1EjENS0_6memory15LoadWithoutCastENSF_16StoreWithoutCastEEEviT_T0_T2_T3_T4_T5_)
        /*01ac*/ 	.word	0x00000000


	//----- nvinfo : EIATTR_REGCOUNT
	.align		4
.L_109:
        /*01b0*/ 	.byte	0x04, 0x2f
        /*01b2*/ 	.short	(.L_111 - .L_110)
	.align		4
.L_110:
        /*01b4*/ 	.word	index@(_ZN2at6native18elementwise_kernelILi128ELi4EZNS0_22gpu_kernel_impl_nocastIZZZNS0_12prelu_kernelERNS_14TensorIteratorEENKUlvE_clEvENKUlvE1_clEvEUlN3c108BFloat16ES8_E_EEvRNS_18TensorIteratorBaseERKT_EUliE_EEviT1_)
        /*01b8*/ 	.word	0x00000014


	//----- nvinfo : EIATTR_FRAME_SIZE
	.align		4
.L_111:
        /*01bc*/ 	.byte	0x04, 0x11
        /*01be*/ 	.short	(.L_113 - .L_112)
	.align		4
.L_112:
        /*01c0*/ 	.word	index@(_ZN2at6native18elementwise_kernelILi128ELi4EZNS0_22gpu_kernel_impl_nocastIZZZNS0_12prelu_kernelERNS_14TensorIteratorEENKUlvE_clEvENKUlvE1_clEvEUlN3c108BFloat16ES8_E_EEvRNS_18TensorIteratorBaseERKT_EUliE_EEviT1_)
        /*01c4*/ 	.word	0x00000000


	//----- nvinfo : EIATTR_REGCOUNT
	.align		4
.L_113:
        /*01c8*/ 	.byte	0x04, 0x2f
        /*01ca*/ 	.short	(.L_115 - .L_114)
	.align		4
.L_114:
        /*01cc*/ 	.word	index@(_ZN2at6native27unrolled_elementwise_kernelIZZZNS0_12prelu_kernelERNS_14TensorIteratorEENKUlvE_clEvENKUlvE1_clEvEUlN3c108BFloat16ES7_E_St5arrayIPcLm3EELi4E23TrivialOffsetCalculatorILi2EjESC_ILi1EjENS0_6memory12LoadWithCastILi2EEENSF_13StoreWithCastILi1EEEEEviT_T0_T2_T3_T4_T5_)
        /*01d0*/ 	.word	0x00000020


	//----- nvinfo : EIATTR_FRAME_SIZE
	.align		4
.L_115:
        /*01d4*/ 	.byte	0x04, 0x11
        /*01d6*/ 	.short	(.L_117 - .L_116)
	.align		4
.L_116:
        /*01d8*/ 	.word	index@(_ZN2at6native27unrolled_elementwise_kernelIZZZNS0_12prelu_kernelERNS_14TensorIteratorEENKUlvE_clEvENKUlvE1_clEvEUlN3c108BFloat16ES7_E_St5arrayIPcLm3EELi4E23TrivialOffsetCalculatorILi2EjESC_ILi1EjENS0_6memory12LoadWithCastILi2EEENSF_13StoreWithCastILi1EEEEEviT_T0_T2_T3_T4_T5_)
        /*01dc*/ 	.word	0x00000000


	//----- nvinfo : EIATTR_REGCOUNT
	.align		4
.L_117:
        /*01e0*/ 	.byte	0x04, 0x2f
        /*01e2*/ 	.short	(.L_119 - .L_118)
	.align		4
.L_118:
        /*01e4*/ 	.word	index@(_ZN2at6native18elementwise_kernelILi128ELi4EZNS0_15gpu_kernel_implIZZZNS0_12prelu_kernelERNS_14TensorIteratorEENKUlvE_clEvENKUlvE1_clEvEUlN3c108BFloat16ES8_E_EEvRNS_18TensorIteratorBaseERKT_EUliE_EEviT1_)
        /*01e8*/ 	.word	0x00000018


	//----- nvinfo : EIATTR_FRAME_SIZE
	.align		4
.L_119:
        /*01ec*/ 	.byte	0x04, 0x11
        /*01ee*/ 	.short	(.L_121 - .L_120)
	.align		4
.L_120:
        /*01f0*/ 	.word	index@(_ZN2at6native18elementwise_kernelILi128ELi4EZNS0_15gpu_kernel_implIZZZNS0_12prelu_kernelERNS_14TensorIteratorEENKUlvE_clEvENKUlvE1_clEvEUlN3c108BFloat16ES8_E_EEvRNS_18TensorIteratorBaseERKT_EUliE_EEviT1_)
        /*01f4*/ 	.word	0x00000000


	//----- nvinfo : EIATTR_REGCOUNT
	.align		4
.L_121:
        /*01f8*/ 	.byte	0x04, 0x2f
        /*01fa*/ 	.short	(.L_123 - .L_122)
	.align		4
.L_122:
        /*01fc*/ 	.word	index@(_ZN2at6native29vectorized_elementwise_kernelILi8EZZZNS0_12prelu_kernelERNS_14TensorIteratorEENKUlvE_clEvENKUlvE2_clEvEUlN3c104HalfES7_E_St5arrayIPcLm3EEEEviT0_T1_)
        /*0200*/ 	.word	0x00000004


	//----- nvinfo : EIATTR_FRAME_SIZE
	.align		4
.L_123:
        /*0204*/ 	.byte	0x04, 0x11
        /*0206*/ 	.short	(.L_125 - .L_124)
	.align		4
.L_124:
        /*0208*/ 	.word	index@(_ZN2at6native29vectorized_elementwise_kernelILi8EZZZNS0_12prelu_kernelERNS_14TensorIteratorEENKUlvE_clEvENKUlvE2_clEvEUlN3c104HalfES7_E_St5arrayIPcLm3EEEEviT0_T1_)
        /*020c*/ 	.word	0x00000000


	//----- nvinfo : EIATTR_REGCOUNT
	.align		4
.L_125:
        /*0210*/ 	.byte	0x04, 0x2f
        /*0212*/ 	.short	(.L_127 - .L_126)
	.align		4
.L_126:
        /*0214*/ 	.word	index@(_ZN2at6native29vectorized_elementwise_kernelILi4EZZZNS0_12prelu_kernelERNS_14TensorIteratorEENKUlvE_clEvENKUlvE2_clEvEUlN3c104HalfES7_E_St5arrayIPcLm3EEEEviT0_T1_)
        /*0218*/ 	.word	0x00000020


	//----- nvinfo : EIATTR_FRAME_SIZE
	.align		4
.L_127:
        /*021c*/ 	.byte	0x04, 0x11
        /*021e*/ 	.short	(.L_129 - .L_128)
	.align		4
.L_128:
        /*0220*/ 	.word	index@(_ZN2at6native29vectorized_elementwise_kernelILi4EZZZNS0_12prelu_kernelERNS_14TensorIteratorEENKUlvE_clEvENKUlvE2_clEvEUlN3c104HalfES7_E_St5arrayIPcLm3EEEEviT0_T1_)
        /*0224*/ 	.word	0x00000000


	//----- nvinfo : EIATTR_REGCOUNT
	.align		4
.L_129:
        /*0228*/ 	.byte	0x04, 0x2f
        /*022a*/ 	.short	(.L_131 - .L_130)
	.align		4
.L_130:
        /*022c*/ 	.word	index@(_ZN2at6native29vectorized_elementwise_kernelILi2EZZZNS0_12prelu_kernelERNS_14TensorIteratorEENKUlvE_clEvENKUlvE2_clEvEUlN3c104HalfES7_E_St5arrayIPcLm3EEEEviT0_T1_)
        /*0230*/ 	.word	0x00000020


	//----- nvinfo : EIATTR_FRAME_SIZE
	.align		4
.L_131:
        /*0234*/ 	.byte	0x04, 0x11
        /*0236*/ 	.short	(.L_133 - .L_132)
	.align		4
.L_132:
        /*0238*/ 	.word	index@(_ZN2at6native29vectorized_elementwise_kernelILi2EZZZNS0_12prelu_kernelERNS_14TensorIteratorEENKUlvE_clEvENKUlvE2_clEvEUlN3c104HalfES7_E_St5arrayIPcLm3EEEEviT0_T1_)
        /*023c*/ 	.word	0x00000000


	//----- nvinfo : EIATTR_REGCOUNT
	.align		4
.L_133:
        /*0240*/ 	.byte	0x04, 0x2f
        /*0242*/ 	.short	(.L_135 - .L_134)
	.align		4
.L_134:
        /*0244*/ 	.word	index@(_ZN2at6native27unrolled_elementwise_kernelIZZZNS0_12prelu_kernelERNS_14TensorIteratorEENKUlvE_clEvENKUlvE2_clEvEUlN3c104HalfES7_E_St5arrayIPcLm3EELi4E23TrivialOffsetCalculatorILi2EjESC_ILi1EjENS0_6memory15LoadWithoutCastENSF_16StoreWithoutCastEEEviT_T0_T2_T3_T4_T5_)
        /*0248*/ 	.word	0x00000020


	//----- nvinfo : EIATTR_FRAME_SIZE
	.align		4
.L_135:
        /*024c*/ 	.byte	0x04, 0x11
        /*024e*/ 	.short	(.L_137 - .L_136)
	.align		4
.L_136:
        /*0250*/ 	.word	index@(_ZN2at6native27unrolled_elementwise_kernelIZZZNS0_12prelu_kernelERNS_14TensorIteratorEENKUlvE_clEvENKUlvE2_clEvEUlN3c104HalfES7_E_St5arrayIPcLm3EELi4E23TrivialOffsetCalculatorILi2EjESC_ILi1EjENS0_6memory15LoadWithoutCastENSF_16StoreWithoutCastEEEviT_T0_T2_T3_T4_T5_)
        /*0254*/ 	.word	0x00000000


	//----- nvinfo : EIATTR_REGCOUNT
	.align		4
.L_137:
        /*0258*/ 	.byte	0x04, 0x2f
        /*025a*/ 	.short	(.L_139 - .L_138)
	.align		4
.L_138:
        /*025c*/ 	.word	index@(_ZN2at6native18elementwise_kernelILi128ELi4EZNS0_22gpu_kernel_impl_nocastIZZZNS0_12prelu_kernelERNS_14TensorIteratorEENKUlvE_clEvENKUlvE2_clEvEUlN3c104HalfES8_E_EEvRNS_18TensorIteratorBaseERKT_EUliE_EEviT1_)
        /*0260*/ 	.word	0x00000014


	//----- nvinfo : EIATTR_FRAME_SIZE
	.align		4
.L_139:
        /*0264*/ 	.byte	0x04, 0x11
        /*0266*/ 	.short	(.L_141 - .L_140)
	.align		4
.L_140:
        /*0268*/ 	.word	index@(_ZN2at6native18elementwise_kernelILi128ELi4EZNS0_22gpu_kernel_impl_nocastIZZZNS0_12prelu_kernelERNS_14TensorIteratorEENKUlvE_clEvENKUlvE2_clEvEUlN3c104HalfES8_E_EEvRNS_18TensorIteratorBaseERKT_EUliE_EEviT1_)
        /*026c*/ 	.word	0x00000000


	//----- nvinfo : EIATTR_REGCOUNT
	.align		4
.L_141:
        /*0270*/ 	.byte	0x04, 0x2f
        /*0272*/ 	.short	(.L_143 - .L_142)
	.align		4
.L_142:
        /*0274*/ 	.word	index@(_ZN2at6native27unrolled_elementwise_kernelIZZZNS0_12prelu_kernelERNS_14TensorIteratorEENKUlvE_clEvENKUlvE2_clEvEUlN3c104HalfES7_E_St5arrayIPcLm3EELi4E23TrivialOffsetCalculatorILi2EjESC_ILi1EjENS0_6memory12LoadWithCastILi2EEENSF_13StoreWithCastILi1EEEEEviT_T0_T2_T3_T4_T5_)
        /*0278*/ 	.word	0x00000020


	//----- nvinfo : EIATTR_FRAME_SIZE
	.align		4
.L_143:
        /*027c*/ 	.byte	0x04, 0x11
        /*027e*/ 	.short	(.L_145 - .L_144)
	.align		4
.L_144:
        /*0280*/ 	.word	index@(_ZN2at6native27unrolled_elementwise_kernelIZZZNS0_12prelu_kernelERNS_14TensorIteratorEENKUlvE_clEvENKUlvE2_clEvEUlN3c104HalfES7_E_St5arrayIPcLm3EELi4E23TrivialOffsetCalculatorILi2EjESC_ILi1EjENS0_6memory12LoadWithCastILi2EEENSF_13StoreWithCastILi1EEEEEviT_T0_T2_T3_T4_T5_)
        /*0284*/ 	.word	0x00000000


	//----- nvinfo : EIATTR_REGCOUNT
	.align		4
.L_145:
        /*0288*/ 	.byte	0x04, 0x2f
        /*028a*/ 	.short	(.L_147 - .L_146)
	.align		4
.L_146:
        /*028c*/ 	.word	index@(_ZN2at6native18elementwise_kernelILi128ELi4EZNS0_15gpu_kernel_implIZZZNS0_12prelu_kernelERNS_14TensorIteratorEENKUlvE_clEvENKUlvE2_clEvEUlN3c104HalfES8_E_EEvRNS_18TensorIteratorBaseERKT_EUliE_EEviT1_)
        /*0290*/ 	.word	0x00000018


	//----- nvinfo : EIATTR_FRAME_SIZE
	.align		4
.L_147:
        /*0294*/ 	.byte	0x04, 0x11
        /*0296*/ 	.short	(.L_149 - .L_148)
	.align		4
.L_148:
        /*0298*/ 	.word	index@(_ZN2at6native18elementwise_kernelILi128ELi4EZNS0_15gpu_kernel_implIZZZNS0_12prelu_kernelERNS_14TensorIteratorEENKUlvE_clEvENKUlvE2_clEvEUlN3c104HalfES8_E_EEvRNS_18TensorIteratorBaseERKT_EUliE_EEviT1_)
        /*029c*/ 	.word	0x00000000


	//----- nvinfo : EIATTR_REGCOUNT
	.align		4
.L_149:
        /*02a0*/ 	.byte	0x04, 0x2f
        /*02a2*/ 	.short	(.L_151 - .L_150)
	.align		4
.L_150:
        /*02a4*/ 	.word	index@(_ZN2at6native57_GLOBAL__N__416c288b_24_ActivationPreluKernel_cu_bc9ca66845unrolled_elementwise_kernel_for_multi_outputsILi2EZZZNS0_21prelu_backward_kernelERNS_14TensorIteratorEENKUlvE_clEvENKUlvE_clEvEUldddE_St5arrayIPcLm5EE23TrivialOffsetCalculatorILi3EjESB_ILi2EjEEEviT0_T1_T2_T3_)
        /*02a8*/ 	.word	0x00000040


	//----- nvinfo : EIATTR_FRAME_SIZE
	.align		4
.L_151:
        /*02ac*/ 	.byte	0x04, 0x11
        /*02ae*/ 	.short	(.L_153 - .L_152)
	.align		4
.L_152:
        /*02b0*/ 	.word	index@(_ZN2at6native57_GLOBAL__N__416c288b_24_ActivationPreluKernel_cu_bc9ca66845unrolled_elementwise_kernel_for_multi_outputsILi2EZZZNS0_21prelu_backward_kernelERNS_14TensorIteratorEENKUlvE_clEvENKUlvE_clEvEUldddE_St5arrayIPcLm5EE23TrivialOffsetCalculatorILi3EjESB_ILi2EjEEEviT0_T1_T2_T3_)
        /*02b4*/ 	.word	0x00000000


	//----- nvinfo : EIATTR_REGCOUNT
	.align		4
.L_153:
        /*02b8*/ 	.byte	0x04, 0x2f
        /*02ba*/ 	.short	(.L_155 - .L_154)
	.align		4
.L_154:
        /*02bc*/ 	.word	index@(_ZN2at6native57_GLOBAL__N__416c288b_24_ActivationPreluKernel_cu_bc9ca66845unrolled_elementwise_kernel_for_multi_outputsILi2EZZZNS0_21prelu_backward_kernelERNS_14TensorIteratorEENKUlvE_clEvENKUlvE_clEvEUldddE_St5arrayIPcLm5EE16OffsetCalculatorILi3EjLb0EESB_ILi2EjLb0EEEEviT0_T1_T2_T3_)
        /*02c0*/ 	.word	0x00000044


	//----- nvinfo : EIATTR_FRAME_SIZE
	.align		4
.L_155:
        /*02c4*/ 	.byte	0x04, 0x11
        /*02c6*/ 	.short	(.L_157 - .L_156)
	.align		4
.L_156:
        /*02c8*/ 	.word	index@(_ZN2at6native57_GLOBAL__N__416c288b_24_ActivationPreluKernel_cu_bc9ca66845unrolled_elementwise_kernel_for_multi_outputsILi2EZZZNS0_21prelu_backward_kernelERNS_14TensorIteratorEENKUlvE_clEvENKUlvE_clEvEUldddE_St5arrayIPcLm5EE16OffsetCalculatorILi3EjLb0EESB_ILi2EjLb0EEEEviT0_T1_T2_T3_)
        /*02cc*/ 	.word	0x00000000


	//----- nvinfo : EIATTR_REGCOUNT
	.align		4
.L_157:
        /*02d0*/ 	.byte	0x04, 0x2f
        /*02d2*/ 	.short	(.L_159 - .L_158)
	.align		4
.L_158:
        /*02d4*/ 	.word	index@(_ZN2at6native57_GLOBAL__N__416c288b_24_ActivationPreluKernel_cu_bc9ca66845unrolled_elementwise_kernel_for_multi_outputsILi2EZZZNS0_21prelu_backward_kernelERNS_14TensorIteratorEENKUlvE_clEvENKUlvE0_clEvEUlfffE_St5arrayIPcLm5EE23TrivialOffsetCalculatorILi3EjESB_ILi2EjEEEviT0_T1_T2_T3_)
        /*02d8*/ 	.word	0x00000028


	//----- nvinfo : EIATTR_FRAME_SIZE
	.align		4
.L_159:
        /*02dc*/ 	.byte	0x04, 0x11
        /*02de*/ 	.short	(.L_161 - .L_160)
	.align		4
.L_160:
        /*02e0*/ 	.word	index@(_ZN2at6native57_GLOBAL__N__416c288b_24_ActivationPreluKernel_cu_bc9ca66845unrolled_elementwise_kernel_for_multi_outputsILi2EZZZNS0_21prelu_backward_kernelERNS_14TensorIteratorEENKUlvE_clEvENKUlvE0_clEvEUlfffE_St5arrayIPcLm5EE23TrivialOffsetCalculatorILi3EjESB_ILi2EjEEEviT0_T1_T2_T3_)
        /*02e4*/ 	.word	0x00000000


	//----- nvinfo : EIATTR_REGCOUNT
	.align		4
.L_161:
        /*02e8*/ 	.byte	0x04, 0x2f
        /*02ea*/ 	.short	(.L_163 - .L_162)
	.align		4
.L_162:
        /*02ec*/ 	.word	index@(_ZN2at6native57_GLOBAL__N__416c288b_24_ActivationPreluKernel_cu_bc9ca66845unrolled_elementwise_kernel_for_multi_outputsILi2EZZZNS0_21prelu_backward_kernelERNS_14TensorIteratorEENKUlvE_clEvENKUlvE0_clEvEUlfffE_St5arrayIPcLm5EE16OffsetCalculatorILi3EjLb0EESB_ILi2EjLb0EEEEviT0_T1_T2_T3_)
        /*02f0*/ 	.word	0x00000030


	//----- nvinfo : EIATTR_FRAME_SIZE
	.align		4
.L_163:
        /*02f4*/ 	.byte	0x04, 0x11
        /*02f6*/ 	.short	(.L_165 - .L_164)
	.align		4
.L_164:
        /*02f8*/ 	.word	index@(_ZN2at6native57_GLOBAL__N__416c288b_24_ActivationPreluKernel_cu_bc9ca66845unrolled_elementwise_kernel_for_multi_outputsILi2EZZZNS0_21prelu_backward_kernelERNS_14TensorIteratorEENKUlvE_clEvENKUlvE0_clEvEUlfffE_St5arrayIPcLm5EE16OffsetCalculatorILi3EjLb0EESB_ILi2EjLb0EEEEviT0_T1_T2_T3_)
        /*02fc*/ 	.word	0x00000000


	//----- nvinfo : EIATTR_REGCOUNT
	.align		4
.L_165:
        /*0300*/ 	.byte	0x04, 0x2f
        /*0302*/ 	.short	(.L_167 - .L_166)
	.align		4
.L_166:
        /*0304*/ 	.word	index@(_ZN2at6native57_GLOBAL__N__416c288b_24_ActivationPreluKernel_cu_bc9ca66845unrolled_elementwise_kernel_for_multi_outputsILi2EZZZNS0_21prelu_backward_kernelERNS_14TensorIteratorEENKUlvE_clEvENKUlvE1_clEvEUlN3c108BFloat16ES8_S8_E_St5arrayIPcLm5EE23TrivialOffsetCalculatorILi3EjESD_ILi2EjEEEviT0_T1_T2_T3_)
        /*0308*/ 	.word	0x00000028


	//----- nvinfo : EIATTR_FRAME_SIZE
	.align		4
.L_167:
        /*030c*/ 	.byte	0x04, 0x11
        /*030e*/ 	.short	(.L_169 - .L_168)
	.align		4
.L_168:
        /*0310*/ 	.word	index@(_ZN2at6native57_GLOBAL__N__416c288b_24_ActivationPreluKernel_cu_bc9ca66845unrolled_elementwise_kernel_for_multi_outputsILi2EZZZNS0_21prelu_backward_kernelERNS_14TensorIteratorEENKUlvE_clEvENKUlvE1_clEvEUlN3c108BFloat16ES8_S8_E_St5arrayIPcLm5EE23TrivialOffsetCalculatorILi3EjESD_ILi2EjEEEviT0_T1_T2_T3_)
        /*0314*/ 	.word	0x00000000


	//----- nvinfo : EIATTR_REGCOUNT
	.align		4
.L_169:
        /*0318*/ 	.byte	0x04, 0x2f
        /*031a*/ 	.short	(.L_171 - .L_170)
	.align		4
.L_170:
        /*031c*/ 	.word	index@(_ZN2at6native57_GLOBAL__N__416c288b_24_ActivationPreluKernel_cu_bc9ca66845unrolled_elementwise_kernel_for_multi_outputsILi2EZZZNS0_21prelu_backward_kernelERNS_14TensorIteratorEENKUlvE_clEvENKUlvE1_clEvEUlN3c108BFloat16ES8_S8_E_St5arrayIPcLm5EE16OffsetCalculatorILi3EjLb0EESD_ILi2EjLb0EEEEviT0_T1_T2_T3_)
        /*0320*/ 	.word	0x0000002e


	//----- nvinfo : EIATTR_FRAME_SIZE
	.align		4
.L_171:
        /*0324*/ 	.byte	0x04, 0x11
        /*0326*/ 	.short	(.L_173 - .L_172)
	.align		4
.L_172:
        /*0328*/ 	.word	index@(_ZN2at6native57_GLOBAL__N__416c288b_24_ActivationPreluKernel_cu_bc9ca66845unrolled_elementwise_kernel_for_multi_outputsILi2EZZZNS0_21prelu_backward_kernelERNS_14TensorIteratorEENKUlvE_clEvENKUlvE1_clEvEUlN3c108BFloat16ES8_S8_E_St5arrayIPcLm5EE16OffsetCalculatorILi3EjLb0EESD_ILi2EjLb0EEEEviT0_T1_T2_T3_)
        /*032c*/ 	.word	0x00000000


	//----- nvinfo : EIATTR_REGCOUNT
	.align		4
.L_173:
        /*0330*/ 	.byte	0x04, 0x2f
        /*0332*/ 	.short	(.L_175 - .L_174)
	.align		4
.L_174:
        /*0334*/ 	.word	index@(_ZN2at6native57_GLOBAL__N__416c288b_24_ActivationPreluKernel_cu_bc9ca66845unrolled_elementwise_kernel_for_multi_outputsILi2EZZZNS0_21prelu_backward_kernelERNS_14TensorIteratorEENKUlvE_clEvENKUlvE2_clEvEUlN3c104HalfES8_S8_E_St5arrayIPcLm5EE23TrivialOffsetCalculatorILi3EjESD_ILi2EjEEEviT0_T1_T2_T3_)
        /*0338*/ 	.word	0x00000028


	//----- nvinfo : EIATTR_FRAME_SIZE
	.align		4
.L_175:
        /*033c*/ 	.byte	0x04, 0x11
        /*033e*/ 	.short	(.L_177 - .L_176)
	.align		4
.L_176:
        /*0340*/ 	.word	index@(_ZN2at6native57_GLOBAL__N__416c288b_24_ActivationPreluKernel_cu_bc9ca66845unrolled_elementwise_kernel_for_multi_outputsILi2EZZZNS0_21prelu_backward_kernelERNS_14TensorIteratorEENKUlvE_clEvENKUlvE2_clEvEUlN3c104HalfES8_S8_E_St5arrayIPcLm5EE23TrivialOffsetCalculatorILi3EjESD_ILi2EjEEEviT0_T1_T2_T3_)
        /*0344*/ 	.word	0x00000000


	//----- nvinfo : EIATTR_REGCOUNT
	.align		4
.L_177:
        /*0348*/ 	.byte	0x04, 0x2f
        /*034a*/ 	.short	(.L_179 - .L_178)
	.align		4
.L_178:
        /*034c*/ 	.word	index@(_ZN2at6native57_GLOBAL__N__416c288b_24_ActivationPreluKernel_cu_bc9ca66845unrolled_elementwise_kernel_for_multi_outputsILi2EZZZNS0_21prelu_backward_kernelERNS_14TensorIteratorEENKUlvE_clEvENKUlvE2_clEvEUlN3c104HalfES8_S8_E_St5arrayIPcLm5EE16OffsetCalculatorILi3EjLb0EESD_ILi2EjLb0EEEEviT0_T1_T2_T3_)
        /*0350*/ 	.word	0x0000002e


	//----- nvinfo : EIATTR_FRAME_SIZE
	.align		4
.L_179:
        /*0354*/ 	.byte	0x04, 0x11
        /*0356*/ 	.short	(.L_181 - .L_180)
	.align		4
.L_180:
        /*0358*/ 	.word	index@(_ZN2at6native57_GLOBAL__N__416c288b_24_ActivationPreluKernel_cu_bc9ca66845unrolled_elementwise_kernel_for_multi_outputsILi2EZZZNS0_21prelu_backward_kernelERNS_14TensorIteratorEENKUlvE_clEvENKUlvE2_clEvEUlN3c104HalfES8_S8_E_St5arrayIPcLm5EE16OffsetCalculatorILi3EjLb0EESD_ILi2EjLb0EEEEviT0_T1_T2_T3_)
        /*035c*/ 	.word	0x00000000


	//----- nvinfo : EIATTR_MIN_STACK_SIZE
	.align		4
.L_181:
        /*0360*/ 	.byte	0x04, 0x12
        /*0362*/ 	.short	(.L_183 - .L_182)
	.align		4
.L_182:
        /*0364*/ 	.word	index@(_ZN2at6native57_GLOBAL__N__416c288b_24_ActivationPreluKernel_cu_bc9ca66845unrolled_elementwise_kernel_for_multi_outputsILi2EZZZNS0_21prelu_backward_kernelERNS_14TensorIteratorEENKUlvE_clEvENKUlvE2_clEvEUlN3c104HalfES8_S8_E_St5arrayIPcLm5EE16OffsetCalculatorILi3EjLb0EESD_ILi2EjLb0EEEEviT0_T1_T2_T3_)
        /*0368*/ 	.word	0x00000000


	//----- nvinfo : EIATTR_MIN_STACK_SIZE
	.align		4
.L_183:
        /*036c*/ 	.byte	0x04, 0x12
        /*036e*/ 	.short	(.L_185 - .L_184)
	.align		4
.L_184:
        /*0370*/ 	.word	index@(_ZN2at6native57_GLOBAL__N__416c288b_24_ActivationPreluKernel_cu_bc9ca66845unrolled_elementwise_kernel_for_multi_outputsILi2EZZZNS0_21prelu_backward_kernelERNS_14TensorIteratorEENKUlvE_clEvENKUlvE2_clEvEUlN3c104HalfES8_S8_E_St5arrayIPcLm5EE23TrivialOffsetCalculatorILi3EjESD_ILi2EjEEEviT0_T1_T2_T3_)
        /*0374*/ 	.word	0x00000000


	//----- nvinfo : EIATTR_MIN_STACK_SIZE
	.align		4
.L_185:
        /*0378*/ 	.byte	0x04, 0x12
        /*037a*/ 	.short	(.L_187 - .L_186)
	.align		4
.L_186:
        /*037c*/ 	.word	index@(_ZN2at6native57_GLOBAL__N__416c288b_24_ActivationPreluKernel_cu_bc9ca66845unrolled_elementwise_kernel_for_multi_outputsILi2EZZZNS0_21prelu_backward_kernelERNS_14TensorIteratorEENKUlvE_clEvENKUlvE1_clEvEUlN3c108BFloat16ES8_S8_E_St5arrayIPcLm5EE16OffsetCalculatorILi3EjLb0EESD_ILi2EjLb0EEEEviT0_T1_T2_T3_)
        /*0380*/ 	.word	0x00000000


	//----- nvinfo : EIATTR_MIN_STACK_SIZE
	.align		4
.L_187:
        /*0384*/ 	.byte	0x04, 0x12
        /*0386*/ 	.short	(.L_189 - .L_188)
	.align		4
.L_188:
        /*0388*/ 	.word	index@(_ZN2at6native57_GLOBAL__N__416c288b_24_ActivationPreluKernel_cu_bc9ca66845unrolled_elementwise_kernel_for_multi_outputsILi2EZZZNS0_21prelu_backward_kernelERNS_14TensorIteratorEENKUlvE_clEvENKUlvE1_clEvEUlN3c108BFloat16ES8_S8_E_St5arrayIPcLm5EE23TrivialOffsetCalculatorILi3EjESD_ILi2EjEEEviT0_T1_T2_T3_)
        /*038c*/ 	.word	0x00000000


	//----- nvinfo : EIATTR_MIN_STACK_SIZE
	.align		4
.L_189:
        /*0390*/ 	.byte	0x04, 0x12
        /*0392*/ 	.short	(.L_191 - .L_190)
	.align		4
.L_190:
        /*0394*/ 	.word	index@(_ZN2at6native57_GLOBAL__N__416c288b_24_ActivationPreluKernel_cu_bc9ca66845unrolled_elementwise_kernel_for_multi_outputsILi2EZZZNS0_21prelu_backward_kernelERNS_14TensorIteratorEENKUlvE_clEvENKUlvE0_clEvEUlfffE_St5arrayIPcLm5EE16OffsetCalculatorILi3EjLb0EESB_ILi2EjLb0EEEEviT0_T1_T2_T3_)
        /*0398*/ 	.word	0x00000000


	//----- nvinfo : EIATTR_MIN_STACK_SIZE
	.align		4
.L_191:
        /*039c*/ 	.byte	0x04, 0x12
        /*039e*/ 	.short	(.L_193 - .L_192)
	.align		4
.L_192:
        /*03a0*/ 	.word	index@(_ZN2at6native57_GLOBAL__N__416c288b_24_ActivationPreluKernel_cu_bc9ca66845unrolled_elementwise_kernel_for_multi_outputsILi2EZZZNS0_21prelu_backward_kernelERNS_14TensorIteratorEENKUlvE_clEvENKUlvE0_clEvEUlfffE_St5arrayIPcLm5EE23TrivialOffsetCalculatorILi3EjESB_ILi2EjEEEviT0_T1_T2_T3_)
        /*03a4*/ 	.word	0x00000000


	//----- nvinfo : EIATTR_MIN_STACK_SIZE
	.align		4
.L_193:
        /*03a8*/ 	.byte	0x04, 0x12
        /*03aa*/ 	.short	(.L_195 - .L_194)
	.align		4
.L_194:
        /*03ac*/ 	.word	index@(_ZN2at6native57_GLOBAL__N__416c288b_24_ActivationPreluKernel_cu_bc9ca66845unrolled_elementwise_kernel_for_multi_outputsILi2EZZZNS0_21prelu_backward_kernelERNS_14TensorIteratorEENKUlvE_clEvENKUlvE_clEvEUldddE_St5arrayIPcLm5EE16OffsetCalculatorILi3EjLb0EESB_ILi2EjLb0EEEEviT0_T1_T2_T3_)
        /*03b0*/ 	.word	0x00000000


	//----- nvinfo : EIATTR_MIN_STACK_SIZE
	.align		4
.L_195:
        /*03b4*/ 	.byte	0x04, 0x12
        /*03b6*/ 	.short	(.L_197 - .L_196)
	.align		4
.L_196:
        /*03b8*/ 	.word	index@(_ZN2at6native57_GLOBAL__N__416c288b_24_ActivationPreluKernel_cu_bc9ca66845unrolled_elementwise_kernel_for_multi_outputsILi2EZZZNS0_21prelu_backward_kernelERNS_14TensorIteratorEENKUlvE_clEvENKUlvE_clEvEUldddE_St5arrayIPcLm5EE23TrivialOffsetCalculatorILi3EjESB_ILi2EjEEEviT0_T1_T2_T3_)
        /*03bc*/ 	.word	0x00000000


	//----- nvinfo : EIATTR_MIN_STACK_SIZE
	.align		4
.L_197:
        /*03c0*/ 	.byte	0x04, 0x12
        /*03c2*/ 	.short	(.L_199 - .L_198)
	.align		4
.L_198:
        /*03c4*/ 	.word	index@(_ZN2at6native18elementwise_kernelILi128ELi4EZNS0_15gpu_kernel_implIZZZNS0_12prelu_kernelERNS_14TensorIteratorEENKUlvE_clEvENKUlvE2_clEvEUlN3c104HalfES8_E_EEvRNS_18TensorIteratorBaseERKT_EUliE_EEviT1_)
        /*03c8*/ 	.word	0x00000000


	//----- nvinfo : EIATTR_MIN_STACK_SIZE
	.align		4
.L_199:
        /*03cc*/ 	.byte	0x04, 0x12
        /*03ce*/ 	.short	(.L_201 - .L_200)
	.align		4
.L_200:
        /*03d0*/ 	.word	index@(_ZN2at6native27unrolled_elementwise_kernelIZZZNS0_12prelu_kernelERNS_14TensorIteratorEENKUlvE_clEvENKUlvE2_clEvEUlN3c104HalfES7_E_St5arrayIPcLm3EELi4E23TrivialOffsetCalculatorILi2EjESC_ILi1EjENS0_6memory12LoadWithCastILi2EEENSF_13StoreWithCastILi1EEEEEviT_T0_T2_T3_T4_T5_)
        /*03d4*/ 	.word	0x00000000


	//----- nvinfo : EIATTR_MIN_STACK_SIZE
	.align		4
.L_201:
        /*03d8*/ 	.byte	0x04, 0x12
        /*03da*/ 	.short	(.L_203 - .L_202)
	.align		4
.L_202:
        /*03dc*/ 	.word	index@(_ZN2at6native18elementwise_kernelILi128ELi4EZNS0_22gpu_kernel_impl_nocastIZZZNS0_12prelu_kernelERNS_14TensorIteratorEENKUlvE_clEvENKUlvE2_clEvEUlN3c104HalfES8_E_EEvRNS_18TensorIteratorBaseERKT_EUliE_EEviT1_)
        /*03e0*/ 	.word	0x00000000


	//----- nvinfo : EIATTR_MIN_STACK_SIZE
	.align		4
.L_203:
        /*03e4*/ 	.byte	0x04, 0x12
        /*03e6*/ 	.short	(.L_205 - .L_204)
	.align		4
.L_204:
        /*03e8*/ 	.word	index@(_ZN2at6native27unrolled_elementwise_kernelIZZZNS0_12prelu_kernelERNS_14TensorIteratorEENKUlvE_clEvENKUlvE2_clEvEUlN3c104HalfES7_E_St5arrayIPcLm3EELi4E23TrivialOffsetCalculatorILi2EjESC_ILi1EjENS0_6memory15LoadWithoutCastENSF_16StoreWithoutCastEEEviT_T0_T2_T3_T4_T5_)
        /*03ec*/ 	.word	0x00000000


	//----- nvinfo : EIATTR_MIN_STACK_SIZE
	.align		4
.L_205:
        /*03f0*/ 	.byte	0x04, 0x12
        /*03f2*/ 	.short	(.L_207 - .L_206)
	.align		4
.L_206:
        /*03f4*/ 	.word	index@(_ZN2at6native29vectorized_elementwise_kernelILi2EZZZNS0_12prelu_kernelERNS_14TensorIteratorEENKUlvE_clEvENKUlvE2_clEvEUlN3c104HalfES7_E_St5arrayIPcLm3EEEEviT0_T1_)
        /*03f8*/ 	.word	0x00000000


	//----- nvinfo : EIATTR_MIN_STACK_SIZE
	.align		4
.L_207:
        /*03fc*/ 	.byte	0x04, 0x12
        /*03fe*/ 	.short	(.L_209 - .L_208)
	.align		4
.L_208:
        /*0400*/ 	.word	index@(_ZN2at6native29vectorized_elementwise_kernelILi4EZZZNS0_12prelu_kernelERNS_14TensorIteratorEENKUlvE_clEvENKUlvE2_clEvEUlN3c104HalfES7_E_St5arrayIPcLm3EEEEviT0_T1_)
        /*0404*/ 	.word	0x00000000


	//----- nvinfo : EIATTR_MIN_STACK_SIZE
	.align		4
.L_209:
        /*0408*/ 	.byte	0x04, 0x12
        /*040a*/ 	.short	(.L_211 - .L_210)
	.align		4
.L_210:
        /*040c*/ 	.word	index@(_ZN2at6native29vectorized_elementwise_kernelILi8EZZZNS0_12prelu_kernelERNS_14TensorIteratorEENKUlvE_clEvENKUlvE2_clEvEUlN3c104HalfES7_E_St5arrayIPcLm3EEEEviT0_T1_)
        /*0410*/ 	.word	0x00000000


	//----- nvinfo : EIATTR_MIN_STACK_SIZE
	.align		4
.L_211:
        /*0414*/ 	.byte	0x04, 0x12
        /*0416*/ 	.short	(.L_213 - .L_212)
	.align		4
.L_212:
        /*0418*/ 	.word	index@(_ZN2at6native18elementwise_kernelILi128ELi4EZNS0_15gpu_kernel_implIZZZNS0_12prelu_kernelERNS_14TensorIteratorEENKUlvE_clEvENKUlvE1_clEvEUlN3c108BFloat16ES8_E_EEvRNS_18TensorIteratorBaseERKT_EUliE_EEviT1_)
        /*041c*/ 	.word	0x00000000


	//----- nvinfo : EIATTR_MIN_STACK_SIZE
	.align		4
.L_213:
        /*0420*/ 	.byte	0x04, 0x12
        /*0422*/ 	.short	(.L_215 - .L_214)
	.align		4
.L_214:
        /*0424*/ 	.word	index@(_ZN2at6native27unrolled_elementwise_kernelIZZZNS0_12prelu_kernelERNS_14TensorIteratorEENKUlvE_clEvENKUlvE1_clEvEUlN3c108BFloat16ES7_E_St5arrayIPcLm3EELi4E23TrivialOffsetCalculatorILi2EjESC_ILi1EjENS0_6memory12LoadWithCastILi2EEENSF_13StoreWithCastILi1EEEEEviT_T0_T2_T3_T4_T5_)
        /*0428*/ 	.word	0x00000000


	//----- nvinfo : EIATTR_MIN_STACK_SIZE
	.align		4
.L_215:
        /*042c*/ 	.byte	0x04, 0x12
        /*042e*/ 	.short	(.L_217 - .L_216)
	.align		4
.L_216:
        /*0430*/ 	.word	index@(_ZN2at6native18elementwise_kernelILi128ELi4EZNS0_22gpu_kernel_impl_nocastIZZZNS0_12prelu_kernelERNS_14TensorIteratorEENKUlvE_clEvENKUlvE1_clEvEUlN3c108BFloat16ES8_E_EEvRNS_18TensorIteratorBaseERKT_EUliE_EEviT1_)
        /*0434*/ 	.word	0x00000000


	//----- nvinfo : EIATTR_MIN_STACK_SIZE
	.align		4
.L_217:
        /*0438*/ 	.byte	0x04, 0x12
        /*043a*/ 	.short	(.L_219 - .L_218)
	.align		4
.L_218:
        /*043c*/ 	.word	index@(_ZN2at6native27unrolled_elementwise_kernelIZZZNS0_12prelu_kernelERNS_14TensorIteratorEENKUlvE_clEvENKUlvE1_clEvEUlN3c108BFloat16ES7_E_St5arrayIPcLm3EELi4E23TrivialOffsetCalculatorILi2EjESC_ILi1EjENS0_6memory15LoadWithoutCastENSF_16StoreWithoutCastEEEviT_T0_T2_T3_T4_T5_)
        /*0440*/ 	.word	0x00000000


	//----- nvinfo : EIATTR_MIN_STACK_SIZE
	.align		4
.L_219:
        /*0444*/ 	.byte	0x04, 0x12
        /*0446*/ 	.short	(.L_221 - .L_220)
	.align		4
.L_220:
        /*0448*/ 	.word	index@(_ZN2at6native29vectorized_elementwise_kernelILi2EZZZNS0_12prelu_kernelERNS_14TensorIteratorEENKUlvE_clEvENKUlvE1_clEvEUlN3c108BFloat16ES7_E_St5arrayIPcLm3EEEEviT0_T1_)
        /*044c*/ 	.word	0x00000000


	//----- nvinfo : EIATTR_MIN_STACK_SIZE
	.align		4
.L_221:
        /*0450*/ 	.byte	0x04, 0x12
        /*0452*/ 	.short	(.L_223 - .L_222)
	.align		4
.L_222:
        /*0454*/ 	.word	index@(_ZN2at6native29vectorized_elementwise_kernelILi4EZZZNS0_12prelu_kernelERNS_14TensorIteratorEENKUlvE_clEvENKUlvE1_clEvEUlN3c108BFloat16ES7_E_St5arrayIPcLm3EEEEviT0_T1_)
        /*0458*/ 	.word	0x00000000


	//----- nvinfo : EIATTR_MIN_STACK_SIZE
	.align		4
.L_223:
        /*045c*/ 	.byte	0x04, 0x12
        /*045e*/ 	.short	(.L_225 - .L_224)
	.align		4
.L_224:
        /*0460*/ 	.word	index@(_ZN2at6native29vectorized_elementwise_kernelILi8EZZZNS0_12prelu_kernelERNS_14TensorIteratorEENKUlvE_clEvENKUlvE1_clEvEUlN3c108BFloat16ES7_E_St5arrayIPcLm3EEEEviT0_T1_)
        /*0464*/ 	.word	0x00000000


	//----- nvinfo : EIATTR_MIN_STACK_SIZE
	.align		4
.L_225:
        /*0468*/ 	.byte	0x04, 0x12
        /*046a*/ 	.short	(.L_227 - .L_226)
	.align		4
.L_226:
        /*046c*/ 	.word	index@(_ZN2at6native18elementwise_kernelILi128ELi4EZNS0_15gpu_kernel_implIZZZNS0_12prelu_kernelERNS_14TensorIteratorEENKUlvE_clEvENKUlvE0_clEvEUlffE_EEvRNS_18TensorIteratorBaseERKT_EUliE_EEviT1_)
        /*0470*/ 	.word	0x00000000


	//----- nvinfo : EIATTR_MIN_STACK_SIZE
	.align		4
.L_227:
        /*0474*/ 	.byte	0x04, 0x12
        /*0476*/ 	.short	(.L_229 - .L_228)
	.align		4
.L_228:
        /*0478*/ 	.word	index@(_ZN2at6native27unrolled_elementwise_kernelIZZZNS0_12prelu_kernelERNS_14TensorIteratorEENKUlvE_clEvENKUlvE0_clEvEUlffE_St5arrayIPcLm3EELi4E23TrivialOffsetCalculatorILi2EjESA_ILi1EjENS0_6memory12LoadWithCastILi2EEENSD_13StoreWithCastILi1EEEEEviT_T0_T2_T3_T4_T5_)
        /*047c*/ 	.word	0x00000000


	//----- nvinfo : EIATTR_MIN_STACK_SIZE
	.align		4
.L_229:
        /*0480*/ 	.byte	0x04, 0x12
        /*0482*/ 	.short	(.L_231 - .L_230)
	.align		4
.L_230:
        /*0484*/ 	.word	index@(_ZN2at6native18elementwise_kernelILi128ELi2EZNS0_22gpu_kernel_impl_nocastIZZZNS0_12prelu_kernelERNS_14TensorIteratorEENKUlvE_clEvENKUlvE0_clEvEUlffE_EEvRNS_18TensorIteratorBaseERKT_EUliE_EEviT1_)
        /*0488*/ 	.word	0x00000000


	//----- nvinfo : EIATTR_MIN_STACK_SIZE
	.align		4
.L_231:
        /*048c*/ 	.byte	0x04, 0x12
        /*048e*/ 	.short	(.L_233 - .L_232)
	.align		4
.L_232:
        /*0490*/ 	.word	index@(_ZN2at6native27unrolled_elementwise_kernelIZZZNS0_12prelu_kernelERNS_14TensorIteratorEENKUlvE_clEvENKUlvE0_clEvEUlffE_St5arrayIPcLm3EELi4E23TrivialOffsetCalculatorILi2EjESA_ILi1EjENS0_6memory15LoadWithoutCastENSD_16StoreWithoutCastEEEviT_T0_T2_T3_T4_T5_)
        /*0494*/ 	.word	0x00000000


	//----- nvinfo : EIATTR_MIN_STACK_SIZE
	.align		4
.L_233:
        /*0498*/ 	.byte	0x04, 0x12
        /*049a*/ 	.short	(.L_235 - .L_234)
	.align		4
.L_234:
        /*049c*/ 	.word	index@(_ZN2at6native29vectorized_elementwise_kernelILi2EZZZNS0_12prelu_kernelERNS_14TensorIteratorEENKUlvE_clEvENKUlvE0_clEvEUlffE_St5arrayIPcLm3EEEEviT0_T1_)
        /*04a0*/ 	.word	0x00000000


	//----- nvinfo : EIATTR_MIN_STACK_SIZE
	.align		4
.L_235:
        /*04a4*/ 	.byte	0x04, 0x12
        /*04a6*/ 	.short	(.L_237 - .L_236)
	.align		4
.L_236:
        /*04a8*/ 	.word	index@(_ZN2at6native29vectorized_elementwise_kernelILi4EZZZNS0_12prelu_kernelERNS_14TensorIteratorEENKUlvE_clEvENKUlvE0_clEvEUlffE_St5arrayIPcLm3EEEEviT0_T1_)
        /*04ac*/ 	.word	0x00000000


	//----- nvinfo : EIATTR_MIN_STACK_SIZE
	.align		4
.L_237:
        /*04b0*/ 	.byte	0x04, 0x12
        /*04b2*/ 	.short	(.L_239 - .L_238)
	.align		4
.L_238:
        /*04b4*/ 	.word	index@(_ZN2at6native29vectorized_elementwise_kernelILi8EZZZNS0_12prelu_kernelERNS_14TensorIteratorEENKUlvE_clEvENKUlvE0_clEvEUlffE_St5arrayIPcLm3EEEEviT0_T1_)
        /*04b8*/ 	.word	0x00000000


	//----- nvinfo : EIATTR_MIN_STACK_SIZE
	.align		4
.L_239:
        /*04bc*/ 	.byte	0x04, 0x12
        /*04be*/ 	.short	(.L_241 - .L_240)
	.align		4
.L_240:
        /*04c0*/ 	.word	index@(_ZN2at6native18elementwise_kernelILi128ELi4EZNS0_15gpu_kernel_implIZZZNS0_12prelu_kernelERNS_14TensorIteratorEENKUlvE_clEvENKUlvE_clEvEUlddE_EEvRNS_18TensorIteratorBaseERKT_EUliE_EEviT1_)
        /*04c4*/ 	.word	0x00000000


	//----- nvinfo : EIATTR_MIN_STACK_SIZE
	.align		4
.L_241:
        /*04c8*/ 	.byte	0x04, 0x12
        /*04ca*/ 	.short	(.L_243 - .L_242)
	.align		4
.L_242:
        /*04cc*/ 	.word	index@(_ZN2at6native27unrolled_elementwise_kernelIZZZNS0_12prelu_kernelERNS_14TensorIteratorEENKUlvE_clEvENKUlvE_clEvEUlddE_St5arrayIPcLm3EELi4E23TrivialOffsetCalculatorILi2EjESA_ILi1EjENS0_6memory12LoadWithCastILi2EEENSD_13StoreWithCastILi1EEEEEviT_T0_T2_T3_T4_T5_)
        /*04d0*/ 	.word	0x00000000


	//----- nvinfo : EIATTR_MIN_STACK_SIZE
	.align		4
.L_243:
        /*04d4*/ 	.byte	0x04, 0x12
        /*04d6*/ 	.short	(.L_245 - .L_244)
	.align		4
.L_244:
        /*04d8*/ 	.word	index@(_ZN2at6native18elementwise_kernelILi128ELi2EZNS0_22gpu_kernel_impl_nocastIZZZNS0_12prelu_kernelERNS_14TensorIteratorEENKUlvE_clEvENKUlvE_clEvEUlddE_EEvRNS_18TensorIteratorBaseERKT_EUliE_EEviT1_)
        /*04dc*/ 	.word	0x00000000


	//----- nvinfo : EIATTR_MIN_STACK_SIZE
	.align		4
.L_245:
        /*04e0*/ 	.byte	0x04, 0x12
        /*04e2*/ 	.short	(.L_247 - .L_246)
	.align		4
.L_246:
        /*04e4*/ 	.word	index@(_ZN2at6native27unrolled_elementwise_kernelIZZZNS0_12prelu_kernelERNS_14TensorIteratorEENKUlvE_clEvENKUlvE_clEvEUlddE_St5arrayIPcLm3EELi4E23TrivialOffsetCalculatorILi2EjESA_ILi1EjENS0_6memory15LoadWithoutCastENSD_16StoreWithoutCastEEEviT_T0_T2_T3_T4_T5_)
        /*04e8*/ 	.word	0x00000000


	//----- nvinfo : EIATTR_MIN_STACK_SIZE
	.align		4
.L_247:
        /*04ec*/ 	.byte	0x04, 0x12
        /*04ee*/ 	.short	(.L_249 - .L_248)
	.align		4
.L_248:
        /*04f0*/ 	.word	index@(_ZN2at6native29vectorized_elementwise_kernelILi2EZZZNS0_12prelu_kernelERNS_14TensorIteratorEENKUlvE_clEvENKUlvE_clEvEUlddE_St5arrayIPcLm3EEEEviT0_T1_)
        /*04f4*/ 	.word	0x00000000


	//----- nvinfo : EIATTR_MIN_STACK_SIZE
	.align		4
.L_249:
        /*04f8*/ 	.byte	0x04, 0x12
        /*04fa*/ 	.short	(.L_251 - .L_250)
	.align		4
.L_250:
        /*04fc*/ 	.word	index@(_ZN2at6native29vectorized_elementwise_kernelILi4EZZZNS0_12prelu_kernelERNS_14TensorIteratorEENKUlvE_clEvENKUlvE_clEvEUlddE_St5arrayIPcLm3EEEEviT0_T1_)
        /*0500*/ 	.word	0x00000000


	//----- nvinfo : EIATTR_MIN_STACK_SIZE
	.align		4
.L_251:
        /*0504*/ 	.byte	0x04, 0x12
        /*0506*/ 	.short	(.L_253 - .L_252)
	.align		4
.L_252:
        /*0508*/ 	.word	index@(_ZN2at6native29vectorized_elementwise_kernelILi8EZZZNS0_12prelu_kernelERNS_14TensorIteratorEENKUlvE_clEvENKUlvE_clEvEUlddE_St5arrayIPcLm3EEEEviT0_T1_)
        /*050c*/ 	.word	0x00000000
.L_253:


//--------------------- .nv.compat                --------------------------
	.section	.nv.compat,"",@"SHT_CUDA_COMPAT_INFO"
	.align	4
        /*0000*/ 	.byte	0x02, 0x09, 0x01, 0x00, 0x02, 0x02, 0x01, 0x00, 0x02, 0x05, 0x05, 0x00, 0x03, 0x07, 0x01, 0x01
        /*0010*/ 	.byte	0x02, 0x03, 0x00, 0x00, 0x02, 0x06, 0x01, 0x00, 0x04, 0x0b, 0x08, 0x00, 0x00, 0x00, 0x00, 0x00
        /*0020*/ 	.byte	0x00, 0x00, 0x00, 0x00


//--------------------- .nv.info._ZN2at6native57_GLOBAL__N__416c288b_24_ActivationPreluKernel_cu_bc9ca66845unrolled_elementwise_kernel_for_multi_outputsILi2EZZZNS0_21prelu_backward_kernelERNS_14TensorIteratorEENKUlvE_clEvENKUlvE2_clEvEUlN3c104HalfES8_S8_E_St5arrayIPcLm5EE16OffsetCalculatorILi3EjLb0EESD_ILi2EjLb0EEEEviT0_T1_T2_T3_ --------------------------
	.section	.nv.info._ZN2at6native57_GLOBAL__N__416c288b_24_ActivationPreluKernel_cu_bc9ca66845unrolled_elementwise_kernel_for_multi_outputsILi2EZZZNS0_21prelu_backward_kernelERNS_14TensorIteratorEENKUlvE_clEvENKUlvE2_clEvEUlN3c104HalfES8_S8_E_St5arrayIPcLm5EE16OffsetCalculatorILi3EjLb0EESD_ILi2EjLb0EEEEviT0_T1_T2_T3_,"",@"SHT_CUDA_INFO"
	.sectionflags	@""
	.align	4


	//----- nvinfo : EIATTR_CUDA_API_VERSION
	.align		4
        /*0000*/ 	.byte	0x04, 0x37
        /*0002*/ 	.short	(.L_255 - .L_254)
.L_254:
        /*0004*/ 	.word	0x00000082


	//----- nvinfo : EIATTR_KPARAM_INFO
	.align		4
.L_255:
        /*0008*/ 	.byte	0x04, 0x17
        /*000a*/ 	.short	(.L_257 - .L_256)
.L_256:
        /*000c*/ 	.word	0x00000000
        /*0010*/ 	.short	0x0004
        /*0012*/ 	.short	0x028c
        /*0014*/ 	.byte	0x00, 0xf0, 0xe1, 0x07


	//----- nvinfo : EIATTR_KPARAM_INFO
	.align		4
.L_257:
        /*0018*/ 	.byte	0x04, 0x17
        /*001a*/ 	.short	(.L_259 - .L_258)
.L_258:
        /*001c*/ 	.word	0x00000000
        /*0020*/ 	.short	0x0003
        /*0022*/ 	.short	0x0030
        /*0024*/ 	.byte	0x00, 0xf0, 0x71, 0x09


	//----- nvinfo : EIATTR_KPARAM_INFO
	.align		4
.L_259:
        /*0028*/ 	.byte	0x04, 0x17
        /*002a*/ 	.short	(.L_261 - .L_260)
.L_260:
        /*002c*/ 	.word	0x00000000
        /*0030*/ 	.short	0x0002
        /*0032*/ 	.short	0x0008
        /*0034*/ 	.byte	0x00, 0xf0, 0xa1, 0x00


	//----- nvinfo : EIATTR_KPARAM_INFO
	.align		4
.L_261:
        /*0038*/ 	.byte	0x04, 0x17
        /*003a*/ 	.short	(.L_263 - .L_262)
.L_262:
        /*003c*/ 	.word	0x00000000
        /*0040*/ 	.short	0x0001
        /*0042*/ 	.short	0x0004
        /*0044*/ 	.byte	0x00, 0xf0, 0x05, 0x00


	//----- nvinfo : EIATTR_KPARAM_INFO
	.align		4
.L_263:
        /*0048*/ 	.byte	0x04, 0x17
        /*004a*/ 	.short	(.L_265 - .L_264)
.L_264:
        /*004c*/ 	.word	0x00000000
        /*0050*/ 	.short	0x0000
        /*0052*/ 	.short	0x0000
        /*0054*/ 	.byte	0x00, 0xf0, 0x11, 0x00


	//----- nvinfo : EIATTR_SPARSE_MMA_MASK
	.align		4
.L_265:
        /*0058*/ 	.byte	0x03, 0x50
        /*005a*/ 	.short	0x0000


	//----- nvinfo : EIATTR_MAXREG_COUNT
	.align		4
        /*005c*/ 	.byte	0x03, 0x1b
        /*005e*/ 	.short	0x00ff


	//----- nvinfo : EIATTR_MERCURY_ISA_VERSION
	.align		4
        /*0060*/ 	.byte	0x03, 0x5f
        /*0062*/ 	.short	0x0101


	//----- nvinfo : EIATTR_VRC_CTA_INIT_COUNT
	.align		4
        /*0064*/ 	.byte	0x02, 0x4a
	.zero		1
	.zero		1


	//----- nvinfo : EIATTR_EXIT_INSTR_OFFSETS
	.align		4
        /*0068*/ 	.byte	0x04, 0x1c
        /*006a*/ 	.short	(.L_267 - .L_266)


	//   ....[0]....
.L_266:
        /*006c*/ 	.word	0x0000c0e0


	//   ....[1]....
        /*0070*/ 	.word	0x0000d660


	//   ....[2]....
        /*0074*/ 	.word	0x0000eb40


	//   ....[3]....
        /*0078*/ 	.word	0x00010020


	//   ....[4]....
        /*007c*/ 	.word	0x000114e0


	//   ....[5]....
        /*0080*/ 	.word	0x000129a0


	//   ....[6]....
        /*0084*/ 	.word	0x00013e60


	//   ....[7]....
        /*0088*/ 	.word	0x00015320


	//   ....[8]....
        /*008c*/ 	.word	0x000167e0


	//----- nvinfo : EIATTR_MAX_THREADS
	.align		4
.L_267:
        /*0090*/ 	.byte	0x04, 0x05
        /*0092*/ 	.short	(.L_269 - .L_268)
.L_268:
        /*0094*/ 	.word	0x00000080
        /*0098*/ 	.word	0x00000001
        /*009c*/ 	.word	0x00000001


	//----- nvinfo : EIATTR_CRS_STACK_SIZE
	.align		4
.L_269:
        /*00a0*/ 	.byte	0x04, 0x1e
        /*00a2*/ 	.short	(.L_271 - .L_270)
.L_270:
        /*00a4*/ 	.word	0x00000000


	//----- nvinfo : EIATTR_CBANK_PARAM_SIZE
	.align		4
.L_271:
        /*00a8*/ 	.byte	0x03, 0x19
        /*00aa*/ 	.short	0x0484


	//----- nvinfo : EIATTR_PARAM_CBANK
	.align		4
        /*00ac*/ 	.byte	0x04, 0x0a
        /*00ae*/ 	.short	(.L_273 - .L_272)
	.align		4
.L_272:
        /*00b0*/ 	.word	index@(.nv.constant0._ZN2at6native57_GLOBAL__N__416c288b_24_ActivationPreluKernel_cu_bc9ca66845unrolled_elementwise_kernel_for_multi_outputsILi2EZZZNS0_21prelu_backward_kernelERNS_14TensorIteratorEENKUlvE_clEvENKUlvE2_clEvEUlN3c104HalfES8_S8_E_St5arrayIPcLm5EE16OffsetCalculatorILi3EjLb0EESD_ILi2EjLb0EEEEviT0_T1_T2_T3_)
        /*00b4*/ 	.short	0x0380
        /*00b6*/ 	.short	0x0484


	//----- nvinfo : EIATTR_SW_WAR
	.align		4
.L_273:
        /*00b8*/ 	.byte	0x04, 0x36
        /*00ba*/ 	.short	(.L_275 - .L_274)
.L_274:
        /*00bc*/ 	.word	0x00000008
.L_275:


//--------------------- .nv.info._ZN2at6native57_GLOBAL__N__416c288b_24_ActivationPreluKernel_cu_bc9ca66845unrolled_elementwise_kernel_for_multi_outputsILi2EZZZNS0_21prelu_backward_kernelERNS_14TensorIteratorEENKUlvE_clEvENKUlvE2_clEvEUlN3c104HalfES8_S8_E_St5arrayIPcLm5EE23TrivialOffsetCalculatorILi3EjESD_ILi2EjEEEviT0_T1_T2_T3_ --------------------------
	.section	.nv.info._ZN2at6native57_GLOBAL__N__416c288b_24_ActivationPreluKernel_cu_bc9ca66845unrolled_elementwise_kernel_for_multi_outputsILi2EZZZNS0_21prelu_backward_kernelERNS_14TensorIteratorEENKUlvE_clEvENKUlvE2_clEvEUlN3c104HalfES8_S8_E_St5arrayIPcLm5EE23TrivialOffsetCalculatorILi3EjESD_ILi2EjEEEviT0_T1_T2_T3_,"",@"SHT_CUDA_INFO"
	.sectionflags	@""
	.align	4


	//----- nvinfo : EIATTR_CUDA_API_VERSION
	.align		4
        /*0000*/ 	.byte	0x04, 0x37
        /*0002*/ 	.short	(.L_277 - .L_276)
.L_276:
        /*0004*/ 	.word	0x00000082


	//----- nvinfo : EIATTR_KPARAM_INFO
	.align		4
.L_277:
        /*0008*/ 	.byte	0x04, 0x17
        /*000a*/ 	.short	(.L_279 - .L_278)
.L_278:
        /*000c*/ 	.word	0x00000000
        /*0010*/ 	.short	0x0004
        /*0012*/ 	.short	0x0031
        /*0014*/ 	.byte	0x00, 0xf0, 0x05, 0x00


	//----- nvinfo : EIATTR_KPARAM_INFO
	.align		4
.L_279:
        /*0018*/ 	.byte	0x04, 0x17
        /*001a*/ 	.short	(.L_281 - .L_280)
.L_280:
        /*001c*/ 	.word	0x00000000
        /*0020*/ 	.short	0x0003
        /*0022*/ 	.short	0x0030
        /*0024*/ 	.byte	0x00, 0xf0, 0x05, 0x00


	//----- nvinfo : EIATTR_KPARAM_INFO
	.align		4
.L_281:
        /*0028*/ 	.byte	0x04, 0x17
        /*002a*/ 	.short	(.L_283 - .L_282)
.L_282:
        /*002c*/ 	.word	0x00000000
        /*0030*/ 	.short	0x0002
        /*0032*/ 	.short	0x0008
        /*0034*/ 	.byte	0x00, 0xf0, 0xa1, 0x00


	//----- nvinfo : EIATTR_KPARAM_INFO
	.align		4
.L_283:
        /*0038*/ 	.byte	0x04, 0x17
        /*003a*/ 	.short	(.L_285 - .L_284)
.L_284:
        /*003c*/ 	.word	0x00000000
        /*0040*/ 	.short	0x0001
        /*0042*/ 	.short	0x0004
        /*0044*/ 	.byte	0x00, 0xf0, 0x05, 0x00


	//----- nvinfo : EIATTR_KPARAM_INFO
	.align		4
.L_285:
        /*0048*/ 	.byte	0x04, 0x17
        /*004a*/ 	.short	(.L_287 - .L_286)
.L_286:
        /*004c*/ 	.word	0x00000000
        /*0050*/ 	.short	0x0000
        /*0052*/ 	.short	0x0000
        /*0054*/ 	.byte	0x00, 0xf0, 0x11, 0x00


	//----- nvinfo : EIATTR_SPARSE_MMA_MASK
	.align		4
.L_287:
        /*0058*/ 	.byte	0x03, 0x50
        /*005a*/ 	.short	0x0000


	//----- nvinfo : EIATTR_MAXREG_COUNT
	.align		4
        /*005c*/ 	.byte	0x03, 0x1b
        /*005e*/ 	.short	0x00ff


	//----- nvinfo : EIATTR_MERCURY_ISA_VERSION
	.align		4
        /*0060*/ 	.byte	0x03, 0x5f
        /*0062*/ 	.short	0x0101


	//----- nvinfo : EIATTR_VRC_CTA_INIT_COUNT
	.align		4
        /*0064*/ 	.byte	0x02, 0x4a
	.zero		1
	.zero		1


	//----- nvinfo : EIATTR_EXIT_INSTR_OFFSETS
	.align		4
        /*0068*/ 	.byte	0x04, 0x1c
        /*006a*/ 	.short	(.L_289 - .L_288)


	//   ....[0]....
.L_288:
        /*006c*/ 	.word	0x00000f90


	//   ....[1]....
        /*0070*/ 	.word	0x00001030


	//   ....[2]....
        /*0074*/ 	.word	0x00001090


	//   ....[3]....
        /*0078*/ 	.word	0x000010f0


	//   ....[4]....
        /*007c*/ 	.word	0x00001150


	//   ....[5]....
        /*0080*/ 	.word	0x000011b0


	//   ....[6]....
        /*0084*/ 	.word	0x00001210


	//   ....[7]....
        /*0088*/ 	.word	0x00001270


	//   ....[8]....
        /*008c*/ 	.word	0x000012d0


	//----- nvinfo : EIATTR_MAX_THREADS
	.align		4
.L_289:
        /*0090*/ 	.byte	0x04, 0x05
        /*0092*/ 	.short	(.L_291 - .L_290)
.L_290:
        /*0094*/ 	.word	0x00000080
        /*0098*/ 	.word	0x00000001
        /*009c*/ 	.word	0x00000001


	//----- nvinfo : EIATTR_CRS_STACK_SIZE
	.align		4
.L_291:
        /*00a0*/ 	.byte	0x04, 0x1e
        /*00a2*/ 	.short	(.L_293 - .L_292)
.L_292:
        /*00a4*/ 	.word	0x00000000


	//----- nvinfo : EIATTR_CBANK_PARAM_SIZE
	.align		4
.L_293:
        /*00a8*/ 	.byte	0x03, 0x19
        /*00aa*/ 	.short	0x0032


	//----- nvinfo : EIATTR_PARAM_CBANK
	.align		4
        /*00ac*/ 	.byte	0x04, 0x0a
        /*00ae*/ 	.short	(.L_295 - .L_294)
	.align		4
.L_294:
        /*00b0*/ 	.word	index@(.nv.constant0._ZN2at6native57_GLOBAL__N__416c288b_24_ActivationPreluKernel_cu_bc9ca66845unrolled_elementwise_kernel_for_multi_outputsILi2EZZZNS0_21prelu_backward_kernelERNS_14TensorIteratorEENKUlvE_clEvENKUlvE2_clEvEUlN3c104HalfES8_S8_E_St5arrayIPcLm5EE23TrivialOffsetCalculatorILi3EjESD_ILi2EjEEEviT0_T1_T2_T3_)
        /*00b4*/ 	.short	0x0380
        /*00b6*/ 	.short	0x0032


	//----- nvinfo : EIATTR_SW_WAR
	.align		4
.L_295:
        /*00b8*/ 	.byte	0x04, 0x36
        /*00ba*/ 	.short	(.L_297 - .L_296)
.L_296:
        /*00bc*/ 	.word	0x00000008
.L_297:


//--------------------- .nv.info._ZN2at6native57_GLOBAL__N__416c288b_24_ActivationPreluKernel_cu_bc9ca66845unrolled_elementwise_kernel_for_multi_outputsILi2EZZZNS0_21prelu_backward_kernelERNS_14TensorIteratorEENKUlvE_clEvENKUlvE1_clEvEUlN3c108BFloat16ES8_S8_E_St5arrayIPcLm5EE16OffsetCalculatorILi3EjLb0EESD_ILi2EjLb0EEEEviT0_T1_T2_T3_ --------------------------
	.section	.nv.info._ZN2at6native57_GLOBAL__N__416c288b_24_ActivationPreluKernel_cu_bc9ca66845unrolled_elementwise_kernel_for_multi_outputsILi2EZZZNS0_21prelu_backward_kernelERNS_14TensorIteratorEENKUlvE_clEvENKUlvE1_clEvEUlN3c108BFloat16ES8_S8_E_St5arrayIPcLm5EE16OffsetCalculatorILi3EjLb0EESD_ILi2EjLb0EEEEviT0_T1_T2_T3_,"",@"SHT_CUDA_INFO"
	.sectionflags	@""
	.align	4


	//----- nvinfo : EIATTR_CUDA_API_VERSION
	.align		4
        /*0000*/ 	.byte	0x04, 0x37
        /*0002*/ 	.short	(.L_299 - .L_298)
.L_298:
        /*0004*/ 	.word	0x00000082


	//----- nvinfo : EIATTR_KPARAM_INFO
	.align		4
.L_299:
        /*0008*/ 	.byte	0x04, 0x17
        /*000a*/ 	.short	(.L_301 - .L_300)
.L_300:
        /*000c*/ 	.word	0x00000000
        /*0010*/ 	.short	0x0004
        /*0012*/ 	.short	0x028c
        /*0014*/ 	.byte	0x00, 0xf0, 0xe1, 0x07


	//----- nvinfo : EIATTR_KPARAM_INFO
	.align		4
.L_301:
        /*0018*/ 	.byte	0x04, 0x17
        /*001a*/ 	.short	(.L_303 - .L_302)
.L_302:
        /*001c*/ 	.word	0x00000000
        /*0020*/ 	.short	0x0003
        /*0022*/ 	.short	0x0030
        /*0024*/ 	.byte	0x00, 0xf0, 0x71, 0x09


	//----- nvinfo : EIATTR_KPARAM_INFO
	.align		4
.L_303:
        /*0028*/ 	.byte	0x04, 0x17
        /*002a*/ 	.short	(.L_305 - .L_304)
.L_304:
        /*002c*/ 	.word	0x00000000
        /*0030*/ 	.short	0x0002
        /*0032*/ 	.short	0x0008
        /*0034*/ 	.byte	0x00, 0xf0, 0xa1, 0x00


	//----- nvinfo : EIATTR_KPARAM_INFO
	.align		4
.L_305:
        /*0038*/ 	.byte	0x04, 0x17
        /*003a*/ 	.short	(.L_307 - .L_306)
.L_306:
        /*003c*/ 	.word	0x00000000
        /*0040*/ 	.short	0x0001
        /*0042*/ 	.short	0x0004
        /*0044*/ 	.byte	0x00, 0xf0, 0x05, 0x00


	//----- nvinfo : EIATTR_KPARAM_INFO
	.align		4
.L_307:
        /*0048*/ 	.byte	0x04, 0x17
        /*004a*/ 	.short	(.L_309 - .L_308)
.L_308:
        /*004c*/ 	.word	0x00000000
        /*0050*/ 	.short	0x0000
        /*0052*/ 	.short	0x0000
        /*0054*/ 	.byte	0x00, 0xf0, 0x11, 0x00


	//----- nvinfo : EIATTR_SPARSE_MMA_MASK
	.align		4
.L_309:
        /*0058*/ 	.byte	0x03, 0x50
        /*005a*/ 	.short	0x0000


	//----- nvinfo : EIATTR_MAXREG_COUNT
	.align		4
        /*005c*/ 	.byte	0x03, 0x1b
        /*005e*/ 	.short	0x00ff


	//----- nvinfo : EIATTR_MERCURY_ISA_VERSION
	.align		4
        /*0060*/ 	.byte	0x03, 0x5f
        /*0062*/ 	.short	0x0101


	//----- nvinfo : EIATTR_VRC_CTA_INIT_COUNT
	.align		4
        /*0064*/ 	.byte	0x02, 0x4a
	.zero		1
	.zero		1


	//----- nvinfo : EIATTR_EXIT_INSTR_OFFSETS
	.align		4
        /*0068*/ 	.byte	0x04, 0x1c
        /*006a*/ 	.short	(.L_311 - .L_310)


	//   ....[0]....
.L_310:
        /*006c*/ 	.word	0x0000c0e0


	//   ....[1]....
        /*0070*/ 	.word	0x0000d660


	//   ....[2]....
        /*0074*/ 	.word	0x0000eb40


	//   ....[3]....
        /*0078*/ 	.word	0x00010020


	//   ....[4]....
        /*007c*/ 	.word	0x000114e0


	//   ....[5]....
        /*0080*/ 	.word	0x000129a0


	//   ....[6]....
        /*0084*/ 	.word	0x00013e60


	//   ....[7]....
        /*0088*/ 	.word	0x00015320


	//   ....[8]....
        /*008c*/ 	.word	0x000167e0


	//----- nvinfo : EIATTR_MAX_THREADS
	.align		4
.L_311:
        /*0090*/ 	.byte	0x04, 0x05
        /*0092*/ 	.short	(.L_313 - .L_312)
.L_312:
        /*0094*/ 	.word	0x00000080
        /*0098*/ 	.word	0x00000001
        /*009c*/ 	.word	0x00000001


	//----- nvinfo : EIATTR_CRS_STACK_SIZE
	.align		4
.L_313:
        /*00a0*/ 	.byte	0x04, 0x1e
        /*00a2*/ 	.short	(.L_315 - .L_314)
.L_314:
        /*00a4*/ 	.word	0x00000000


	//----- nvinfo : EIATTR_CBANK_PARAM_SIZE
	.align		4
.L_315:
        /*00a8*/ 	.byte	0x03, 0x19
        /*00aa*/ 	.short	0x0484


	//----- nvinfo : EIATTR_PARAM_CBANK
	.align		4
        /*00ac*/ 	.byte	0x04, 0x0a
        /*00ae*/ 	.short	(.L_317 - .L_316)
	.align		4
.L_316:
        /*00b0*/ 	.word	index@(.nv.constant0._ZN2at6native57_GLOBAL__N__416c288b_24_ActivationPreluKernel_cu_bc9ca66845unrolled_elementwise_kernel_for_multi_outputsILi2EZZZNS0_21prelu_backward_kernelERNS_14TensorIteratorEENKUlvE_clEvENKUlvE1_clEvEUlN3c108BFloat16ES8_S8_E_St5arrayIPcLm5EE16OffsetCalculatorILi3EjLb0EESD_ILi2EjLb0EEEEviT0_T1_T2_T3_)
        /*00b4*/ 	.short	0x0380
        /*00b6*/ 	.short	0x0484


	//----- nvinfo : EIATTR_SW_WAR
	.align		4
.L_317:
        /*00b8*/ 	.byte	0x04, 0x36
        /*00ba*/ 	.short	(.L_319 - .L_318)
.L_318:
        /*00bc*/ 	.word	0x00000008
.L_319:


//--------------------- .nv.info._ZN2at6native57_GLOBAL__N__416c288b_24_ActivationPreluKernel_cu_bc9ca66845unrolled_elementwise_kernel_for_multi_outputsILi2EZZZNS0_21prelu_backward_kernelERNS_14TensorIteratorEENKUlvE_clEvENKUlvE1_clEvEUlN3c108BFloat16ES8_S8_E_St5arrayIPcLm5EE23TrivialOffsetCalculatorILi3EjESD_ILi2EjEEEviT0_T1_T2_T3_ --------------------------
	.section	.nv.info._ZN2at6native57_GLOBAL__N__416c288b_24_ActivationPreluKernel_cu_bc9ca66845unrolled_elementwise_kernel_for_multi_outputsILi2EZZZNS0_21prelu_backward_kernelERNS_14TensorIteratorEENKUlvE_clEvENKUlvE1_clEvEUlN3c108BFloat16ES8_S8_E_St5arrayIPcLm5EE23TrivialOffsetCalculatorILi3EjESD_ILi2EjEEEviT0_T1_T2_T3_,"",@"SHT_CUDA_INFO"
	.sectionflags	@""
	.align	4


	//----- nvinfo : EIATTR_CUDA_API_VERSION
	.align		4
        /*0000*/ 	.byte	0x04, 0x37
        /*0002*/ 	.short	(.L_321 - .L_320)
.L_320:
        /*0004*/ 	.word	0x00000082


	//----- nvinfo : EIATTR_KPARAM_INFO
	.align		4
.L_321:
        /*0008*/ 	.byte	0x04, 0x17
        /*000a*/ 	.short	(.L_323 - .L_322)
.L_322:
        /*000c*/ 	.word	0x00000000
        /*0010*/ 	.short	0x0004
        /*0012*/ 	.short	0x0031
        /*0014*/ 	.byte	0x00, 0xf0, 0x05, 0x00


	//----- nvinfo : EIATTR_KPARAM_INFO
	.align		4
.L_323:
        /*0018*/ 	.byte	0x04, 0x17
        /*001a*/ 	.short	(.L_325 - .L_324)
.L_324:
        /*001c*/ 	.word	0x00000000
        /*0020*/ 	.short	0x0003
        /*0022*/ 	.short	0x0030
        /*0024*/ 	.byte	0x00, 0xf0, 0x05, 0x00


	//----- nvinfo : EIATTR_KPARAM_INFO
	.align		4
.L_325:
        /*0028*/ 	.byte	0x04, 0x17
        /*002a*/ 	.short	(.L_327 - .L_326)
.L_326:
        /*002c*/ 	.word	0x00000000
        /*0030*/ 	.short	0x0002
        /*0032*/ 	.short	0x0008
        /*0034*/ 	.byte	0x00, 0xf0, 0xa1, 0x00


	//----- nvinfo : EIATTR_KPARAM_INFO
	.align		4
.L_327:
        /*0038*/ 	.byte	0x04, 0x17
        /*003a*/ 	.short	(.L_329 - .L_328)
.L_328:
        /*003c*/ 	.word	0x00000000
        /*0040*/ 	.short	0x0001
        /*0042*/ 	.short	0x0004
        /*0044*/ 	.byte	0x00, 0xf0, 0x05, 0x00


	//----- nvinfo : EIATTR_KPARAM_INFO
	.align		4
.L_329:
        /*0048*/ 	.byte	0x04, 0x17
        /*004a*/ 	.short	(.L_331 - .L_330)
.L_330:
        /*004c*/ 	.word	0x00000000
        /*0050*/ 	.short	0x0000
        /*0052*/ 	.short	0x0000
        /*0054*/ 	.byte	0x00, 0xf0, 0x11, 0x00


	//----- nvinfo : EIATTR_SPARSE_MMA_MASK
	.align		4
.L_331:
        /*0058*/ 	.byte	0x03, 0x50
        /*005a*/ 	.short	0x0000


	//----- nvinfo : EIATTR_MAXREG_COUNT
	.align		4
        /*005c*/ 	.byte	0x03, 0x1b
        /*005e*/ 	.short	0x00ff


	//----- nvinfo : EIATTR_MERCURY_ISA_VERSION
	.align		4
        /*0060*/ 	.byte	0x03, 0x5f
        /*0062*/ 	.short	0x0101


	//----- nvinfo : EIATTR_VRC_CTA_INIT_COUNT
	.align		4
        /*0064*/ 	.byte	0x02, 0x4a
	.zero		1
	.zero		1


	//----- nvinfo : EIATTR_EXIT_INSTR_OFFSETS
	.align		4
        /*0068*/ 	.byte	0x04, 0x1c
        /*006a*/ 	.short	(.L_333 - .L_332)


	//   ....[0]....
.L_332:
        /*006c*/ 	.word	0x00000f90


	//   ....[1]....
        /*0070*/ 	.word	0x00001030


	//   ....[2]....
        /*0074*/ 	.word	0x00001090


	//   ....[3]....
        /*0078*/ 	.word	0x000010f0


	//   ....[4]....
        /*007c*/ 	.word	0x00001150


	//   ....[5]....
        /*0080*/ 	.word	0x000011b0


	//   ....[6]....
        /*0084*/ 	.word	0x00001210


	//   ....[7]....
        /*0088*/ 	.word	0x00001270


	//   ....[8]....
        /*008c*/ 	.word	0x000012d0


	//----- nvinfo : EIATTR_MAX_THREADS
	.align		4
.L_333:
        /*0090*/ 	.byte	0x04, 0x05
        /*0092*/ 	.short	(.L_335 - .L_334)
.L_334:
        /*0094*/ 	.word	0x00000080
        /*0098*/ 	.word	0x00000001
        /*009c*/ 	.word	0x00000001


	//----- nvinfo : EIATTR_CRS_STACK_SIZE
	.align		4
.L_335:
        /*00a0*/ 	.byte	0x04, 0x1e
        /*00a2*/ 	.short	(.L_337 - .L_336)
.L_336:
        /*00a4*/ 	.word	0x00000000


	//----- nvinfo : EIATTR_CBANK_PARAM_SIZE
	.align		4
.L_337:
        /*00a8*/ 	.byte	0x03, 0x19
        /*00aa*/ 	.short	0x0032


	//----- nvinfo : EIATTR_PARAM_CBANK
	.align		4
        /*00ac*/ 	.byte	0x04, 0x0a
        /*00ae*/ 	.short	(.L_339 - .L_338)
	.align		4
.L_338:
        /*00b0*/ 	.word	index@(.nv.constant0._ZN2at6native57_GLOBAL__N__416c288b_24_ActivationPreluKernel_cu_bc9ca66845unrolled_elementwise_kernel_for_multi_outputsILi2EZZZNS0_21prelu_backward_kernelERNS_14TensorIteratorEENKUlvE_clEvENKUlvE1_clEvEUlN3c108BFloat16ES8_S8_E_St5arrayIPcLm5EE23TrivialOffsetCalculatorILi3EjESD_ILi2EjEEEviT0_T1_T2_T3_)
        /*00b4*/ 	.short	0x0380
        /*00b6*/ 	.short	0x0032


	//----- nvinfo : EIATTR_SW_WAR
	.align		4
.L_339:
        /*00b8*/ 	.byte	0x04, 0x36
        /*00ba*/ 	.short	(.L_341 - .L_340)
.L_340:
        /*00bc*/ 	.word	0x00000008
.L_341:


//--------------------- .nv.info._ZN2at6native57_GLOBAL__N__416c288b_24_ActivationPreluKernel_cu_bc9ca66845unrolled_elementwise_kernel_for_multi_outputsILi2EZZZNS0_21prelu_backward_kernelERNS_14TensorIteratorEENKUlvE_clEvENKUlvE0_clEvEUlfffE_St5arrayIPcLm5EE16OffsetCalculatorILi3EjLb0EESB_ILi2EjLb0EEEEviT0_T1_T2_T3_ --------------------------
	.section	.nv.info._ZN2at6native57_GLOBAL__N__416c288b_24_ActivationPreluKernel_cu_bc9ca66845unrolled_elementwise_kernel_for_multi_outputsILi2EZZZNS0_21prelu_backward_kernelERNS_14TensorIteratorEENKUlvE_clEvENKUlvE0_clEvEUlfffE_St5arrayIPcLm5EE16OffsetCalculatorILi3EjLb0EESB_ILi2EjLb0EEEEviT0_T1_T2_T3_,"",@"SHT_CUDA_INFO"
	.sectionflags	@""
	.align	4


	//----- nvinfo : EIATTR_CUDA_API_VERSION
	.align		4
        /*0000*/ 	.byte	0x04, 0x37
        /*0002*/ 	.short	(.L_343 - .L_342)
.L_342:
        /*0004*/ 	.word	0x00000082


	//----- nvinfo : EIATTR_KPARAM_INFO
	.align		4
.L_343:
        /*0008*/ 	.byte	0x04, 0x17
        /*000a*/ 	.short	(.L_345 - .L_344)
.L_344:
        /*000c*/ 	.word	0x00000000
        /*0010*/ 	.short	0x0004
        /*0012*/ 	.short	0x028c
        /*0014*/ 	.byte	0x00, 0xf0, 0xe1, 0x07


	//----- nvinfo : EIATTR_KPARAM_INFO
	.align		4
.L_345:
        /*0018*/ 	.byte	0x04, 0x17
        /*001a*/ 	.short	(.L_347 - .L_346)
.L_346:
        /*001c*/ 	.word	0x00000000
        /*0020*/ 	.short	0x0003
        /*0022*/ 	.short	0x0030
        /*0024*/ 	.byte	0x00, 0xf0, 0x71, 0x09


	//----- nvinfo : EIATTR_KPARAM_INFO
	.align		4
.L_347:
        /*0028*/ 	.byte	0x04, 0x17
        /*002a*/ 	.short	(.L_349 - .L_348)
.L_348:
        /*002c*/ 	.word	0x00000000
        /*0030*/ 	.short	0x0002
        /*0032*/ 	.short	0x0008
        /*0034*/ 	.byte	0x00, 0xf0, 0xa1, 0x00


	//----- nvinfo : EIATTR_KPARAM_INFO
	.align		4
.L_349:
        /*0038*/ 	.byte	0x04, 0x17
        /*003a*/ 	.short	(.L_351 - .L_350)
.L_350:
        /*003c*/ 	.word	0x00000000
        /*0040*/ 	.short	0x0001
        /*0042*/ 	.short	0x0004
        /*0044*/ 	.byte	0x00, 0xf0, 0x05, 0x00


	//----- nvinfo : EIATTR_KPARAM_INFO
	.align		4
.L_351:
        /*0048*/ 	.byte	0x04, 0x17
        /*004a*/ 	.short	(.L_353 - .L_352)
.L_352:
        /*004c*/ 	.word	0x00000000
        /*0050*/ 	.short	0x0000
        /*0052*/ 	.short	0x0000
        /*0054*/ 	.byte	0x00, 0xf0, 0x11, 0x00


	//----- nvinfo : EIATTR_SPARSE_MMA_MASK
	.align		4
.L_353:
        /*0058*/ 	.byte	0x03, 0x50
        /*005a*/ 	.short	0x0000


	//----- nvinfo : EIATTR_MAXREG_COUNT
	.align		4
        /*005c*/ 	.byte	0x03, 0x1b
        /*005e*/ 	.short	0x00ff


	//----- nvinfo : EIATTR_MERCURY_ISA_VERSION
	.align		4
        /*0060*/ 	.byte	0x03, 0x5f
        /*0062*/ 	.short	0x0101


	//----- nvinfo : EIATTR_VRC_CTA_INIT_COUNT
	.align		4
        /*0064*/ 	.byte	0x02, 0x4a
	.zero		1
	.zero		1


	//----- nvinfo : EIATTR_EXIT_INSTR_OFFSETS
	.align		4
        /*0068*/ 	.byte	0x04, 0x1c
        /*006a*/ 	.short	(.L_355 - .L_354)


	//   ....[0]....
.L_354:
        /*006c*/ 	.word	0x0000bc30


	//   ....[1]....
        /*0070*/ 	.word	0x0000d190


	//   ....[2]....
        /*0074*/ 	.word	0x0000e650


	//   ....[3]....
        /*0078*/ 	.word	0x0000fb10


	//   ....[4]....
        /*007c*/ 	.word	0x00010fd0


	//   ....[5]....
        /*0080*/ 	.word	0x00012490


	//   ....[6]....
        /*0084*/ 	.word	0x00013950


	//   ....[7]....
        /*0088*/ 	.word	0x00014e10


	//   ....[8]....
        /*008c*/ 	.word	0x000162d0


	//----- nvinfo : EIATTR_MAX_THREADS
	.align		4
.L_355:
        /*0090*/ 	.byte	0x04, 0x05
        /*0092*/ 	.short	(.L_357 - .L_356)
.L_356:
        /*0094*/ 	.word	0x00000080
        /*0098*/ 	.word	0x00000001
        /*009c*/ 	.word	0x00000001


	//----- nvinfo : EIATTR_CRS_STACK_SIZE
	.align		4
.L_357:
        /*00a0*/ 	.byte	0x04, 0x1e
        /*00a2*/ 	.short	(.L_359 - .L_358)
.L_358:
        /*00a4*/ 	.word	0x00000000


	//----- nvinfo : EIATTR_CBANK_PARAM_SIZE
	.align		4
.L_359:
        /*00a8*/ 	.byte	0x03, 0x19
        /*00aa*/ 	.short	0x0484


	//----- nvinfo : EIATTR_PARAM_CBANK
	.align		4
        /*00ac*/ 	.byte	0x04, 0x0a
        /*00ae*/ 	.short	(.L_361 - .L_360)
	.align		4
.L_360:
        /*00b0*/ 	.word	index@(.nv.constant0._ZN2at6native57_GLOBAL__N__416c288b_24_ActivationPreluKernel_cu_bc9ca66845unrolled_elementwise_kernel_for_multi_outputsILi2EZZZNS0_21prelu_backward_kernelERNS_14TensorIteratorEENKUlvE_clEvENKUlvE0_clEvEUlfffE_St5arrayIPcLm5EE16OffsetCalculatorILi3EjLb0EESB_ILi2EjLb0EEEEviT0_T1_T2_T3_)
        /*00b4*/ 	.short	0x0380
        /*00b6*/ 	.short	0x0484


	//----- nvinfo : EIATTR_SW_WAR
	.align		4
.L_361:
        /*00b8*/ 	.byte	0x04, 0x36
        /*00ba*/ 	.short	(.L_363 - .L_362)
.L_362:
        /*00bc*/ 	.word	0x00000008
.L_363:


//--------------------- .nv.info._ZN2at6native57_GLOBAL__N__416c288b_24_ActivationPreluKernel_cu_bc9ca66845unrolled_elementwise_kernel_for_multi_outputsILi2EZZZNS0_21prelu_backward_kernelERNS_14TensorIteratorEENKUlvE_clEvENKUlvE0_clEvEUlfffE_St5arrayIPcLm5EE23TrivialOffsetCalculatorILi3EjESB_ILi2EjEEEviT0_T1_T2_T3_ --------------------------
	.section	.nv.info._ZN2at6native57_GLOBAL__N__416c288b_24_ActivationPreluKernel_cu_bc9ca66845unrolled_elementwise_kernel_for_multi_outputsILi2EZZZNS0_21prelu_backward_kernelERNS_14TensorIteratorEENKUlvE_clEvENKUlvE0_clEvEUlfffE_St5arrayIPcLm5EE23TrivialOffsetCalculatorILi3EjESB_ILi2EjEEEviT0_T1_T2_T3_,"",@"SHT_CUDA_INFO"
	.sectionflags	@""
	.align	4


	//----- nvinfo : EIATTR_CUDA_API_VERSION
	.align		4
        /*0000*/ 	.byte	0x04, 0x37
        /*0002*/ 	.short	(.L_365 - .L_364)
.L_364:
        /*0004*/ 	.word	0x00000082


	//----- nvinfo : EIATTR_KPARAM_INFO
	.align		4
.L_365:
        /*0008*/ 	.byte	0x04, 0x17
        /*000a*/ 	.short	(.L_367 - .L_366)
.L_366:
        /*000c*/ 	.word	0x00000000
        /*0010*/ 	.short	0x0004
        /*0012*/ 	.short	0x0031
        /*0014*/ 	.byte	0x00, 0xf0, 0x05, 0x00


	//----- nvinfo : EIATTR_KPARAM_INFO
	.align		4
.L_367:
        /*0018*/ 	.byte	0x04, 0x17
        /*001a*/ 	.short	(.L_369 - .L_368)
.L_368:
        /*001c*/ 	.word	0x00000000
        /*0020*/ 	.short	0x0003
        /*0022*/ 	.short	0x0030
        /*0024*/ 	.byte	0x00, 0xf0, 0x05, 0x00


	//----- nvinfo : EIATTR_KPARAM_INFO
	.align		4
.L_369:
        /*0028*/ 	.byte	0x04, 0x17
        /*002a*/ 	.short	(.L_371 - .L_370)
.L_370:
        /*002c*/ 	.word	0x00000000
        /*0030*/ 	.short	0x0002
        /*0032*/ 	.short	0x0008
        /*0034*/ 	.byte	0x00, 0xf0, 0xa1, 0x00


	//----- nvinfo : EIATTR_KPARAM_INFO
	.align		4
.L_371:
        /*0038*/ 	.byte	0x04, 0x17
        /*003a*/ 	.short	(.L_373 - .L_372)
.L_372:
        /*003c*/ 	.word	0x00000000
        /*0040*/ 	.short	0x0001
        /*0042*/ 	.short	0x0004
        /*0044*/ 	.byte	0x00, 0xf0, 0x05, 0x00


	//----- nvinfo : EIATTR_KPARAM_INFO
	.align		4
.L_373:
        /*0048*/ 	.byte	0x04, 0x17
        /*004a*/ 	.short	(.L_375 - .L_374)
.L_374:
        /*004c*/ 	.word	0x00000000
        /*0050*/ 	.short	0x0000
        /*0052*/ 	.short	0x0000
        /*0054*/ 	.byte	0x00, 0xf0, 0x11, 0x00


	//----- nvinfo : EIATTR_SPARSE_MMA_MASK
	.align		4
.L_375:
        /*0058*/ 	.byte	0x03, 0x50
        /*005a*/ 	.short	0x0000


	//----- nvinfo : EIATTR_MAXREG_COUNT
	.align		4
        /*005c*/ 	.byte	0x03, 0x1b
        /*005e*/ 	.short	0x00ff


	//----- nvinfo : EIATTR_MERCURY_ISA_VERSION
	.align		4
        /*0060*/ 	.byte	0x03, 0x5f
        /*0062*/ 	.short	0x0101


	//----- nvinfo : EIATTR_VRC_CTA_INIT_COUNT
	.align		4
        /*0064*/ 	.byte	0x02, 0x4a
	.zero		1
	.zero		1


	//----- nvinfo : EIATTR_EXIT_INSTR_OFFSETS
	.align		4
        /*0068*/ 	.byte	0x04, 0x1c
        /*006a*/ 	.short	(.L_377 - .L_376)


	//   ....[0]....
.L_376:
        /*006c*/ 	.word	0x00000850


	//   ....[1]....
        /*0070*/ 	.word	0x000008f0


	//   ....[2]....
        /*0074*/ 	.word	0x00000980


	//   ....[3]....
        /*0078*/ 	.word	0x00000a50


	//   ....[4]....
        /*007c*/ 	.word	0x00000b20


	//   ....[5]....
        /*0080*/ 	.word	0x00000bf0


	//   ....[6]....
        /*0084*/ 	.word	0x00000cc0


	//   ....[7]....
        /*0088*/ 	.word	0x00000db0


	//   ....[8]....
        /*008c*/ 	.word	0x00000e30


	//----- nvinfo : EIATTR_MAX_THREADS
	.align		4
.L_377:
        /*0090*/ 	.byte	0x04, 0x05
        /*0092*/ 	.short	(.L_379 - .L_378)
.L_378:
        /*0094*/ 	.word	0x00000080
        /*0098*/ 	.word	0x00000001
        /*009c*/ 	.word	0x00000001


	//----- nvinfo : EIATTR_CRS_STACK_SIZE
	.align		4
.L_379:
        /*00a0*/ 	.byte	0x04, 0x1e
        /*00a2*/ 	.short	(.L_381 - .L_380)
.L_380:
        /*00a4*/ 	.word	0x00000000


	//----- nvinfo : EIATTR_CBANK_PARAM_SIZE
	.align		4
.L_381:
        /*00a8*/ 	.byte	0x03, 0x19
        /*00aa*/ 	.short	0x0032


	//----- nvinfo : EIATTR_PARAM_CBANK
	.align		4
        /*00ac*/ 	.byte	0x04, 0x0a
        /*00ae*/ 	.short	(.L_383 - .L_382)
	.align		4
.L_382:
        /*00b0*/ 	.word	index@(.nv.constant0._ZN2at6native57_GLOBAL__N__416c288b_24_ActivationPreluKernel_cu_bc9ca66845unrolled_elementwise_kernel_for_multi_outputsILi2EZZZNS0_21prelu_backward_kernelERNS_14TensorIteratorEENKUlvE_clEvENKUlvE0_clEvEUlfffE_St5arrayIPcLm5EE23TrivialOffsetCalculatorILi3EjESB_ILi2EjEEEviT0_T1_T2_T3_)
        /*00b4*/ 	.short	0x0380
        /*00b6*/ 	.short	0x0032


	//----- nvinfo : EIATTR_SW_WAR
	.align		4
.L_383:
        /*00b8*/ 	.byte	0x04, 0x36
        /*00ba*/ 	.short	(.L_385 - .L_384)
.L_384:
        /*00bc*/ 	.word	0x00000008
.L_385:


//--------------------- .nv.info._ZN2at6native57_GLOBAL__N__416c288b_24_ActivationPreluKernel_cu_bc9ca66845unrolled_elementwise_kernel_for_multi_outputsILi2EZZZNS0_21prelu_backward_kernelERNS_14TensorIteratorEENKUlvE_clEvENKUlvE_clEvEUldddE_St5arrayIPcLm5EE16OffsetCalculatorILi3EjLb0EESB_ILi2EjLb0EEEEviT0_T1_T2_T3_ --------------------------
	.section	.nv.info._ZN2at6native57_GLOBAL__N__416c288b_24_ActivationPreluKernel_cu_bc9ca66845unrolled_elementwise_kernel_for_multi_outputsILi2EZZZNS0_21prelu_backward_kernelERNS_14TensorIteratorEENKUlvE_clEvENKUlvE_clEvEUldddE_St5arrayIPcLm5EE16OffsetCalculatorILi3EjLb0EESB_ILi2EjLb0EEEEviT0_T1_T2_T3_,"",@"SHT_CUDA_INFO"
	.sectionflags	@""
	.align	4


	//----- nvinfo : EIATTR_CUDA_API_VERSION
	.align		4
        /*0000*/ 	.byte	0x04, 0x37
        /*0002*/ 	.short	(.L_387 - .L_386)
.L_386:
        /*0004*/ 	.word	0x00000082


	//----- nvinfo : EIATTR_KPARAM_INFO
	.align		4
.L_387:
        /*0008*/ 	.byte	0x04, 0x17
        /*000a*/ 	.short	(.L_389 - .L_388)
.L_388:
        /*000c*/ 	.word	0x00000000
        /*0010*/ 	.short	0x0004
        /*0012*/ 	.short	0x028c
        /*0014*/ 	.byte	0x00, 0xf0, 0xe1, 0x07


	//----- nvinfo : EIATTR_KPARAM_INFO
	.align		4
.L_389:
        /*0018*/ 	.byte	0x04, 0x17
        /*001a*/ 	.short	(.L_391 - .L_390)
.L_390:
        /*001c*/ 	.word	0x00000000
        /*0020*/ 	.short	0x0003
        /*0022*/ 	.short	0x0030
        /*0024*/ 	.byte	0x00, 0xf0, 0x71, 0x09


	//----- nvinfo : EIATTR_KPARAM_INFO
	.align		4
.L_391:
        /*0028*/ 	.byte	0x04, 0x17
        /*002a*/ 	.short	(.L_393 - .L_392)
.L_392:
        /*002c*/ 	.word	0x00000000
        /*0030*/ 	.short	0x0002
        /*0032*/ 	.short	0x0008
        /*0034*/ 	.byte	0x00, 0xf0, 0xa1, 0x00


	//----- nvinfo : EIATTR_KPARAM_INFO
	.align		4
.L_393:
        /*0038*/ 	.byte	0x04, 0x17
        /*003a*/ 	.short	(.L_395 - .L_394)
.L_394:
        /*003c*/ 	.word	0x00000000
        /*0040*/ 	.short	0x0001
        /*0042*/ 	.short	0x0004
        /*0044*/ 	.byte	0x00, 0xf0, 0x05, 0x00


	//----- nvinfo : EIATTR_KPARAM_INFO
	.align		4
.L_395:
        /*0048*/ 	.byte	0x04, 0x17
        /*004a*/ 	.short	(.L_397 - .L_396)
.L_396:
        /*004c*/ 	.word	0x00000000
        /*0050*/ 	.short	0x0000
        /*0052*/ 	.short	0x0000
        /*0054*/ 	.byte	0x00, 0xf0, 0x11, 0x00


	//----- nvinfo : EIATTR_SPARSE_MMA_MASK
	.align		4
.L_397:
        /*0058*/ 	.byte	0x03, 0x50
        /*005a*/ 	.short	0x0000


	//----- nvinfo : EIATTR_MAXREG_COUNT
	.align		4
        /*005c*/ 	.byte	0x03, 0x1b
        /*005e*/ 	.short	0x00ff


	//----- nvinfo : EIATTR_MERCURY_ISA_VERSION
	.align		4
        /*0060*/ 	.byte	0x03, 0x5f
        /*0062*/ 	.short	0x0101


	//----- nvinfo : EIATTR_VRC_CTA_INIT_COUNT
	.align		4
        /*0064*/ 	.byte	0x02, 0x4a
	.zero		1
	.zero		1


	//----- nvinfo : EIATTR_EXIT_INSTR_OFFSETS
	.align		4
        /*0068*/ 	.byte	0x04, 0x1c
        /*006a*/ 	.short	(.L_399 - .L_398)


	//   ....[0]....
.L_398:
        /*006c*/ 	.word	0x0000c220


	//   ....[1]....
        /*0070*/ 	.word	0x0000d780


	//   ....[2]....
        /*0074*/ 	.word	0x0000ec40


	//   ....[3]....
        /*0078*/ 	.word	0x00010100


	//   ....[4]....
        /*007c*/ 	.word	0x000115c0


	//   ....[5]....
        /*0080*/ 	.word	0x00012a80


	//   ....[6]....
        /*0084*/ 	.word	0x00013f40


	//   ....[7]....
        /*0088*/ 	.word	0x00015400


	//   ....[8]....
        /*008c*/ 	.word	0x000168c0


	//----- nvinfo : EIATTR_MAX_THREADS
	.align		4
.L_399:
        /*0090*/ 	.byte	0x04, 0x05
        /*0092*/ 	.short	(.L_401 - .L_400)
.L_400:
        /*0094*/ 	.word	0x00000080
        /*0098*/ 	.word	0x00000001
        /*009c*/ 	.word	0x00000001


	//----- nvinfo : EIATTR_CRS_STACK_SIZE
	.align		4
.L_401:
        /*00a0*/ 	.byte	0x04, 0x1e
        /*00a2*/ 	.short	(.L_403 - .L_402)
.L_402:
        /*00a4*/ 	.word	0x00000000


	//----- nvinfo : EIATTR_CBANK_PARAM_SIZE
	.align		4
.L_403:
        /*00a8*/ 	.byte	0x03, 0x19
        /*00aa*/ 	.short	0x0484


	//----- nvinfo : EIATTR_PARAM_CBANK
	.align		4
        /*00ac*/ 	.byte	0x04, 0x0a
        /*00ae*/ 	.short	(.L_405 - .L_404)
	.align		4
.L_404:
        /*00b0*/ 	.word	index@(.nv.constant0._ZN2at6native57_GLOBAL__N__416c288b_24_ActivationPreluKernel_cu_bc9ca66845unrolled_elementwise_kernel_for_multi_outputsILi2EZZZNS0_21prelu_backward_kernelERNS_14TensorIteratorEENKUlvE_clEvENKUlvE_clEvEUldddE_St5arrayIPcLm5EE16OffsetCalculatorILi3EjLb0EESB_ILi2EjLb0EEEEviT0_T1_T2_T3_)
        /*00b4*/ 	.short	0x0380
        /*00b6*/ 	.short	0x0484


	//----- nvinfo : EIATTR_SW_WAR
	.align		4
.L_405:
        /*00b8*/ 	.byte	0x04, 0x36
        /*00ba*/ 	.short	(.L_407 - .L_406)
.L_406:
        /*00bc*/ 	.word	0x00000008
.L_407:


//--------------------- .nv.info._ZN2at6native57_GLOBAL__N__416c288b_24_ActivationPreluKernel_cu_bc9ca66845unrolled_elementwise_kernel_for_multi_outputsILi2EZZZNS0_21prelu_backward_kernelERNS_14TensorIteratorEENKUlvE_clEvENKUlvE_clEvEUldddE_St5arrayIPcLm5EE23TrivialOffsetCalculatorILi3EjESB_ILi2EjEEEviT0_T1_T2_T3_ --------------------------
	.section	.nv.info._ZN2at6native57_GLOBAL__N__416c288b_24_ActivationPreluKernel_cu_bc9ca66845unrolled_elementwise_kernel_for_multi_outputsILi2EZZZNS0_21prelu_backward_kernelERNS_14TensorIteratorEENKUlvE_clEvENKUlvE_clEvEUldddE_St5arrayIPcLm5EE23TrivialOffsetCalculatorILi3EjESB_ILi2EjEEEviT0_T1_T2_T3_,"",@"SHT_CUDA_INFO"
	.sectionflags	@""
	.align	4


	//----- nvinfo : EIATTR_CUDA_API_VERSION
	.align		4
        /*0000*/ 	.byte	0x04, 0x37
        /*0002*/ 	.short	(.L_409 - .L_408)
.L_408:
        /*0004*/ 	.word	0x00000082


	//----- nvinfo : EIATTR_KPARAM_INFO
	.align		4
.L_409:
        /*0008*/ 	.byte	0x04, 0x17
        /*000a*/ 	.short	(.L_411 - .L_410)
.L_410:
        /*000c*/ 	.word	0x00000000
        /*0010*/ 	.short	0x0004
        /*0012*/ 	.short	0x0031
        /*0014*/ 	.byte	0x00, 0xf0, 0x05, 0x00


	//----- nvinfo : EIATTR_KPARAM_INFO
	.align		4
.L_411:
        /*0018*/ 	.byte	0x04, 0x17
        /*001a*/ 	.short	(.L_413 - .L_412)
.L_412:
        /*001c*/ 	.word	0x00000000
        /*0020*/ 	.short	0x0003
        /*0022*/ 	.short	0x0030
        /*0024*/ 	.byte	0x00, 0xf0, 0x05, 0x00


	//----- nvinfo : EIATTR_KPARAM_INFO
	.align		4
.L_413:
        /*0028*/ 	.byte	0x04, 0x17
        /*002a*/ 	.short	(.L_415 - .L_414)
.L_414:
        /*002c*/ 	.word	0x00000000
        /*0030*/ 	.short	0x0002
        /*0032*/ 	.short	0x0008
        /*0034*/ 	.byte	0x00, 0xf0, 0xa1, 0x00


	//----- nvinfo : EIATTR_KPARAM_INFO
	.align		4
.L_415:
        /*0038*/ 	.byte	0x04, 0x17
        /*003a*/ 	.short	(.L_417 - .L_416)
.L_416:
        /*003c*/ 	.word	0x00000000
        /*0040*/ 	.short	0x0001
        /*0042*/ 	.short	0x0004
        /*0044*/ 	.byte	0x00, 0xf0, 0x05, 0x00


	//----- nvinfo : EIATTR_KPARAM_INFO
	.align		4
.L_417:
        /*0048*/ 	.byte	0x04, 0x17
        /*004a*/ 	.short	(.L_419 - .L_418)
.L_418:
        /*004c*/ 	.word	0x00000000
        /*0050*/ 	.short	0x0000
        /*0052*/ 	.short	0x0000
        /*0054*/ 	.byte	0x00, 0xf0, 0x11, 0x00


	//----- nvinfo : EIATTR_SPARSE_MMA_MASK
	.align		4
.L_419:
        /*0058*/ 	.byte	0x03, 0x50
        /*005a*/ 	.short	0x0000


	//----- nvinfo : EIATTR_MAXREG_COUNT
	.align		4
        /*005c*/ 	.byte	0x03, 0x1b
        /*005e*/ 	.short	0x00ff


	//----- nvinfo : EIATTR_MERCURY_ISA_VERSION
	.align		4
        /*0060*/ 	.byte	0x03, 0x5f
        /*0062*/ 	.short	0x0101


	//----- nvinfo : EIATTR_VRC_CTA_INIT_COUNT
	.align		4
        /*0064*/ 	.byte	0x02, 0x4a
	.zero		1
	.zero		1


	//----- nvinfo : EIATTR_EXIT_INSTR_OFFSETS
	.align		4
        /*0068*/ 	.byte	0x04, 0x1c
        /*006a*/ 	.short	(.L_421 - .L_420)


	//   ....[0]....
.L_420:
        /*006c*/ 	.word	0x00001180


	//   ....[1]....
        /*0070*/ 	.word	0x00001210


	//   ....[2]....
        /*0074*/ 	.word	0x00001270


	//   ....[3]....
        /*0078*/ 	.word	0x000012d0


	//   ....[4]....
        /*007c*/ 	.word	0x00001330


	//   ....[5]....
        /*0080*/ 	.word	0x00001390


	//   ....[6]....
        /*0084*/ 	.word	0x000013f0


	//   ....[7]....
        /*0088*/ 	.word	0x00001450


	//   ....[8]....
        /*008c*/ 	.word	0x000014b0


	//----- nvinfo : EIATTR_MAX_THREADS
	.align		4
.L_421:
        /*0090*/ 	.byte	0x04, 0x05
        /*0092*/ 	.short	(.L_423 - .L_422)
.L_422:
        /*0094*/ 	.word	0x00000080
        /*0098*/ 	.word	0x00000001
        /*009c*/ 	.word	0x00000001


	//----- nvinfo : EIATTR_CRS_STACK_SIZE
	.align		4
.L_423:
        /*00a0*/ 	.byte	0x04, 0x1e
        /*00a2*/ 	.short	(.L_425 - .L_424)
.L_424:
        /*00a4*/ 	.word	0x00000000


	//----- nvinfo : EIATTR_CBANK_PARAM_SIZE
	.align		4
.L_425:
        /*00a8*/ 	.byte	0x03, 0x19
        /*00aa*/ 	.short	0x0032


	//----- nvinfo : EIATTR_PARAM_CBANK
	.align		4
        /*00ac*/ 	.byte	0x04, 0x0a
        /*00ae*/ 	.short	(.L_427 - .L_426)
	.align		4
.L_426:
        /*00b0*/ 	.word	index@(.nv.constant0._ZN2at6native57_GLOBAL__N__416c288b_24_ActivationPreluKernel_cu_bc9ca66845unrolled_elementwise_kernel_for_multi_outputsILi2EZZZNS0_21prelu_backward_kernelERNS_14TensorIteratorEENKUlvE_clEvENKUlvE_clEvEUldddE_St5arrayIPcLm5EE23TrivialOffsetCalculatorILi3EjESB_ILi2EjEEEviT0_T1_T2_T3_)
        /*00b4*/ 	.short	0x0380
        /*00b6*/ 	.short	0x0032


	//----- nvinfo : EIATTR_SW_WAR
	.align		4
.L_427:
        /*00b8*/ 	.byte	0x04, 0x36
        /*00ba*/ 	.short	(.L_429 - .L_428)
.L_428:
        /*00bc*/ 	.word	0x00000008
.L_429:


//--------------------- .nv.info._ZN2at6native18elementwise_kernelILi128ELi4EZNS0_15gpu_kernel_implIZZZNS0_12prelu_kernelERNS_14TensorIteratorEENKUlvE_clEvENKUlvE2_clEvEUlN3c104HalfES8_E_EEvRNS_18TensorIteratorBaseERKT_EUliE_EEviT1_ --------------------------
	.section	.nv.info._ZN2at6native18elementwise_kernelILi128ELi4EZNS0_15gpu_kernel_implIZZZNS0_12prelu_kernelERNS_14TensorIteratorEENKUlvE_clEvENKUlvE2_clEvEUlN3c104HalfES8_E_EEvRNS_18TensorIteratorBaseERKT_EUliE_EEviT1_,"",@"SHT_CUDA_INFO"
	.sectionflags	@""
	.align	4


	//----- nvinfo : EIATTR_CUDA_API_VERSION
	.align		4
        /*0000*/ 	.byte	0x04, 0x37
        /*0002*/ 	.short	(.L_431 - .L_430)
.L_430:
        /*0004*/ 	.word	0x00000082


	//----- nvinfo : EIATTR_KPARAM_INFO
	.align		4
.L_431:
        /*0008*/ 	.byte	0x04, 0x17
        /*000a*/ 	.short	(.L_433 - .L_432)
.L_432:
        /*000c*/ 	.word	0x00000000
        /*0010*/ 	.short	0x0001
        /*0012*/ 	.short	0x0008
        /*0014*/ 	.byte	0x00, 0xf0, 0x21, 0x0a


	//----- nvinfo : EIATTR_KPARAM_INFO
	.align		4
.L_433:
        /*0018*/ 	.byte	0x04, 0x17
        /*001a*/ 	.short	(.L_435 - .L_434)
.L_434:
        /*001c*/ 	.word	0x00000000
        /*0020*/ 	.short	0x0000
        /*0022*/ 	.short	0x0000
        /*0024*/ 	.byte	0x00, 0xf0, 0x11, 0x00


	//----- nvinfo : EIATTR_SPARSE_MMA_MASK
	.align		4
.L_435:
        /*0028*/ 	.byte	0x03, 0x50
        /*002a*/ 	.short	0x0000


	//----- nvinfo : EIATTR_MAXREG_COUNT
	.align		4
        /*002c*/ 	.byte	0x03, 0x1b
        /*002e*/ 	.short	0x0080


	//----- nvinfo : EIATTR_EXTERNS
	.align		4
        /*0030*/ 	.byte	0x04, 0x0f
        /*0032*/ 	.short	(.L_437 - .L_436)


	//   ....[0]....
	.align		4
.L_436:
        /*0034*/ 	.word	index@(__assertfail)


	//----- nvinfo : EIATTR_MERCURY_ISA_VERSION
	.align		4
.L_437:
        /*0038*/ 	.byte	0x03, 0x5f
        /*003a*/ 	.short	0x0101


	//----- nvinfo : EIATTR_VRC_CTA_INIT_COUNT
	.align		4
        /*003c*/ 	.byte	0x02, 0x4a
	.zero		1
	.zero		1


	//----- nvinfo : EIATTR_SYSCALL_OFFSETS
	.align		4
        /*0040*/ 	.byte	0x04, 0x46
        /*0042*/ 	.short	(.L_439 - .L_438)


	//   ....[0]....
.L_438:
        /*0044*/ 	.word	0x00002680


	//   ....[1]....
        /*0048*/ 	.word	0x00003680


	//   ....[2]....
        /*004c*/ 	.word	0x000045c0


	//   ....[3]....
        /*0050*/ 	.word	0x00006de0


	//   ....[4]....
        /*0054*/ 	.word	0x00007dd0


	//   ....[5]....
        /*0058*/ 	.word	0x00008b40


	//   ....[6]....
        /*005c*/ 	.word	0x0000b470


	//   ....[7]....
        /*0060*/ 	.word	0x0000c460


	//   ....[8]....
        /*0064*/ 	.word	0x0000d1d0


	//   ....[9]....
        /*0068*/ 	.word	0x0000fb20


	//   ....[10]....
        /*006c*/ 	.word	0x00010b10


	//   ....[11]....
        /*0070*/ 	.word	0x00011850


	//----- nvinfo : EIATTR_EXIT_INSTR_OFFSETS
	.align		4
.L_439:
        /*0074*/ 	.byte	0x04, 0x1c
        /*0076*/ 	.short	(.L_441 - .L_440)


	//   ....[0]....
.L_440:
        /*0078*/ 	.word	0x0000d4b0


	//   ....[1]....
        /*007c*/ 	.word	0x00010cf0


	//   ....[2]....
        /*0080*/ 	.word	0x00010d30


	//   ....[3]....
        /*0084*/ 	.word	0x00010dd0


	//   ....[4]....
        /*0088*/ 	.word	0x00010e10


	//   ....[5]....
        /*008c*/ 	.word	0x00010e50


	//   ....[6]....
        /*0090*/ 	.word	0x00010ee0


	//   ....[7]....
        /*0094*/ 	.word	0x00010f00


	//   ....[8]....
        /*0098*/ 	.word	0x00010fa0


	//   ....[9]....
        /*009c*/ 	.word	0x00010ff0


	//   ....[10]....
        /*00a0*/ 	.word	0x00011040


	//   ....[11]....
        /*00a4*/ 	.word	0x00011120


	//   ....[12]....
        /*00a8*/ 	.word	0x00011290


	//   ....[13]....
        /*00ac*/ 	.word	0x00011400


	//   ....[14]....
        /*00b0*/ 	.word	0x00011560


	//   ....[15]....
        /*00b4*/ 	.word	0x000115a0


	//   ....[16]....
        /*00b8*/ 	.word	0x000115e0


	//   ....[17]....
        /*00bc*/ 	.word	0x00011690


	//   ....[18]....
        /*00c0*/ 	.word	0x000116f0


	//   ....[19]....
        /*00c4*/ 	.word	0x00011860


	//   ....[20]....
        /*00c8*/ 	.word	0x00011970


	//   ....[21]....
        /*00cc*/ 	.word	0x00011ab0


	//   ....[22]....
        /*00d0*/ 	.word	0x00011af0


	//----- nvinfo : EIATTR_MAX_THREADS
	.align		4
.L_441:
        /*00d4*/ 	.byte	0x04, 0x05
        /*00d6*/ 	.short	(.L_443 - .L_442)
.L_442:
        /*00d8*/ 	.word	0x00000080
        /*00dc*/ 	.word	0x00000001
        /*00e0*/ 	.word	0x00000001


	//----- nvinfo : EIATTR_CRS_STACK_SIZE
	.align		4
.L_443:
        /*00e4*/ 	.byte	0x04, 0x1e
        /*00e6*/ 	.short	(.L_445 - .L_444)
.L_444:
        /*00e8*/ 	.word	0x00000000


	//----- nvinfo : EIATTR_CBANK_PARAM_SIZE
	.align		4
.L_445:
        /*00ec*/ 	.byte	0x03, 0x19
        /*00ee*/ 	.short	0x0290


	//----- nvinfo : EIATTR_PARAM_CBANK
	.align		4
        /*00f0*/ 	.byte	0x04, 0x0a
        /*00f2*/ 	.short	(.L_447 - .L_446)
	.align		4
.L_446:
        /*00f4*/ 	.word	index@(.nv.constant0._ZN2at6native18elementwise_kernelILi128ELi4EZNS0_15gpu_kernel_implIZZZNS0_12prelu_kernelERNS_14TensorIteratorEENKUlvE_clEvENKUlvE2_clEvEUlN3c104HalfES8_E_EEvRNS_18TensorIteratorBaseERKT_EUliE_EEviT1_)
        /*00f8*/ 	.short	0x0380
        /*00fa*/ 	.short	0x0290


	//----- nvinfo : EIATTR_SW_WAR
	.align		4
.L_447:
        /*00fc*/ 	.byte	0x04, 0x36
        /*00fe*/ 	.short	(.L_449 - .L_448)
.L_448:
        /*0100*/ 	.word	0x00000008
.L_449:


//--------------------- .nv.info._ZN2at6native27unrolled_elementwise_kernelIZZZNS0_12prelu_kernelERNS_14TensorIteratorEENKUlvE_clEvENKUlvE2_clEvEUlN3c104HalfES7_E_St5arrayIPcLm3EELi4E23TrivialOffsetCalculatorILi2EjESC_ILi1EjENS0_6memory12LoadWithCastILi2EEENSF_13StoreWithCastILi1EEEEEviT_T0_T2_T3_T4_T5_ --------------------------
	.section	.nv.info._ZN2at6native27unrolled_elementwise_kernelIZZZNS0_12prelu_kernelERNS_14TensorIteratorEENKUlvE_clEvENKUlvE2_clEvEUlN3c104HalfES7_E_St5arrayIPcLm3EELi4E23TrivialOffsetCalculatorILi2EjESC_ILi1EjENS0_6memory12LoadWithCastILi2EEENSF_13StoreWithCastILi1EEEEEviT_T0_T2_T3_T4_T5_,"",@"SHT_CUDA_INFO"
	.sectionflags	@""
	.align	4


	//----- nvinfo : EIATTR_CUDA_API_VERSION
	.align		4
        /*0000*/ 	.byte	0x04, 0x37
        /*0002*/ 	.short	(.L_451 - .L_450)
.L_450:
        /*0004*/ 	.word	0x00000082


	//----- nvinfo : EIATTR_KPARAM_INFO
	.align		4
.L_451:
        /*0008*/ 	.byte	0x04, 0x17
        /*000a*/ 	.short	(.L_453 - .L_452)
.L_452:
        /*000c*/ 	.word	0x00000000
        /*0010*/ 	.short	0x0006
        /*0012*/ 	.short	0x0030
        /*0014*/ 	.byte	0x00, 0xf0, 0x21, 0x00


	//----- nvinfo : EIATTR_KPARAM_INFO
	.align		4
.L_453:
        /*0018*/ 	.byte	0x04, 0x17
        /*001a*/ 	.short	(.L_455 - .L_454)
.L_454:
        /*001c*/ 	.word	0x00000000
        /*0020*/ 	.short	0x0005
        /*0022*/ 	.short	0x0024
        /*0024*/ 	.byte	0x00, 0xf0, 0x31, 0x00


	//----- nvinfo : EIATTR_KPARAM_INFO
	.align		4
.L_455:
        /*0028*/ 	.byte	0x04, 0x17
        /*002a*/ 	.short	(.L_457 - .L_456)
.L_456:
        /*002c*/ 	.word	0x00000000
        /*0030*/ 	.short	0x0004
        /*0032*/ 	.short	0x0021
        /*0034*/ 	.byte	0x00, 0xf0, 0x05, 0x00


	//----- nvinfo : EIATTR_KPARAM_INFO
	.align		4
.L_457:
        /*0038*/ 	.byte	0x04, 0x17
        /*003a*/ 	.short	(.L_459 - .L_458)
.L_458:
        /*003c*/ 	.word	0x00000000
        /*0040*/ 	.short	0x0003
        /*0042*/ 	.short	0x0020
        /*0044*/ 	.byte	0x00, 0xf0, 0x05, 0x00


	//----- nvinfo : EIATTR_KPARAM_INFO
	.align		4
.L_459:
        /*0048*/ 	.byte	0x04, 0x17
        /*004a*/ 	.short	(.L_461 - .L_460)
.L_460:
        /*004c*/ 	.word	0x00000000
        /*0050*/ 	.short	0x0002
        /*0052*/ 	.short	0x0008
        /*0054*/ 	.byte	0x00, 0xf0, 0x61, 0x00


	//----- nvinfo : EIATTR_KPARAM_INFO
	.align		4
.L_461:
        /*0058*/ 	.byte	0x04, 0x17
        /*005a*/ 	.short	(.L_463 - .L_462)
.L_462:
        /*005c*/ 	.word	0x00000000
        /*0060*/ 	.short	0x0001
        /*0062*/ 	.short	0x0004
        /*0064*/ 	.byte	0x00, 0xf0, 0x05, 0x00


	//----- nvinfo : EIATTR_KPARAM_INFO
	.align		4
.L_463:
        /*0068*/ 	.byte	0x04, 0x17
        /*006a*/ 	.short	(.L_465 - .L_464)
.L_464:
        /*006c*/ 	.word	0x00000000
        /*0070*/ 	.short	0x0000
        /*0072*/ 	.short	0x0000
        /*0074*/ 	.byte	0x00, 0xf0, 0x11, 0x00


	//----- nvinfo : EIATTR_SPARSE_MMA_MASK
	.align		4
.L_465:
        /*0078*/ 	.byte	0x03, 0x50
        /*007a*/ 	.short	0x0000


	//----- nvinfo : EIATTR_MAXREG_COUNT
	.align		4
        /*007c*/ 	.byte	0x03, 0x1b
        /*007e*/ 	.short	0x00ff


	//----- nvinfo : EIATTR_EXTERNS
	.align		4
        /*0080*/ 	.byte	0x04, 0x0f
        /*0082*/ 	.short	(.L_467 - .L_466)


	//   ....[0]....
	.align		4
.L_466:
        /*0084*/ 	.word	index@(__assertfail)


	//----- nvinfo : EIATTR_MERCURY_ISA_VERSION
	.align		4
.L_467:
        /*0088*/ 	.byte	0x03, 0x5f
        /*008a*/ 	.short	0x0101


	//----- nvinfo : EIATTR_VRC_CTA_INIT_COUNT
	.align		4
        /*008c*/ 	.byte	0x02, 0x4a
	.zero		1
	.zero		1


	//----- nvinfo : EIATTR_SYSCALL_OFFSETS
	.align		4
        /*0090*/ 	.byte	0x04, 0x46
        /*0092*/ 	.short	(.L_469 - .L_468)


	//   ....[0]....
.L_468:
        /*0094*/ 	.word	0x00001070


	//   ....[1]....
        /*0098*/ 	.word	0x00002170


	//   ....[2]....
        /*009c*/ 	.word	0x000033b0


	//   ....[3]....
        /*00a0*/ 	.word	0x000044b0


	//   ....[4]....
        /*00a4*/ 	.word	0x00005630


	//   ....[5]....
        /*00a8*/ 	.word	0x00006740


	//   ....[6]....
        /*00ac*/ 	.word	0x000078c0


	//   ....[7]....
        /*00b0*/ 	.word	0x000088f0


	//   ....[8]....
        /*00b4*/ 	.word	0x00009b70


	//   ....[9]....
        /*00b8*/ 	.word	0x0000aa30


	//   ....[10]....
        /*00bc*/ 	.word	0x0000b9b0


	//   ....[11]....
        /*00c0*/ 	.word	0x0000c930


	//----- nvinfo : EIATTR_EXIT_INSTR_OFFSETS
	.align		4
.L_469:
        /*00c4*/ 	.byte	0x04, 0x1c
        /*00c6*/ 	.short	(.L_471 - .L_470)


	//   ....[0]....
.L_470:
        /*00c8*/ 	.word	0x0000bc80


	//   ....[1]....
        /*00cc*/ 	.word	0x0000bdd0


	//   ....[2]....
        /*00d0*/ 	.word	0x0000be10


	//   ....[3]....
        /*00d4*/ 	.word	0x0000beb0


	//   ....[4]....
        /*00d8*/ 	.word	0x0000bef0


	//   ....[5]....
        /*00dc*/ 	.word	0x0000bf30


	//   ....[6]....
        /*00e0*/ 	.word	0x0000bfc0


	//   ....[7]....
        /*00e4*/ 	.word	0x0000bfe0


	//   ....[8]....
        /*00e8*/ 	.word	0x0000c080


	//   ....[9]....
        /*00ec*/ 	.word	0x0000c0d0


	//   ....[10]....
        /*00f0*/ 	.word	0x0000c120


	//   ....[11]....
        /*00f4*/ 	.word	0x0000c200


	//   ....[12]....
        /*00f8*/ 	.word	0x0000c370


	//   ....[13]....
        /*00fc*/ 	.word	0x0000c4e0


	//   ....[14]....
        /*0100*/ 	.word	0x0000c640


	//   ....[15]....
        /*0104*/ 	.word	0x0000c680


	//   ....[16]....
        /*0108*/ 	.word	0x0000c6c0


	//   ....[17]....
        /*010c*/ 	.word	0x0000c770


	//   ....[18]....
        /*0110*/ 	.word	0x0000c7d0


	//   ....[19]....
        /*0114*/ 	.word	0x0000c940


	//   ....[20]....
        /*0118*/ 	.word	0x0000ca50


	//   ....[21]....
        /*011c*/ 	.word	0x0000cb90


	//   ....[22]....
        /*0120*/ 	.word	0x0000cbd0


	//----- nvinfo : EIATTR_MAX_THREADS
	.align		4
.L_471:
        /*0124*/ 	.byte	0x04, 0x05
        /*0126*/ 	.short	(.L_473 - .L_472)
.L_472:
        /*0128*/ 	.word	0x00000080
        /*012c*/ 	.word	0x00000001
        /*0130*/ 	.word	0x00000001


	//----- nvinfo : EIATTR_CRS_STACK_SIZE
	.align		4
.L_473:
        /*0134*/ 	.byte	0x04, 0x1e
        /*0136*/ 	.short	(.L_475 - .L_474)
.L_474:
        /*0138*/ 	.word	0x00000000


	//----- nvinfo : EIATTR_CBANK_PARAM_SIZE
	.align		4
.L_475:
        /*013c*/ 	.byte	0x03, 0x19
        /*013e*/ 	.short	0x0038


	//----- nvinfo : EIATTR_PARAM_CBANK
	.align		4
        /*0140*/ 	.byte	0x04, 0x0a
        /*0142*/ 	.short	(.L_477 - .L_476)
	.align		4
.L_476:
        /*0144*/ 	.word	index@(.nv.constant0._ZN2at6native27unrolled_elementwise_kernelIZZZNS0_12prelu_kernelERNS_14TensorIteratorEENKUlvE_clEvENKUlvE2_clEvEUlN3c104HalfES7_E_St5arrayIPcLm3EELi4E23TrivialOffsetCalculatorILi2EjESC_ILi1EjENS0_6memory12LoadWithCastILi2EEENSF_13StoreWithCastILi1EEEEEviT_T0_T2_T3_T4_T5_)
        /*0148*/ 	.short	0x0380
        /*014a*/ 	.short	0x0038


	//----- nvinfo : EIATTR_SW_WAR
	.align		4
.L_477:
        /*014c*/ 	.byte	0x04, 0x36
        /*014e*/ 	.short	(.L_479 - .L_478)
.L_478:
        /*0150*/ 	.word	0x00000008
.L_479:


//--------------------- .nv.info._ZN2at6native18elementwise_kernelILi128ELi4EZNS0_22gpu_kernel_impl_nocastIZZZNS0_12prelu_kernelERNS_14TensorIteratorEENKUlvE_clEvENKUlvE2_clEvEUlN3c104HalfES8_E_EEvRNS_18TensorIteratorBaseERKT_EUliE_EEviT1_ --------------------------
	.section	.nv.info._ZN2at6native18elementwise_kernelILi128ELi4EZNS0_22gpu_kernel_impl_nocastIZZZNS0_12prelu_kernelERNS_14TensorIteratorEENKUlvE_clEvENKUlvE2_clEvEUlN3c104HalfES8_E_EEvRNS_18TensorIteratorBaseERKT_EUliE_EEviT1_,"",@"SHT_CUDA_INFO"
	.sectionflags	@""
	.align	4


	//----- nvinfo : EIATTR_CUDA_API_VERSION
	.align		4
        /*0000*/ 	.byte	0x04, 0x37
        /*0002*/ 	.short	(.L_481 - .L_480)
.L_480:
        /*0004*/ 	.word	0x00000082


	//----- nvinfo : EIATTR_KPARAM_INFO
	.align		4
.L_481:
        /*0008*/ 	.byte	0x04, 0x17
        /*000a*/ 	.short	(.L_483 - .L_482)
.L_482:
        /*000c*/ 	.word	0x00000000
        /*0010*/ 	.short	0x0001
        /*0012*/ 	.short	0x0008
        /*0014*/ 	.byte	0x00, 0xf0, 0x21, 0x0a


	//----- nvinfo : EIATTR_KPARAM_INFO
	.align		4
.L_483:
        /*0018*/ 	.byte	0x04, 0x17
        /*001a*/ 	.short	(.L_485 - .L_484)
.L_484:
        /*001c*/ 	.word	0x00000000
        /*0020*/ 	.short	0x0000
        /*0022*/ 	.short	0x0000
        /*0024*/ 	.byte	0x00, 0xf0, 0x11, 0x00


	//----- nvinfo : EIATTR_SPARSE_MMA_MASK
	.align		4
.L_485:
        /*0028*/ 	.byte	0x03, 0x50
        /*002a*/ 	.short	0x0000


	//----- nvinfo : EIATTR_MAXREG_COUNT
	.align		4
        /*002c*/ 	.byte	0x03, 0x1b
        /*002e*/ 	.short	0x0080


	//----- nvinfo : EIATTR_MERCURY_ISA_VERSION
	.align		4
        /*0030*/ 	.byte	0x03, 0x5f
        /*0032*/ 	.short	0x0101


	//----- nvinfo : EIATTR_VRC_CTA_INIT_COUNT
	.align		4
        /*0034*/ 	.byte	0x02, 0x4a
	.zero		1
	.zero		1


	//----- nvinfo : EIATTR_EXIT_INSTR_OFFSETS
	.align		4
        /*0038*/ 	.byte	0x04, 0x1c
        /*003a*/ 	.short	(.L_487 - .L_486)


	//   ....[0]....
.L_486:
        /*003c*/ 	.word	0x000003f0


	//   ....[1]....
        /*0040*/ 	.word	0x000004c0


	//   ....[2]....
        /*0044*/ 	.word	0x00004a90


	//   ....[3]....
        /*0048*/ 	.word	0x00006170


	//----- nvinfo : EIATTR_MAX_THREADS
	.align		4
.L_487:
        /*004c*/ 	.byte	0x04, 0x05
        /*004e*/ 	.short	(.L_489 - .L_488)
.L_488:
        /*0050*/ 	.word	0x00000080
        /*0054*/ 	.word	0x00000001
        /*0058*/ 	.word	0x00000001


	//----- nvinfo : EIATTR_CRS_STACK_SIZE
	.align		4
.L_489:
        /*005c*/ 	.byte	0x04, 0x1e
        /*005e*/ 	.short	(.L_491 - .L_490)
.L_490:
        /*0060*/ 	.word	0x00000000


	//----- nvinfo : EIATTR_CBANK_PARAM_SIZE
	.align		4
.L_491:
        /*0064*/ 	.byte	0x03, 0x19
        /*0066*/ 	.short	0x0290


	//----- nvinfo : EIATTR_PARAM_CBANK
	.align		4
        /*0068*/ 	.byte	0x04, 0x0a
        /*006a*/ 	.short	(.L_493 - .L_492)
	.align		4
.L_492:
        /*006c*/ 	.word	index@(.nv.constant0._ZN2at6native18elementwise_kernelILi128ELi4EZNS0_22gpu_kernel_impl_nocastIZZZNS0_12prelu_kernelERNS_14TensorIteratorEENKUlvE_clEvENKUlvE2_clEvEUlN3c104HalfES8_E_EEvRNS_18TensorIteratorBaseERKT_EUliE_EEviT1_)
        /*0070*/ 	.short	0x0380
        /*0072*/ 	.short	0x0290


	//----- nvinfo : EIATTR_SW_WAR
	.align		4
.L_493:
        /*0074*/ 	.byte	0x04, 0x36
        /*0076*/ 	.short	(.L_495 - .L_494)
.L_494:
        /*0078*/ 	.word	0x00000008
.L_495:


//--------------------- .nv.info._ZN2at6native27unrolled_elementwise_kernelIZZZNS0_12prelu_kernelERNS_14TensorIteratorEENKUlvE_clEvENKUlvE2_clEvEUlN3c104HalfES7_E_St5arrayIPcLm3EELi4E23TrivialOffsetCalculatorILi2EjESC_ILi1EjENS0_6memory15LoadWithoutCastENSF_16StoreWithoutCastEEEviT_T0_T2_T3_T4_T5_ --------------------------
	.section	.nv.info._ZN2at6native27unrolled_elementwise_kernelIZZZNS0_12prelu_kernelERNS_14TensorIteratorEENKUlvE_clEvENKUlvE2_clEvEUlN3c104HalfES7_E_St5arrayIPcLm3EELi4E23TrivialOffsetCalculatorILi2EjESC_ILi1EjENS0_6memory15LoadWithoutCastENSF_16StoreWithoutCastEEEviT_T0_T2_T3_T4_T5_,"",@"SHT_CUDA_INFO"
	.sectionflags	@""
	.align	4


	//----- nvinfo : EIATTR_CUDA_API_VERSION
	.align		4
        /*0000*/ 	.byte	0x04, 0x37
        /*0002*/ 	.short	(.L_497 - .L_496)
.L_496:
        /*0004*/ 	.word	0x00000082


	//----- nvinfo : EIATTR_KPARAM_INFO
	.align		4
.L_497:
        /*0008*/ 	.byte	0x04, 0x17
        /*000a*/ 	.short	(.L_499 - .L_498)
.L_498:
        /*000c*/ 	.word	0x00000000
        /*0010*/ 	.short	0x0006
        /*0012*/ 	.short	0x0023
        /*0014*/ 	.byte	0x00, 0xf0, 0x05, 0x00


	//----- nvinfo : EIATTR_KPARAM_INFO
	.align		4
.L_499:
        /*0018*/ 	.byte	0x04, 0x17
        /*001a*/ 	.short	(.L_501 - .L_500)
.L_500:
        /*001c*/ 	.word	0x00000000
        /*0020*/ 	.short	0x0005
        /*0022*/ 	.short	0x0022
        /*0024*/ 	.byte	0x00, 0xf0, 0x05, 0x00


	//----- nvinfo : EIATTR_KPARAM_INFO
	.align		4
.L_501:
        /*0028*/ 	.byte	0x04, 0x17
        /*002a*/ 	.short	(.L_503 - .L_502)
.L_502:
        /*002c*/ 	.word	0x00000000
        /*0030*/ 	.short	0x0004
        /*0032*/ 	.short	0x0021
        /*0034*/ 	.byte	0x00, 0xf0, 0x05, 0x00


	//----- nvinfo : EIATTR_KPARAM_INFO
	.align		4
.L_503:
        /*0038*/ 	.byte	0x04, 0x17
        /*003a*/ 	.short	(.L_505 - .L_504)
.L_504:
        /*003c*/ 	.word	0x00000000
        /*0040*/ 	.short	0x0003
        /*0042*/ 	.short	0x0020
        /*0044*/ 	.byte	0x00, 0xf0, 0x05, 0x00


	//----- nvinfo : EIATTR_KPARAM_INFO
	.align		4
.L_505:
        /*0048*/ 	.byte	0x04, 0x17
        /*004a*/ 	.short	(.L_507 - .L_506)
.L_506:
        /*004c*/ 	.word	0x00000000
        /*0050*/ 	.short	0x0002
        /*0052*/ 	.short	0x0008
        /*0054*/ 	.byte	0x00, 0xf0, 0x61, 0x00


	//----- nvinfo : EIATTR_KPARAM_INFO
	.align		4
.L_507:
        /*0058*/ 	.byte	0x04, 0x17
        /*005a*/ 	.short	(.L_509 - .L_508)
.L_508:
        /*005c*/ 	.word	0x00000000
        /*0060*/ 	.short	0x0001
        /*0062*/ 	.short	0x0004
        /*0064*/ 	.byte	0x00, 0xf0, 0x05, 0x00


	//----- nvinfo : EIATTR_KPARAM_INFO
	.align		4
.L_509:
        /*0068*/ 	.byte	0x04, 0x17
        /*006a*/ 	.short	(.L_511 - .L_510)
.L_510:
        /*006c*/ 	.word	0x00000000
        /*0070*/ 	.short	0x0000
        /*0072*/ 	.short	0x0000
        /*0074*/ 	.byte	0x00, 0xf0, 0x11, 0x00


	//----- nvinfo : EIATTR_SPARSE_MMA_MASK
	.align		4
.L_511:
        /*0078*/ 	.byte	0x03, 0x50
        /*007a*/ 	.short	0x0000


	//----- nvinfo : EIATTR_MAXREG_COUNT
	.align		4
        /*007c*/ 	.byte	0x03, 0x1b
        /*007e*/ 	.short	0x00ff


	//----- nvinfo : EIATTR_MERCURY_ISA_VERSION
	.align		4
        /*0080*/ 	.byte	0x03, 0x5f
        /*0082*/ 	.short	0x0101


	//----- nvinfo : EIATTR_VRC_CTA_INIT_COUNT
	.align		4
        /*0084*/ 	.byte	0x02, 0x4a
	.zero		1
	.zero		1


	//----- nvinfo : EIATTR_EXIT_INSTR_OFFSETS
	.align		4
        /*0088*/ 	.byte	0x04, 0x1c
        /*008a*/ 	.short	(.L_513 - .L_512)


	//   ....[0]....
.L_512:
        /*008c*/ 	.word	0x00000710


	//   ....[1]....
        /*0090*/ 	.word	0x00000760


	//----- nvinfo : EIATTR_MAX_THREADS
	.align		4
.L_513:
        /*0094*/ 	.byte	0x04, 0x05
        /*0096*/ 	.short	(.L_515 - .L_514)
.L_514:
        /*0098*/ 	.word	0x00000080
        /*009c*/ 	.word	0x00000001
        /*00a0*/ 	.word	0x00000001


	//----- nvinfo : EIATTR_CRS_STACK_SIZE
	.align		4
.L_515:
        /*00a4*/ 	.byte	0x04, 0x1e
        /*00a6*/ 	.short	(.L_517 - .L_516)
.L_516:
        /*00a8*/ 	.word	0x00000000


	//----- nvinfo : EIATTR_CBANK_PARAM_SIZE
	.align		4
.L_517:
        /*00ac*/ 	.byte	0x03, 0x19
        /*00ae*/ 	.short	0x0024


	//----- nvinfo : EIATTR_PARAM_CBANK
	.align		4
        /*00b0*/ 	.byte	0x04, 0x0a
        /*00b2*/ 	.short	(.L_519 - .L_518)
	.align		4
.L_518:
        /*00b4*/ 	.word	index@(.nv.constant0._ZN2at6native27unrolled_elementwise_kernelIZZZNS0_12prelu_kernelERNS_14TensorIteratorEENKUlvE_clEvENKUlvE2_clEvEUlN3c104HalfES7_E_St5arrayIPcLm3EELi4E23TrivialOffsetCalculatorILi2EjESC_ILi1EjENS0_6memory15LoadWithoutCastENSF_16StoreWithoutCastEEEviT_T0_T2_T3_T4_T5_)
        /*00b8*/ 	.short	0x0380
        /*00ba*/ 	.short	0x0024


	//----- nvinfo : EIATTR_SW_WAR
	.align		4
.L_519:
        /*00bc*/ 	.byte	0x04, 0x36
        /*00be*/ 	.short	(.L_521 - .L_520)
.L_520:
        /*00c0*/ 	.word	0x00000008
.L_521:


//--------------------- .nv.info._ZN2at6native29vectorized_elementwise_kernelILi2EZZZNS0_12prelu_kernelERNS_14TensorIteratorEENKUlvE_clEvENKUlvE2_clEvEUlN3c104HalfES7_E_St5arrayIPcLm3EEEEviT0_T1_ --------------------------
	.section	.nv.info._ZN2at6native29vectorized_elementwise_kernelILi2EZZZNS0_12prelu_kernelERNS_14TensorIteratorEENKUlvE_clEvENKUlvE2_clEvEUlN3c104HalfES7_E_St5arrayIPcLm3EEEEviT0_T1_,"",@"SHT_CUDA_INFO"
	.sectionflags	@""
	.align	4


	//----- nvinfo : EIATTR_CUDA_API_VERSION
	.align		4
        /*0000*/ 	.byte	0x04, 0x37
        /*0002*/ 	.short	(.L_523 - .L_522)
.L_522:
        /*0004*/ 	.word	0x00000082


	//----- nvinfo : EIATTR_KPARAM_INFO
	.align		4
.L_523:
        /*0008*/ 	.byte	0x04, 0x17
        /*000a*/ 	.short	(.L_525 - .L_524)
.L_524:
        /*000c*/ 	.word	0x00000000
        /*0010*/ 	.short	0x0002
        /*0012*/ 	.short	0x0008
        /*0014*/ 	.byte	0x00, 0xf0, 0x61, 0x00


	//----- nvinfo : EIATTR_KPARAM_INFO
	.align		4
.L_525:
        /*0018*/ 	.byte	0x04, 0x17
        /*001a*/ 	.short	(.L_527 - .L_526)
.L_526:
        /*001c*/ 	.word	0x00000000
        /*0020*/ 	.short	0x0001
        /*0022*/ 	.short	0x0004
        /*0024*/ 	.byte	0x00, 0xf0, 0x05, 0x00


	//----- nvinfo : EIATTR_KPARAM_INFO
	.align		4
.L_527:
        /*0028*/ 	.byte	0x04, 0x17
        /*002a*/ 	.short	(.L_529 - .L_528)
.L_528:
        /*002c*/ 	.word	0x00000000
        /*0030*/ 	.short	0x0000
        /*0032*/ 	.short	0x0000
        /*0034*/ 	.byte	0x00, 0xf0, 0x11, 0x00


	//----- nvinfo : EIATTR_SPARSE_MMA_MASK
	.align		4
.L_529:
        /*0038*/ 	.byte	0x03, 0x50
        /*003a*/ 	.short	0x0000


	//----- nvinfo : EIATTR_MAXREG_COUNT
	.align		4
        /*003c*/ 	.byte	0x03, 0x1b
        /*003e*/ 	.short	0x00ff


	//----- nvinfo : EIATTR_MERCURY_ISA_VERSION
	.align		4
        /*0040*/ 	.byte	0x03, 0x5f
        /*0042*/ 	.short	0x0101


	//----- nvinfo : EIATTR_VRC_CTA_INIT_COUNT
	.align		4
        /*0044*/ 	.byte	0x02, 0x4a
	.zero		1
	.zero		1


	//----- nvinfo : EIATTR_EXIT_INSTR_OFFSETS
	.align		4
        /*0048*/ 	.byte	0x04, 0x1c
        /*004a*/ 	.short	(.L_531 - .L_530)


	//   ....[0]....
.L_530:
        /*004c*/ 	.word	0x00000ed0


	//   ....[1]....
        /*0050*/ 	.word	0x00000f20


	//   ....[2]....
        /*0054*/ 	.word	0x000013d0


	//----- nvinfo : EIATTR_MAX_THREADS
	.align		4
.L_531:
        /*0058*/ 	.byte	0x04, 0x05
        /*005a*/ 	.short	(.L_533 - .L_532)
.L_532:
        /*005c*/ 	.word	0x00000080
        /*0060*/ 	.word	0x00000001
        /*0064*/ 	.word	0x00000001


	//----- nvinfo : EIATTR_CRS_STACK_SIZE
	.align		4
.L_533:
        /*0068*/ 	.byte	0x04, 0x1e
        /*006a*/ 	.short	(.L_535 - .L_534)
.L_534:
        /*006c*/ 	.word	0x00000000


	//----- nvinfo : EIATTR_CBANK_PARAM_SIZE
	.align		4
.L_535:
        /*0070*/ 	.byte	0x03, 0x19
        /*0072*/ 	.short	0x0020


	//----- nvinfo : EIATTR_PARAM_CBANK
	.align		4
        /*0074*/ 	.byte	0x04, 0x0a
        /*0076*/ 	.short	(.L_537 - .L_536)
	.align		4
.L_536:
        /*0078*/ 	.word	index@(.nv.constant0._ZN2at6native29vectorized_elementwise_kernelILi2EZZZNS0_12prelu_kernelERNS_14TensorIteratorEENKUlvE_clEvENKUlvE2_clEvEUlN3c104HalfES7_E_St5arrayIPcLm3EEEEviT0_T1_)
        /*007c*/ 	.short	0x0380
        /*007e*/ 	.short	0x0020


	//----- nvinfo : EIATTR_SW_WAR
	.align		4
.L_537:
        /*0080*/ 	.byte	0x04, 0x36
        /*0082*/ 	.short	(.L_539 - .L_538)
.L_538:
        /*0084*/ 	.word	0x00000008
.L_539:


//--------------------- .nv.info._ZN2at6native29vectorized_elementwise_kernelILi4EZZZNS0_12prelu_kernelERNS_14TensorIteratorEENKUlvE_clEvENKUlvE2_clEvEUlN3c104HalfES7_E_St5arrayIPcLm3EEEEviT0_T1_ --------------------------
	.section	.nv.info._ZN2at6native29vectorized_elementwise_kernelILi4EZZZNS0_12prelu_kernelERNS_14TensorIteratorEENKUlvE_clEvENKUlvE2_clEvEUlN3c104HalfES7_E_St5arrayIPcLm3EEEEviT0_T1_,"",@"SHT_CUDA_INFO"
	.sectionflags	@""
	.align	4


	//----- nvinfo : EIATTR_CUDA_API_VERSION
	.align		4
        /*0000*/ 	.byte	0x04, 0x37
        /*0002*/ 	.short	(.L_541 - .L_540)
.L_540:
        /*0004*/ 	.word	0x00000082


	//----- nvinfo : EIATTR_KPARAM_INFO
	.align		4
.L_541:
        /*0008*/ 	.byte	0x04, 0x17
        /*000a*/ 	.short	(.L_543 - .L_542)
.L_542:
        /*000c*/ 	.word	0x00000000
        /*0010*/ 	.short	0x0002
        /*0012*/ 	.short	0x0008
        /*0014*/ 	.byte	0x00, 0xf0, 0x61, 0x00


	//----- nvinfo : EIATTR_KPARAM_INFO
	.align		4
.L_543:
        /*0018*/ 	.byte	0x04, 0x17
        /*001a*/ 	.short	(.L_545 - .L_544)
.L_544:
        /*001c*/ 	.word	0x00000000
        /*0020*/ 	.short	0x0001
        /*0022*/ 	.short	0x0004
        /*0024*/ 	.byte	0x00, 0xf0, 0x05, 0x00


	//----- nvinfo : EIATTR_KPARAM_INFO
	.align		4
.L_545:
        /*0028*/ 	.byte	0x04, 0x17
        /*002a*/ 	.short	(.L_547 - .L_546)
.L_546:
        /*002c*/ 	.word	0x00000000
        /*0030*/ 	.short	0x0000
        /*0032*/ 	.short	0x0000
        /*0034*/ 	.byte	0x00, 0xf0, 0x11, 0x00


	//----- nvinfo : EIATTR_SPARSE_MMA_MASK
	.align		4
.L_547:
        /*0038*/ 	.byte	0x03, 0x50
        /*003a*/ 	.short	0x0000


	//----- nvinfo : EIATTR_MAXREG_COUNT
	.align		4
        /*003c*/ 	.byte	0x03, 0x1b
        /*003e*/ 	.short	0x00ff


	//----- nvinfo : EIATTR_MERCURY_ISA_VERSION
	.align		4
        /*0040*/ 	.byte	0x03, 0x5f
        /*0042*/ 	.short	0x0101


	//----- nvinfo : EIATTR_VRC_CTA_INIT_COUNT
	.align		4
        /*0044*/ 	.byte	0x02, 0x4a
	.zero		1
	.zero		1


	//----- nvinfo : EIATTR_EXIT_INSTR_OFFSETS
	.align		4
        /*0048*/ 	.byte	0x04, 0x1c
        /*004a*/ 	.short	(.L_549 - .L_548)


	//   ....[0]....
.L_548:
        /*004c*/ 	.word	0x00000ed0


	//   ....[1]....
        /*0050*/ 	.word	0x00000f20


	//   ....[2]....
        /*0054*/ 	.word	0x00001370


	//----- nvinfo : EIATTR_MAX_THREADS
	.align		4
.L_549:
        /*0058*/ 	.byte	0x04, 0x05
        /*005a*/ 	.short	(.L_551 - .L_550)
.L_550:
        /*005c*/ 	.word	0x00000080
        /*0060*/ 	.word	0x00000001
        /*0064*/ 	.word	0x00000001


	//----- nvinfo : EIATTR_CRS_STACK_SIZE
	.align		4
.L_551:
        /*0068*/ 	.byte	0x04, 0x1e
        /*006a*/ 	.short	(.L_553 - .L_552)
.L_552:
        /*006c*/ 	.word	0x00000000


	//----- nvinfo : EIATTR_CBANK_PARAM_SIZE
	.align		4
.L_553:
        /*0070*/ 	.byte	0x03, 0x19
        /*0072*/ 	.short	0x0020


	//----- nvinfo : EIATTR_PARAM_CBANK
	.align		4
        /*0074*/ 	.byte	0x04, 0x0a
        /*0076*/ 	.short	(.L_555 - .L_554)
	.align		4
.L_554:
        /*0078*/ 	.word	index@(.nv.constant0._ZN2at6native29vectorized_elementwise_kernelILi4EZZZNS0_12prelu_kernelERNS_14TensorIteratorEENKUlvE_clEvENKUlvE2_clEvEUlN3c104HalfES7_E_St5arrayIPcLm3EEEEviT0_T1_)
        /*007c*/ 	.short	0x0380
        /*007e*/ 	.short	0x0020


	//----- nvinfo : EIATTR_SW_WAR
	.align		4
.L_555:
        /*0080*/ 	.byte	0x04, 0x36
        /*0082*/ 	.short	(.L_557 - .L_556)
.L_556:
        /*0084*/ 	.word	0x00000008
.L_557:


//--------------------- .nv.info._ZN2at6native29vectorized_elementwise_kernelILi8EZZZNS0_12prelu_kernelERNS_14TensorIteratorEENKUlvE_clEvENKUlvE2_clEvEUlN3c104HalfES7_E_St5arrayIPcLm3EEEEviT0_T1_ --------------------------
	.section	.nv.info._ZN2at6native29vectorized_elementwise_kernelILi8EZZZNS0_12prelu_kernelERNS_14TensorIteratorEENKUlvE_clEvENKUlvE2_clEvEUlN3c104HalfES7_E_St5arrayIPcLm3EEEEviT0_T1_,"",@"SHT_CUDA_INFO"
	.sectionflags	@""
	.align	4


	//----- nvinfo : EIATTR_CUDA_API_VERSION
	.align		4
        /*0000*/ 	.byte	0x04, 0x37
        /*0002*/ 	.short	(.L_559 - .L_558)
.L_558:
        /*0004*/ 	.word	0x00000082


	//----- nvinfo : EIATTR_KPARAM_INFO
	.align		4
.L_559:
        /*0008*/ 	.byte	0x04, 0x17
        /*000a*/ 	.short	(.L_561 - .L_560)
.L_560:
        /*000c*/ 	.word	0x00000000
        /*0010*/ 	.short	0x0002
        /*0012*/ 	.short	0x0008
        /*0014*/ 	.byte	0x00, 0xf0, 0x61, 0x00


	//----- nvinfo : EIATTR_KPARAM_INFO
	.align		4
.L_561:
        /*0018*/ 	.byte	0x04, 0x17
        /*001a*/ 	.short	(.L_563 - .L_562)
.L_562:
        /*001c*/ 	.word	0x00000000
        /*0020*/ 	.short	0x0001
        /*0022*/ 	.short	0x0004
        /*0024*/ 	.byte	0x00, 0xf0, 0x05, 0x00


	//----- nvinfo : EIATTR_KPARAM_INFO
	.align		4
.L_563:
        /*0028*/ 	.byte	0x04, 0x17
        /*002a*/ 	.short	(.L_565 - .L_564)
.L_564:
        /*002c*/ 	.word	0x00000000
        /*0030*/ 	.short	0x0000
        /*0032*/ 	.short	0x0000
        /*0034*/ 	.byte	0x00, 0xf0, 0x11, 0x00


	//----- nvinfo : EIATTR_SPARSE_MMA_MASK
	.align		4
.L_565:
        /*0038*/ 	.byte	0x03, 0x50
        /*003a*/ 	.short	0x0000


	//----- nvinfo : EIATTR_MAXREG_COUNT
	.align		4
        /*003c*/ 	.byte	0x03, 0x1b
        /*003e*/ 	.short	0x00ff


	//----- nvinfo : EIATTR_MERCURY_ISA_VERSION
	.align		4
        /*0040*/ 	.byte	0x03, 0x5f
        /*0042*/ 	.short	0x0101


	//----- nvinfo : EIATTR_VRC_CTA_INIT_COUNT
	.align		4
        /*0044*/ 	.byte	0x02, 0x4a
	.zero		1
	.zero		1


	//----- nvinfo : EIATTR_EXIT_INSTR_OFFSETS
	.align		4
        /*0048*/ 	.byte	0x04, 0x1c
        /*004a*/ 	.short	(.L_567 - .L_566)


	//   ....[0]....
.L_566:
        /*004c*/ 	.word	0x00000010


	//----- nvinfo : EIATTR_MAX_THREADS
	.align		4
.L_567:
        /*0050*/ 	.byte	0x04, 0x05
        /*0052*/ 	.short	(.L_569 - .L_568)
.L_568:
        /*0054*/ 	.word	0x00000080
        /*0058*/ 	.word	0x00000001
        /*005c*/ 	.word	0x00000001


	//----- nvinfo : EIATTR_CBANK_PARAM_SIZE
	.align		4
.L_569:
        /*0060*/ 	.byte	0x03, 0x19
        /*0062*/ 	.short	0x0020


	//----- nvinfo : EIATTR_PARAM_CBANK
	.align		4
        /*0064*/ 	.byte	0x04, 0x0a
        /*0066*/ 	.short	(.L_571 - .L_570)
	.align		4
.L_570:
        /*0068*/ 	.word	index@(.nv.constant0._ZN2at6native29vectorized_elementwise_kernelILi8EZZZNS0_12prelu_kernelERNS_14TensorIteratorEENKUlvE_clEvENKUlvE2_clEvEUlN3c104HalfES7_E_St5arrayIPcLm3EEEEviT0_T1_)
        /*006c*/ 	.short	0x0380
        /*006e*/ 	.short	0x0020


	//----- nvinfo : EIATTR_SW_WAR
	.align		4
.L_571:
        /*0070*/ 	.byte	0x04, 0x36
        /*0072*/ 	.short	(.L_573 - .L_572)
.L_572:
        /*0074*/ 	.word	0x00000008
.L_573:


//--------------------- .nv.info._ZN2at6native18elementwise_kernelILi128ELi4EZNS0_15gpu_kernel_implIZZZNS0_12prelu_kernelERNS_14TensorIteratorEENKUlvE_clEvENKUlvE1_clEvEUlN3c108BFloat16ES8_E_EEvRNS_18TensorIteratorBaseERKT_EUliE_EEviT1_ --------------------------
	.section	.nv.info._ZN2at6native18elementwise_kernelILi128ELi4EZNS0_15gpu_kernel_implIZZZNS0_12prelu_kernelERNS_14TensorIteratorEENKUlvE_clEvENKUlvE1_clEvEUlN3c108BFloat16ES8_E_EEvRNS_18TensorIteratorBaseERKT_EUliE_EEviT1_,"",@"SHT_CUDA_INFO"
	.sectionflags	@""
	.align	4


	//----- nvinfo : EIATTR_CUDA_API_VERSION
	.align		4
        /*0000*/ 	.byte	0x04, 0x37
        /*0002*/ 	.short	(.L_575 - .L_574)
.L_574:
        /*0004*/ 	.word	0x00000082


	//----- nvinfo : EIATTR_KPARAM_INFO
	.align		4
.L_575:
        /*0008*/ 	.byte	0x04, 0x17
        /*000a*/ 	.short	(.L_577 - .L_576)
.L_576:
        /*000c*/ 	.word	0x00000000
        /*0010*/ 	.short	0x0001
        /*0012*/ 	.short	0x0008
        /*0014*/ 	.byte	0x00, 0xf0, 0x21, 0x0a


	//----- nvinfo : EIATTR_KPARAM_INFO
	.align		4
.L_577:
        /*0018*/ 	.byte	0x04, 0x17
        /*001a*/ 	.short	(.L_579 - .L_578)
.L_578:
        /*001c*/ 	.word	0x00000000
        /*0020*/ 	.short	0x0000
        /*0022*/ 	.short	0x0000
        /*0024*/ 	.byte	0x00, 0xf0, 0x11, 0x00


	//----- nvinfo : EIATTR_SPARSE_MMA_MASK
	.align		4
.L_579:
        /*0028*/ 	.byte	0x03, 0x50
        /*002a*/ 	.short	0x0000


	//----- nvinfo : EIATTR_MAXREG_COUNT
	.align		4
        /*002c*/ 	.byte	0x03, 0x1b
        /*002e*/ 	.short	0x0080


	//----- nvinfo : EIATTR_EXTERNS
	.align		4
        /*0030*/ 	.byte	0x04, 0x0f
        /*0032*/ 	.short	(.L_581 - .L_580)


	//   ....[0]....
	.align		4
.L_580:
        /*0034*/ 	.word	index@(__assertfail)


	//----- nvinfo : EIATTR_MERCURY_ISA_VERSION
	.align		4
.L_581:
        /*0038*/ 	.byte	0x03, 0x5f
        /*003a*/ 	.short	0x0101


	//----- nvinfo : EIATTR_VRC_CTA_INIT_COUNT
	.align		4
        /*003c*/ 	.byte	0x02, 0x4a
	.zero		1
	.zero		1


	//----- nvinfo : EIATTR_SYSCALL_OFFSETS
	.align		4
        /*0040*/ 	.byte	0x04, 0x46
        /*0042*/ 	.short	(.L_583 - .L_582)


	//   ....[0]....
.L_582:
        /*0044*/ 	.word	0x000026b0


	//   ....[1]....
        /*0048*/ 	.word	0x000036d0


	//   ....[2]....
        /*004c*/ 	.word	0x00004610


	//   ....[3]....
        /*0050*/ 	.word	0x00006e60


	//   ....[4]....
        /*0054*/ 	.word	0x00007e70


	//   ....[5]....
        /*0058*/ 	.word	0x00008c00


	//   ....[6]....
        /*005c*/ 	.word	0x0000b540


	//   ....[7]....
        /*0060*/ 	.word	0x0000c550


	//   ....[8]....
        /*0064*/ 	.word	0x0000d2e0


	//   ....[9]....
        /*0068*/ 	.word	0x0000fc40


	//   ....[10]....
        /*006c*/ 	.word	0x00010c50


	//   ....[11]....
        /*0070*/ 	.word	0x000119b0


	//----- nvinfo : EIATTR_EXIT_INSTR_OFFSETS
	.align		4
.L_583:
        /*0074*/ 	.byte	0x04, 0x1c
        /*0076*/ 	.short	(.L_585 - .L_584)


	//   ....[0]....
.L_584:
        /*0078*/ 	.word	0x0000d5a0


	//   ....[1]....
        /*007c*/ 	.word	0x00010e30


	//   ....[2]....
        /*0080*/ 	.word	0x00010e70


	//   ....[3]....
        /*0084*/ 	.word	0x00010f10


	//   ....[4]....
        /*0088*/ 	.word	0x00010f50


	//   ....[5]....
        /*008c*/ 	.word	0x00010f90


	//   ....[6]....
        /*0090*/ 	.word	0x00011020


	//   ....[7]....
        /*0094*/ 	.word	0x00011060


	//   ....[8]....
        /*0098*/ 	.word	0x00011100


	//   ....[9]....
        /*009c*/ 	.word	0x00011150


	//   ....[10]....
        /*00a0*/ 	.word	0x000111a0


	//   ....[11]....
        /*00a4*/ 	.word	0x00011280


	//   ....[12]....
        /*00a8*/ 	.word	0x000113f0


	//   ....[13]....
        /*00ac*/ 	.word	0x00011560


	//   ....[14]....
        /*00b0*/ 	.word	0x000116c0


	//   ....[15]....
        /*00b4*/ 	.word	0x00011700


	//   ....[16]....
        /*00b8*/ 	.word	0x00011740


	//   ....[17]....
        /*00bc*/ 	.word	0x000117f0


	//   ....[18]....
        /*00c0*/ 	.word	0x00011850


	//   ....[19]....
        /*00c4*/ 	.word	0x000119c0


	//   ....[20]....
        /*00c8*/ 	.word	0x00011ad0


	//   ....[21]....
        /*00cc*/ 	.word	0x00011c10


	//   ....[22]....
        /*00d0*/ 	.word	0x00011c30


	//----- nvinfo : EIATTR_MAX_THREADS
	.align		4
.L_585:
        /*00d4*/ 	.byte	0x04, 0x05
        /*00d6*/ 	.short	(.L_587 - .L_586)
.L_586:
        /*00d8*/ 	.word	0x00000080
        /*00dc*/ 	.word	0x00000001
        /*00e0*/ 	.word	0x00000001


	//----- nvinfo : EIATTR_CRS_STACK_SIZE
	.align		4
.L_587:
        /*00e4*/ 	.byte	0x04, 0x1e
        /*00e6*/ 	.short	(.L_589 - .L_588)
.L_588:
        /*00e8*/ 	.word	0x00000000


	//----- nvinfo : EIATTR_CBANK_PARAM_SIZE
	.align		4
.L_589:
        /*00ec*/ 	.byte	0x03, 0x19
        /*00ee*/ 	.short	0x0290


	//----- nvinfo : EIATTR_PARAM_CBANK
	.align		4
        /*00f0*/ 	.byte	0x04, 0x0a
        /*00f2*/ 	.short	(.L_591 - .L_590)
	.align		4
.L_590:
        /*00f4*/ 	.word	index@(.nv.constant0._ZN2at6native18elementwise_kernelILi128ELi4EZNS0_15gpu_kernel_implIZZZNS0_12prelu_kernelERNS_14TensorIteratorEENKUlvE_clEvENKUlvE1_clEvEUlN3c108BFloat16ES8_E_EEvRNS_18TensorIteratorBaseERKT_EUliE_EEviT1_)
        /*00f8*/ 	.short	0x0380
        /*00fa*/ 	.short	0x0290


	//----- nvinfo : EIATTR_SW_WAR
	.align		4
.L_591:
        /*00fc*/ 	.byte	0x04, 0x36
        /*00fe*/ 	.short	(.L_593 - .L_592)
.L_592:
        /*0100*/ 	.word	0x00000008
.L_593:


//--------------------- .nv.info._ZN2at6native27unrolled_elementwise_kernelIZZZNS0_12prelu_kernelERNS_14TensorIteratorEENKUlvE_clEvENKUlvE1_clEvEUlN3c108BFloat16ES7_E_St5arrayIPcLm3EELi4E23TrivialOffsetCalculatorILi2EjESC_ILi1EjENS0_6memory12LoadWithCastILi2EEENSF_13StoreWithCastILi1EEEEEviT_T0_T2_T3_T4_T5_ --------------------------
	.section	.nv.info._ZN2at6native27unrolled_elementwise_kernelIZZZNS0_12prelu_kernelERNS_14TensorIteratorEENKUlvE_clEvENKUlvE1_clEvEUlN3c108BFloat16ES7_E_St5arrayIPcLm3EELi4E23TrivialOffsetCalculatorILi2EjESC_ILi1EjENS0_6memory12LoadWithCastILi2EEENSF_13StoreWithCastILi1EEEEEviT_T0_T2_T3_T4_T5_,"",@"SHT_CUDA_INFO"
	.sectionflags	@""
	.align	4


	//----- nvinfo : EIATTR_CUDA_API_VERSION
	.align		4
        /*0000*/ 	.byte	0x04, 0x37
        /*0002*/ 	.short	(.L_595 - .L_594)
.L_594:
        /*0004*/ 	.word	0x00000082


	//----- nvinfo : EIATTR_KPARAM_INFO
	.align		4
.L_595:
        /*0008*/ 	.byte	0x04, 0x17
        /*000a*/ 	.short	(.L_597 - .L_596)
.L_596:
        /*000c*/ 	.word	0x00000000
        /*0010*/ 	.short	0x0006
        /*0012*/ 	.short	0x0030
        /*0014*/ 	.byte	0x00, 0xf0, 0x21, 0x00


	//----- nvinfo : EIATTR_KPARAM_INFO
	.align		4
.L_597:
        /*0018*/ 	.byte	0x04, 0x17
        /*001a*/ 	.short	(.L_599 - .L_598)
.L_598:
        /*001c*/ 	.word	0x00000000
        /*0020*/ 	.short	0x0005
        /*0022*/ 	.short	0x0024
        /*0024*/ 	.byte	0x00, 0xf0, 0x31, 0x00


	//----- nvinfo : EIATTR_KPARAM_INFO
	.align		4
.L_599:
        /*0028*/ 	.byte	0x04, 0x17
        /*002a*/ 	.short	(.L_601 - .L_600)
.L_600:
        /*002c*/ 	.word	0x00000000
        /*0030*/ 	.short	0x0004
        /*0032*/ 	.short	0x0021
        /*0034*/ 	.byte	0x00, 0xf0, 0x05, 0x00


	//----- nvinfo : EIATTR_KPARAM_INFO
	.align		4
.L_601:
        /*0038*/ 	.byte	0x04, 0x17
        /*003a*/ 	.short	(.L_603 - .L_602)
.L_602:
        /*003c*/ 	.word	0x00000000
        /*0040*/ 	.short	0x0003
        /*0042*/ 	.short	0x0020
        /*0044*/ 	.byte	0x00, 0xf0, 0x05, 0x00


	//----- nvinfo : EIATTR_KPARAM_INFO
	.align		4
.L_603:
        /*0048*/ 	.byte	0x04, 0x17
        /*004a*/ 	.short	(.L_605 - .L_604)
.L_604:
        /*004c*/ 	.word	0x00000000
        /*0050*/ 	.short	0x0002
        /*0052*/ 	.short	0x0008
        /*0054*/ 	.byte	0x00, 0xf0, 0x61, 0x00


	//----- nvinfo : EIATTR_KPARAM_INFO
	.align		4
.L_605:
        /*0058*/ 	.byte	0x04, 0x17
        /*005a*/ 	.short	(.L_607 - .L_606)
.L_606:
        /*005c*/ 	.word	0x00000000
        /*0060*/ 	.short	0x0001
        /*0062*/ 	.short	0x0004
        /*0064*/ 	.byte	0x00, 0xf0, 0x05, 0x00


	//----- nvinfo : EIATTR_KPARAM_INFO
	.align		4
.L_607:
        /*0068*/ 	.byte	0x04, 0x17
        /*006a*/ 	.short	(.L_609 - .L_608)
.L_608:
        /*006c*/ 	.word	0x00000000
        /*0070*/ 	.short	0x0000
        /*0072*/ 	.short	0x0000
        /*0074*/ 	.byte	0x00, 0xf0, 0x11, 0x00


	//----- nvinfo : EIATTR_SPARSE_MMA_MASK
	.align		4
.L_609:
        /*0078*/ 	.byte	0x03, 0x50
        /*007a*/ 	.short	0x0000


	//----- nvinfo : EIATTR_MAXREG_COUNT
	.align		4
        /*007c*/ 	.byte	0x03, 0x1b
        /*007e*/ 	.short	0x00ff


	//----- nvinfo : EIATTR_EXTERNS
	.align		4
        /*0080*/ 	.byte	0x04, 0x0f
        /*0082*/ 	.short	(.L_611 - .L_610)


	//   ....[0]....
	.align		4
.L_610:
        /*0084*/ 	.word	index@(__assertfail)


	//----- nvinfo : EIATTR_MERCURY_ISA_VERSION
	.align		4
.L_611:
        /*0088*/ 	.byte	0x03, 0x5f
        /*008a*/ 	.short	0x0101


	//----- nvinfo : EIATTR_VRC_CTA_INIT_COUNT
	.align		4
        /*008c*/ 	.byte	0x02, 0x4a
	.zero		1
	.zero		1


	//----- nvinfo : EIATTR_SYSCALL_OFFSETS
	.align		4
        /*0090*/ 	.byte	0x04, 0x46
        /*0092*/ 	.short	(.L_613 - .L_612)


	//   ....[0]....
.L_612:
        /*0094*/ 	.word	0x000010a0


	//   ....[1]....
        /*0098*/ 	.word	0x000021d0


	//   ....[2]....
        /*009c*/ 	.word	0x00003440


	//   ....[3]....
        /*00a0*/ 	.word	0x00004570


	//   ....[4]....
        /*00a4*/ 	.word	0x00005720


	//   ....[5]....
        /*00a8*/ 	.word	0x00006860


	//   ....[6]....
        /*00ac*/ 	.word	0x00007a10


	//   ....[7]....
        /*00b0*/ 	.word	0x00008a60


	//   ....[8]....
        /*00b4*/ 	.word	0x00009ce0


	//   ....[9]....
        /*00b8*/ 	.word	0x0000abc0


	//   ....[10]....
        /*00bc*/ 	.word	0x0000bb40


	//   ....[11]....
        /*00c0*/ 	.word	0x0000cac0


	//----- nvinfo : EIATTR_EXIT_INSTR_OFFSETS
	.align		4
.L_613:
        /*00c4*/ 	.byte	0x04, 0x1c
        /*00c6*/ 	.short	(.L_615 - .L_614)


	//   ....[0]....
.L_614:
        /*00c8*/ 	.word	0x0000bdf0


	//   ....[1]....
        /*00cc*/ 	.word	0x0000bf40


	//   ....[2]....
        /*00d0*/ 	.word	0x0000bf80


	//   ....[3]....
        /*00d4*/ 	.word	0x0000c020


	//   ....[4]....
        /*00d8*/ 	.word	0x0000c060


	//   ....[5]....
        /*00dc*/ 	.word	0x0000c0a0


	//   ....[6]....
        /*00e0*/ 	.word	0x0000c130


	//   ....[7]....
        /*00e4*/ 	.word	0x0000c170


	//   ....[8]....
        /*00e8*/ 	.word	0x0000c210


	//   ....[9]....
        /*00ec*/ 	.word	0x0000c260


	//   ....[10]....
        /*00f0*/ 	.word	0x0000c2b0


	//   ....[11]....
        /*00f4*/ 	.word	0x0000c390


	//   ....[12]....
        /*00f8*/ 	.word	0x0000c500


	//   ....[13]....
        /*00fc*/ 	.word	0x0000c670


	//   ....[14]....
        /*0100*/ 	.word	0x0000c7d0


	//   ....[15]....
        /*0104*/ 	.word	0x0000c810


	//   ....[16]....
        /*0108*/ 	.word	0x0000c850


	//   ....[17]....
        /*010c*/ 	.word	0x0000c900


	//   ....[18]....
        /*0110*/ 	.word	0x0000c960


	//   ....[19]....
        /*0114*/ 	.word	0x0000cad0


	//   ....[20]....
        /*0118*/ 	.word	0x0000cbe0


	//   ....[21]....
        /*011c*/ 	.word	0x0000cd20


	//   ....[22]....
        /*0120*/ 	.word	0x0000cd40


	//----- nvinfo : EIATTR_MAX_THREADS
	.align		4
.L_615:
        /*0124*/ 	.byte	0x04, 0x05
        /*0126*/ 	.short	(.L_617 - .L_616)
.L_616:
        /*0128*/ 	.word	0x00000080
        /*012c*/ 	.word	0x00000001
        /*0130*/ 	.word	0x00000001


	//----- nvinfo : EIATTR_CRS_STACK_SIZE
	.align		4
.L_617:
        /*0134*/ 	.byte	0x04, 0x1e
        /*0136*/ 	.short	(.L_619 - .L_618)
.L_618:
        /*0138*/ 	.word	0x00000000


	//----- nvinfo : EIATTR_CBANK_PARAM_SIZE
	.align		4
.L_619:
        /*013c*/ 	.byte	0x03, 0x19
        /*013e*/ 	.short	0x0038


	//----- nvinfo : EIATTR_PARAM_CBANK
	.align		4
        /*0140*/ 	.byte	0x04, 0x0a
        /*0142*/ 	.short	(.L_621 - .L_620)
	.align		4
.L_620:
        /*0144*/ 	.word	index@(.nv.constant0._ZN2at6native27unrolled_elementwise_kernelIZZZNS0_12prelu_kernelERNS_14TensorIteratorEENKUlvE_clEvENKUlvE1_clEvEUlN3c108BFloat16ES7_E_St5arrayIPcLm3EELi4E23TrivialOffsetCalculatorILi2EjESC_ILi1EjENS0_6memory12LoadWithCastILi2EEENSF_13StoreWithCastILi1EEEEEviT_T0_T2_T3_T4_T5_)
        /*0148*/ 	.short	0x0380
        /*014a*/ 	.short	0x0038


	//----- nvinfo : EIATTR_SW_WAR
	.align		4
.L_621:
        /*014c*/ 	.byte	0x04, 0x36
        /*014e*/ 	.short	(.L_623 - .L_622)
.L_622:
        /*0150*/ 	.word	0x00000008
.L_623:


//--------------------- .nv.info._ZN2at6native18elementwise_kernelILi128ELi4EZNS0_22gpu_kernel_impl_nocastIZZZNS0_12prelu_kernelERNS_14TensorIteratorEENKUlvE_clEvENKUlvE1_clEvEUlN3c108BFloat16ES8_E_EEvRNS_18TensorIteratorBaseERKT_EUliE_EEviT1_ --------------------------
	.section	.nv.info._ZN2at6native18elementwise_kernelILi128ELi4EZNS0_22gpu_kernel_impl_nocastIZZZNS0_12prelu_kernelERNS_14TensorIteratorEENKUlvE_clEvENKUlvE1_clEvEUlN3c108BFloat16ES8_E_EEvRNS_18TensorIteratorBaseERKT_EUliE_EEviT1_,"",@"SHT_CUDA_INFO"
	.sectionflags	@""
	.align	4


	//----- nvinfo : EIATTR_CUDA_API_VERSION
	.align		4
        /*0000*/ 	.byte	0x04, 0x37
        /*0002*/ 	.short	(.L_625 - .L_624)
.L_624:
        /*0004*/ 	.word	0x00000082


	//----- nvinfo : EIATTR_KPARAM_INFO
	.align		4
.L_625:
        /*0008*/ 	.byte	0x04, 0x17
        /*000a*/ 	.short	(.L_627 - .L_626)
.L_626:
        /*000c*/ 	.word	0x00000000
        /*0010*/ 	.short	0x0001
        /*0012*/ 	.short	0x0008
        /*0014*/ 	.byte	0x00, 0xf0, 0x21, 0x0a


	//----- nvinfo : EIATTR_KPARAM_INFO
	.align		4
.L_627:
        /*0018*/ 	.byte	0x04, 0x17
        /*001a*/ 	.short	(.L_629 - .L_628)
.L_628:
        /*001c*/ 	.word	0x00000000
        /*0020*/ 	.short	0x0000
        /*0022*/ 	.short	0x0000
        /*0024*/ 	.byte	0x00, 0xf0, 0x11, 0x00


	//----- nvinfo : EIATTR_SPARSE_MMA_MASK
	.align		4
.L_629:
        /*0028*/ 	.byte	0x03, 0x50
        /*002a*/ 	.short	0x0000


	//----- nvinfo : EIATTR_MAXREG_COUNT
	.align		4
        /*002c*/ 	.byte	0x03, 0x1b
        /*002e*/ 	.short	0x0080


	//----- nvinfo : EIATTR_MERCURY_ISA_VERSION
	.align		4
        /*0030*/ 	.byte	0x03, 0x5f
        /*0032*/ 	.short	0x0101


	//----- nvinfo : EIATTR_VRC_CTA_INIT_COUNT
	.align		4
        /*0034*/ 	.byte	0x02, 0x4a
	.zero		1
	.zero		1


	//----- nvinfo : EIATTR_EXIT_INSTR_OFFSETS
	.align		4
        /*0038*/ 	.byte	0x04, 0x1c
        /*003a*/ 	.short	(.L_631 - .L_630)


	//   ....[0]....
.L_630:
        /*003c*/ 	.word	0x000003f0


	//   ....[1]....
        /*0040*/ 	.word	0x000004c0


	//   ....[2]....
        /*0044*/ 	.word	0x00004a90


	//   ....[3]....
        /*0048*/ 	.word	0x00006170


	//----- nvinfo : EIATTR_MAX_THREADS
	.align		4
.L_631:
        /*004c*/ 	.byte	0x04, 0x05
        /*004e*/ 	.short	(.L_633 - .L_632)
.L_632:
        /*0050*/ 	.word	0x00000080
        /*0054*/ 	.word	0x00000001
        /*0058*/ 	.word	0x00000001


	//----- nvinfo : EIATTR_CRS_STACK_SIZE
	.align		4
.L_633:
        /*005c*/ 	.byte	0x04, 0x1e
        /*005e*/ 	.short	(.L_635 - .L_634)
.L_634:
        /*0060*/ 	.word	0x00000000


	//----- nvinfo : EIATTR_CBANK_PARAM_SIZE
	.align		4
.L_635:
        /*0064*/ 	.byte	0x03, 0x19
        /*0066*/ 	.short	0x0290


	//----- nvinfo : EIATTR_PARAM_CBANK
	.align		4
        /*0068*/ 	.byte	0x04, 0x0a
        /*006a*/ 	.short	(.L_637 - .L_636)
	.align		4
.L_636:
        /*006c*/ 	.word	index@(.nv.constant0._ZN2at6native18elementwise_kernelILi128ELi4EZNS0_22gpu_kernel_impl_nocastIZZZNS0_12prelu_kernelERNS_14TensorIteratorEENKUlvE_clEvENKUlvE1_clEvEUlN3c108BFloat16ES8_E_EEvRNS_18TensorIteratorBaseERKT_EUliE_EEviT1_)
        /*0070*/ 	.short	0x0380
        /*0072*/ 	.short	0x0290


	//----- nvinfo : EIATTR_SW_WAR
	.align		4
.L_637:
        /*0074*/ 	.byte	0x04, 0x36
        /*0076*/ 	.short	(.L_639 - .L_638)
.L_638:
        /*0078*/ 	.word	0x00000008
.L_639:


//--------------------- .nv.info._ZN2at6native27unrolled_elementwise_kernelIZZZNS0_12prelu_kernelERNS_14TensorIteratorEENKUlvE_clEvENKUlvE1_clEvEUlN3c108BFloat16ES7_E_St5arrayIPcLm3EELi4E23TrivialOffsetCalculatorILi2EjESC_ILi1EjENS0_6memory15LoadWithoutCastENSF_16StoreWithoutCastEEEviT_T0_T2_T3_T4_T5_ --------------------------
	.section	.nv.info._ZN2at6native27unrolled_elementwise_kernelIZZZNS0_12prelu_kernelERNS_14TensorIteratorEENKUlvE_clEvENKUlvE1_clEvEUlN3c108BFloat16ES7_E_St5arrayIPcLm3EELi4E23TrivialOffsetCalculatorILi2EjESC_ILi1EjENS0_6memory15LoadWithoutCastENSF_16StoreWithoutCastEEEviT_T0_T2_T3_T4_T5_,"",@"SHT_CUDA_INFO"
	.sectionflags	@""
	.align	4


	//----- nvinfo : EIATTR_CUDA_API_VERSION
	.align		4
        /*0000*/ 	.byte	0x04, 0x37
        /*0002*/ 	.short	(.L_641 - .L_640)
.L_640:
        /*0004*/ 	.word	0x00000082


	//----- nvinfo : EIATTR_KPARAM_INFO
	.align		4
.L_641:
        /*0008*/ 	.byte	0x04, 0x17
        /*000a*/ 	.short	(.L_643 - .L_642)
.L_642:
        /*000c*/ 	.word	0x00000000
        /*0010*/ 	.short	0x0006
        /*0012*/ 	.short	0x0023
        /*0014*/ 	.byte	0x00, 0xf0, 0x05, 0x00


	//----- nvinfo : EIATTR_KPARAM_INFO
	.align		4
.L_643:
        /*0018*/ 	.byte	0x04, 0x17
        /*001a*/ 	.short	(.L_645 - .L_644)
.L_644:
        /*001c*/ 	.word	0x00000000
        /*0020*/ 	.short	0x0005
        /*0022*/ 	.short	0x0022
        /*0024*/ 	.byte	0x00, 0xf0, 0x05, 0x00


	//----- nvinfo : EIATTR_KPARAM_INFO
	.align		4
.L_645:
        /*0028*/ 	.byte	0x04, 0x17
        /*002a*/ 	.short	(.L_647 - .L_646)
.L_646:
        /*002c*/ 	.word	0x00000000
        /*0030*/ 	.short	0x0004
        /*0032*/ 	.short	0x0021
        /*0034*/ 	.byte	0x00, 0xf0, 0x05, 0x00


	//----- nvinfo : EIATTR_KPARAM_INFO
	.align		4
.L_647:
        /*0038*/ 	.byte	0x04, 0x17
        /*003a*/ 	.short	(.L_649 - .L_648)
.L_648:
        /*003c*/ 	.word	0x00000000
        /*0040*/ 	.short	0x0003
        /*0042*/ 	.short	0x0020
        /*0044*/ 	.byte	0x00, 0xf0, 0x05, 0x00


	//----- nvinfo : EIATTR_KPARAM_INFO
	.align		4
.L_649:
        /*0048*/ 	.byte	0x04, 0x17
        /*004a*/ 	.short	(.L_651 - .L_650)
.L_650:
        /*004c*/ 	.word	0x00000000
        /*0050*/ 	.short	0x0002
        /*0052*/ 	.short	0x0008
        /*0054*/ 	.byte	0x00, 0xf0, 0x61, 0x00


	//----- nvinfo : EIATTR_KPARAM_INFO
	.align		4
.L_651:
        /*0058*/ 	.byte	0x04, 0x17
        /*005a*/ 	.short	(.L_653 - .L_652)
.L_652:
        /*005c*/ 	.word	0x00000000
        /*0060*/ 	.short	0x0001
        /*0062*/ 	.short	0x0004
        /*0064*/ 	.byte	0x00, 0xf0, 0x05, 0x00


	//----- nvinfo : EIATTR_KPARAM_INFO
	.align		4
.L_653:
        /*0068*/ 	.byte	0x04, 0x17
        /*006a*/ 	.short	(.L_655 - .L_654)
.L_654:
        /*006c*/ 	.word	0x00000000
        /*0070*/ 	.short	0x0000
        /*0072*/ 	.short	0x0000
        /*0074*/ 	.byte	0x00, 0xf0, 0x11, 0x00


	//----- nvinfo : EIATTR_SPARSE_MMA_MASK
	.align		4
.L_655:
        /*0078*/ 	.byte	0x03, 0x50
        /*007a*/ 	.short	0x0000


	//----- nvinfo : EIATTR_MAXREG_COUNT
	.align		4
        /*007c*/ 	.byte	0x03, 0x1b
        /*007e*/ 	.short	0x00ff


	//----- nvinfo : EIATTR_MERCURY_ISA_VERSION
	.align		4
        /*0080*/ 	.byte	0x03, 0x5f
        /*0082*/ 	.short	0x0101


	//----- nvinfo : EIATTR_VRC_CTA_INIT_COUNT
	.align		4
        /*0084*/ 	.byte	0x02, 0x4a
	.zero		1
	.zero		1


	//----- nvinfo : EIATTR_EXIT_INSTR_OFFSETS
	.align		4
        /*0088*/ 	.byte	0x04, 0x1c
        /*008a*/ 	.short	(.L_657 - .L_656)


	//   ....[0]....
.L_656:
        /*008c*/ 	.word	0x00000710


	//   ....[1]....
        /*0090*/ 	.word	0x00000760


	//----- nvinfo : EIATTR_MAX_THREADS
	.align		4
.L_657:
        /*0094*/ 	.byte	0x04, 0x05
        /*0096*/ 	.short	(.L_659 - .L_658)
.L_658:
        /*0098*/ 	.word	0x00000080
        /*009c*/ 	.word	0x00000001
        /*00a0*/ 	.word	0x00000001


	//----- nvinfo : EIATTR_CRS_STACK_SIZE
	.align		4
.L_659:
        /*00a4*/ 	.byte	0x04, 0x1e
        /*00a6*/ 	.short	(.L_661 - .L_660)
.L_660:
        /*00a8*/ 	.word	0x00000000


	//----- nvinfo : EIATTR_CBANK_PARAM_SIZE
	.align		4
.L_661:
        /*00ac*/ 	.byte	0x03, 0x19
        /*00ae*/ 	.short	0x0024


	//----- nvinfo : EIATTR_PARAM_CBANK
	.align		4
        /*00b0*/ 	.byte	0x04, 0x0a
        /*00b2*/ 	.short	(.L_663 - .L_662)
	.align		4
.L_662:
        /*00b4*/ 	.word	index@(.nv.constant0._ZN2at6native27unrolled_elementwise_kernelIZZZNS0_12prelu_kernelERNS_14TensorIteratorEENKUlvE_clEvENKUlvE1_clEvEUlN3c108BFloat16ES7_E_St5arrayIPcLm3EELi4E23TrivialOffsetCalculatorILi2EjESC_ILi1EjENS0_6memory15LoadWithoutCastENSF_16StoreWithoutCastEEEviT_T0_T2_T3_T4_T5_)
        /*00b8*/ 	.short	0x0380
        /*00ba*/ 	.short	0x0024


	//----- nvinfo : EIATTR_SW_WAR
	.align		4
.L_663:
        /*00bc*/ 	.byte	0x04, 0x36
        /*00be*/ 	.short	(.L_665 - .L_664)
.L_664:
        /*00c0*/ 	.word	0x00000008
.L_665:


//--------------------- .nv.info._ZN2at6native29vectorized_elementwise_kernelILi2EZZZNS0_12prelu_kernelERNS_14TensorIteratorEENKUlvE_clEvENKUlvE1_clEvEUlN3c108BFloat16ES7_E_St5arrayIPcLm3EEEEviT0_T1_ --------------------------
	.section	.nv.info._ZN2at6native29vectorized_elementwise_kernelILi2EZZZNS0_12prelu_kernelERNS_14TensorIteratorEENKUlvE_clEvENKUlvE1_clEvEUlN3c108BFloat16ES7_E_St5arrayIPcLm3EEEEviT0_T1_,"",@"SHT_CUDA_INFO"
	.sectionflags	@""
	.align	4


	//----- nvinfo : EIATTR_CUDA_API_VERSION
	.align		4
        /*0000*/ 	.byte	0x04, 0x37
        /*0002*/ 	.short	(.L_667 - .L_666)
.L_666:
        /*0004*/ 	.word	0x00000082


	//----- nvinfo : EIATTR_KPARAM_INFO
	.align		4
.L_667:
        /*0008*/ 	.byte	0x04, 0x17
        /*000a*/ 	.short	(.L_669 - .L_668)
.L_668:
        /*000c*/ 	.word	0x00000000
        /*0010*/ 	.short	0x0002
        /*0012*/ 	.short	0x0008
        /*0014*/ 	.byte	0x00, 0xf0, 0x61, 0x00


	//----- nvinfo : EIATTR_KPARAM_INFO
	.align		4
.L_669:
        /*0018*/ 	.byte	0x04, 0x17
        /*001a*/ 	.short	(.L_671 - .L_670)
.L_670:
        /*001c*/ 	.word	0x00000000
        /*0020*/ 	.short	0x0001
        /*0022*/ 	.short	0x0004
        /*0024*/ 	.byte	0x00, 0xf0, 0x05, 0x00


	//----- nvinfo : EIATTR_KPARAM_INFO
	.align		4
.L_671:
        /*0028*/ 	.byte	0x04, 0x17
        /*002a*/ 	.short	(.L_673 - .L_672)
.L_672:
        /*002c*/ 	.word	0x00000000
        /*0030*/ 	.short	0x0000
        /*0032*/ 	.short	0x0000
        /*0034*/ 	.byte	0x00, 0xf0, 0x11, 0x00


	//----- nvinfo : EIATTR_SPARSE_MMA_MASK
	.align		4
.L_673:
        /*0038*/ 	.byte	0x03, 0x50
        /*003a*/ 	.short	0x0000


	//----- nvinfo : EIATTR_MAXREG_COUNT
	.align		4
        /*003c*/ 	.byte	0x03, 0x1b
        /*003e*/ 	.short	0x00ff


	//----- nvinfo : EIATTR_MERCURY_ISA_VERSION
	.align		4
        /*0040*/ 	.byte	0x03, 0x5f
        /*0042*/ 	.short	0x0101


	//----- nvinfo : EIATTR_VRC_CTA_INIT_COUNT
	.align		4
        /*0044*/ 	.byte	0x02, 0x4a
	.zero		1
	.zero		1


	//----- nvinfo : EIATTR_EXIT_INSTR_OFFSETS
	.align		4
        /*0048*/ 	.byte	0x04, 0x1c
        /*004a*/ 	.short	(.L_675 - .L_674)


	//   ....[0]....
.L_674:
        /*004c*/ 	.word	0x00000ed0


	//   ....[1]....
        /*0050*/ 	.word	0x00000f20


	//   ....[2]....
        /*0054*/ 	.word	0x00001460


	//----- nvinfo : EIATTR_MAX_THREADS
	.align		4
.L_675:
        /*0058*/ 	.byte	0x04, 0x05
        /*005a*/ 	.short	(.L_677 - .L_676)
.L_676:
        /*005c*/ 	.word	0x00000080
        /*0060*/ 	.word	0x00000001
        /*0064*/ 	.word	0x00000001


	//----- nvinfo : EIATTR_CRS_STACK_SIZE
	.align		4
.L_677:
        /*0068*/ 	.byte	0x04, 0x1e
        /*006a*/ 	.short	(.L_679 - .L_678)
.L_678:
        /*006c*/ 	.word	0x00000000


	//----- nvinfo : EIATTR_CBANK_PARAM_SIZE
	.align		4
.L_679:
        /*0070*/ 	.byte	0x03, 0x19
        /*0072*/ 	.short	0x0020


	//----- nvinfo : EIATTR_PARAM_CBANK
	.align		4
        /*0074*/ 	.byte	0x04, 0x0a
        /*0076*/ 	.short	(.L_681 - .L_680)
	.align		4
.L_680:
        /*0078*/ 	.word	index@(.nv.constant0._ZN2at6native29vectorized_elementwise_kernelILi2EZZZNS0_12prelu_kernelERNS_14TensorIteratorEENKUlvE_clEvENKUlvE1_clEvEUlN3c108BFloat16ES7_E_St5arrayIPcLm3EEEEviT0_T1_)
        /*007c*/ 	.short	0x0380
        /*007e*/ 	.short	0x0020


	//----- nvinfo : EIATTR_SW_WAR
	.align		4
.L_681:
        /*0080*/ 	.byte	0x04, 0x36
        /*0082*/ 	.short	(.L_683 - .L_682)
.L_682:
        /*0084*/ 	.word	0x00000008
.L_683:


//--------------------- .nv.info._ZN2at6native29vectorized_elementwise_kernelILi4EZZZNS0_12prelu_kernelERNS_14TensorIteratorEENKUlvE_clEvENKUlvE1_clEvEUlN3c108BFloat16ES7_E_St5arrayIPcLm3EEEEviT0_T1_ --------------------------
	.section	.nv.info._ZN2at6native29vectorized_elementwise_kernelILi4EZZZNS0_12prelu_kernelERNS_14TensorIteratorEENKUlvE_clEvENKUlvE1_clEvEUlN3c108BFloat16ES7_E_St5arrayIPcLm3EEEEviT0_T1_,"",@"SHT_CUDA_INFO"
	.sectionflags	@""
	.align	4


	//----- nvinfo : EIATTR_CUDA_API_VERSION
	.align		4
        /*0000*/ 	.byte	0x04, 0x37
        /*0002*/ 	.short	(.L_685 - .L_684)
.L_684:
        /*0004*/ 	.word	0x00000082


	//----- nvinfo : EIATTR_KPARAM_INFO
	.align		4
.L_685:
        /*0008*/ 	.byte	0x04, 0x17
        /*000a*/ 	.short	(.L_687 - .L_686)
.L_686:
        /*000c*/ 	.word	0x00000000
        /*0010*/ 	.short	0x0002
        /*0012*/ 	.short	0x0008
        /*0014*/ 	.byte	0x00, 0xf0, 0x61, 0x00


	//----- nvinfo : EIATTR_KPARAM_INFO
	.align		4
.L_687:
        /*0018*/ 	.byte	0x04, 0x17
        /*001a*/ 	.short	(.L_689 - .L_688)
.L_688:
        /*001c*/ 	.word	0x00000000
        /*0020*/ 	.short	0x0001
        /*0022*/ 	.short	0x0004
        /*0024*/ 	.byte	0x00, 0xf0, 0x05, 0x00


	//----- nvinfo : EIATTR_KPARAM_INFO
	.align		4
.L_689:
        /*0028*/ 	.byte	0x04, 0x17
        /*002a*/ 	.short	(.L_691 - .L_690)
.L_690:
        /*002c*/ 	.word	0x00000000
        /*0030*/ 	.short	0x0000
        /*0032*/ 	.short	0x0000
        /*0034*/ 	.byte	0x00, 0xf0, 0x11, 0x00


	//----- nvinfo : EIATTR_SPARSE_MMA_MASK
	.align		4
.L_691:
        /*0038*/ 	.byte	0x03, 0x50
        /*003a*/ 	.short	0x0000


	//----- nvinfo : EIATTR_MAXREG_COUNT
	.align		4
        /*003c*/ 	.byte	0x03, 0x1b
        /*003e*/ 	.short	0x00ff


	//----- nvinfo : EIATTR_MERCURY_ISA_VERSION
	.align		4
        /*0040*/ 	.byte	0x03, 0x5f
        /*0042*/ 	.short	0x0101


	//----- nvinfo : EIATTR_VRC_CTA_INIT_COUNT
	.align		4
        /*0044*/ 	.byte	0x02, 0x4a
	.zero		1
	.zero		1


	//----- nvinfo : EIATTR_EXIT_INSTR_OFFSETS
	.align		4
        /*0048*/ 	.byte	0x04, 0x1c
        /*004a*/ 	.short	(.L_693 - .L_692)


	//   ....[0]....
.L_692:
        /*004c*/ 	.word	0x00000ed0


	//   ....[1]....
        /*0050*/ 	.word	0x00000f20


	//   ....[2]....
        /*0054*/ 	.word	0x00001400


	//----- nvinfo : EIATTR_MAX_THREADS
	.align		4
.L_693:
        /*0058*/ 	.byte	0x04, 0x05
        /*005a*/ 	.short	(.L_695 - .L_694)
.L_694:
        /*005c*/ 	.word	0x00000080
        /*0060*/ 	.word	0x00000001
        /*0064*/ 	.word	0x00000001


	//----- nvinfo : EIATTR_CRS_STACK_SIZE
	.align		4
.L_695:
        /*0068*/ 	.byte	0x04, 0x1e
        /*006a*/ 	.short	(.L_697 - .L_696)
.L_696:
        /*006c*/ 	.word	0x00000000


	//----- nvinfo : EIATTR_CBANK_PARAM_SIZE
	.align		4
.L_697:
        /*0070*/ 	.byte	0x03, 0x19
        /*0072*/ 	.short	0x0020


	//----- nvinfo : EIATTR_PARAM_CBANK
	.align		4
        /*0074*/ 	.byte	0x04, 0x0a
        /*0076*/ 	.short	(.L_699 - .L_698)
	.align		4
.L_698:
        /*0078*/ 	.word	index@(.nv.constant0._ZN2at6native29vectorized_elementwise_kernelILi4EZZZNS0_12prelu_kernelERNS_14TensorIteratorEENKUlvE_clEvENKUlvE1_clEvEUlN3c108BFloat16ES7_E_St5arrayIPcLm3EEEEviT0_T1_)
        /*007c*/ 	.short	0x0380
        /*007e*/ 	.short	0x0020


	//----- nvinfo : EIATTR_SW_WAR
	.align		4
.L_699:
        /*0080*/ 	.byte	0x04, 0x36
        /*0082*/ 	.short	(.L_701 - .L_700)
.L_700:
        /*0084*/ 	.word	0x00000008
.L_701:


//--------------------- .nv.info._ZN2at6native29vectorized_elementwise_kernelILi8EZZZNS0_12prelu_kernelERNS_14TensorIteratorEENKUlvE_clEvENKUlvE1_clEvEUlN3c108BFloat16ES7_E_St5arrayIPcLm3EEEEviT0_T1_ --------------------------
	.section	.nv.info._ZN2at6native29vectorized_elementwise_kernelILi8EZZZNS0_12prelu_kernelERNS_14TensorIteratorEENKUlvE_clEvENKUlvE1_clEvEUlN3c108BFloat16ES7_E_St5arrayIPcLm3EEEEviT0_T1_,"",@"SHT_CUDA_INFO"
	.sectionflags	@""
	.align	4


	//----- nvinfo : EIATTR_CUDA_API_VERSION
	.align		4
        /*0000*/ 	.byte	0x04, 0x37
        /*0002*/ 	.short	(.L_703 - .L_702)
.L_702:
        /*0004*/ 	.word	0x00000082


	//----- nvinfo : EIATTR_KPARAM_INFO
	.align		4
.L_703:
        /*0008*/ 	.byte	0x04, 0x17
        /*000a*/ 	.short	(.L_705 - .L_704)
.L_704:
        /*000c*/ 	.word	0x00000000
        /*0010*/ 	.short	0x0002
        /*0012*/ 	.short	0x0008
        /*0014*/ 	.byte	0x00, 0xf0, 0x61, 0x00


	//----- nvinfo : EIATTR_KPARAM_INFO
	.align		4
.L_705:
        /*0018*/ 	.byte	0x04, 0x17
        /*001a*/ 	.short	(.L_707 - .L_706)
.L_706:
        /*001c*/ 	.word	0x00000000
        /*0020*/ 	.short	0x0001
        /*0022*/ 	.short	0x0004
        /*0024*/ 	.byte	0x00, 0xf0, 0x05, 0x00


	//----- nvinfo : EIATTR_KPARAM_INFO
	.align		4
.L_707:
        /*0028*/ 	.byte	0x04, 0x17
        /*002a*/ 	.short	(.L_709 - .L_708)
.L_708:
        /*002c*/ 	.word	0x00000000
        /*0030*/ 	.short	0x0000
        /*0032*/ 	.short	0x0000
        /*0034*/ 	.byte	0x00, 0xf0, 0x11, 0x00


	//----- nvinfo : EIATTR_SPARSE_MMA_MASK
	.align		4
.L_709:
        /*0038*/ 	.byte	0x03, 0x50
        /*003a*/ 	.short	0x0000


	//----- nvinfo : EIATTR_MAXREG_COUNT
	.align		4
        /*003c*/ 	.byte	0x03, 0x1b
        /*003e*/ 	.short	0x00ff


	//----- nvinfo : EIATTR_MERCURY_ISA_VERSION
	.align		4
        /*0040*/ 	.byte	0x03, 0x5f
        /*0042*/ 	.short	0x0101


	//----- nvinfo : EIATTR_VRC_CTA_INIT_COUNT
	.align		4
        /*0044*/ 	.byte	0x02, 0x4a
	.zero		1
	.zero		1


	//----- nvinfo : EIATTR_EXIT_INSTR_OFFSETS
	.align		4
        /*0048*/ 	.byte	0x04, 0x1c
        /*004a*/ 	.short	(.L_711 - .L_710)


	//   ....[0]....
.L_710:
        /*004c*/ 	.word	0x00000010


	//----- nvinfo : EIATTR_MAX_THREADS
	.align		4
.L_711:
        /*0050*/ 	.byte	0x04, 0x05
        /*0052*/ 	.short	(.L_713 - .L_712)
.L_712:
        /*0054*/ 	.word	0x00000080
        /*0058*/ 	.word	0x00000001
        /*005c*/ 	.word	0x00000001


	//----- nvinfo : EIATTR_CBANK_PARAM_SIZE
	.align		4
.L_713:
        /*0060*/ 	.byte	0x03, 0x19
        /*0062*/ 	.short	0x0020


	//----- nvinfo : EIATTR_PARAM_CBANK
	.align		4
        /*0064*/ 	.byte	0x04, 0x0a
        /*0066*/ 	.short	(.L_715 - .L_714)
	.align		4
.L_714:
        /*0068*/ 	.word	index@(.nv.constant0._ZN2at6native29vectorized_elementwise_kernelILi8EZZZNS0_12prelu_kernelERNS_14TensorIteratorEENKUlvE_clEvENKUlvE1_clEvEUlN3c108BFloat16ES7_E_St5arrayIPcLm3EEEEviT0_T1_)
        /*006c*/ 	.short	0x0380
        /*006e*/ 	.short	0x0020


	//----- nvinfo : EIATTR_SW_WAR
	.align		4
.L_715:
        /*0070*/ 	.byte	0x04, 0x36
        /*0072*/ 	.short	(.L_717 - .L_716)
.L_716:
        /*0074*/ 	.word	0x00000008
.L_717:


//--------------------- .nv.info._ZN2at6native18elementwise_kernelILi128ELi4EZNS0_15gpu_kernel_implIZZZNS0_12prelu_kernelERNS_14TensorIteratorEENKUlvE_clEvENKUlvE0_clEvEUlffE_EEvRNS_18TensorIteratorBaseERKT_EUliE_EEviT1_ --------------------------
	.section	.nv.info._ZN2at6native18elementwise_kernelILi128ELi4EZNS0_15gpu_kernel_implIZZZNS0_12prelu_kernelERNS_14TensorIteratorEENKUlvE_clEvENKUlvE0_clEvEUlffE_EEvRNS_18TensorIteratorBaseERKT_EUliE_EEviT1_,"",@"SHT_CUDA_INFO"
	.sectionflags	@""
	.align	4


	//----- nvinfo : EIATTR_CUDA_API_VERSION
	.align		4
        /*0000*/ 	.byte	0x04, 0x37
        /*0002*/ 	.short	(.L_719 - .L_718)
.L_718:
        /*0004*/ 	.word	0x00000082


	//----- nvinfo : EIATTR_KPARAM_INFO
	.align		4
.L_719:
        /*0008*/ 	.byte	0x04, 0x17
        /*000a*/ 	.short	(.L_721 - .L_720)
.L_720:
        /*000c*/ 	.word	0x00000000
        /*0010*/ 	.short	0x0001
        /*0012*/ 	.short	0x0008
        /*0014*/ 	.byte	0x00, 0xf0, 0x21, 0x0a


	//----- nvinfo : EIATTR_KPARAM_INFO
	.align		4
.L_721:
        /*0018*/ 	.byte	0x04, 0x17
        /*001a*/ 	.short	(.L_723 - .L_722)
.L_722:
        /*001c*/ 	.word	0x00000000
        /*0020*/ 	.short	0x0000
        /*0022*/ 	.short	0x0000
        /*0024*/ 	.byte	0x00, 0xf0, 0x11, 0x00


	//----- nvinfo : EIATTR_SPARSE_MMA_MASK
	.align		4
.L_723:
        /*0028*/ 	.byte	0x03, 0x50
        /*002a*/ 	.short	0x0000


	//----- nvinfo : EIATTR_MAXREG_COUNT
	.align		4
        /*002c*/ 	.byte	0x03, 0x1b
        /*002e*/ 	.short	0x0080


	//----- nvinfo : EIATTR_EXTERNS
	.align		4
        /*0030*/ 	.byte	0x04, 0x0f
        /*0032*/ 	.short	(.L_725 - .L_724)


	//   ....[0]....
	.align		4
.L_724:
        /*0034*/ 	.word	index@(__assertfail)


	//----- nvinfo : EIATTR_MERCURY_ISA_VERSION
	.align		4
.L_725:
        /*0038*/ 	.byte	0x03, 0x5f
        /*003a*/ 	.short	0x0101


	//----- nvinfo : EIATTR_VRC_CTA_INIT_COUNT
	.align		4
        /*003c*/ 	.byte	0x02, 0x4a
	.zero		1
	.zero		1


	//----- nvinfo : EIATTR_SYSCALL_OFFSETS
	.align		4
        /*0040*/ 	.byte	0x04, 0x46
        /*0042*/ 	.short	(.L_727 - .L_726)


	//   ....[0]....
.L_726:
        /*0044*/ 	.word	0x00002490


	//   ....[1]....
        /*0048*/ 	.word	0x00003310


	//   ....[2]....
        /*004c*/ 	.word	0x000040e0


	//   ....[3]....
        /*0050*/ 	.word	0x000066a0


	//   ....[4]....
        /*0054*/ 	.word	0x00007520


	//   ....[5]....
        /*0058*/ 	.word	0x00008150


	//   ....[6]....
        /*005c*/ 	.word	0x0000a820


	//   ....[7]....
        /*0060*/ 	.word	0x0000b6a0


	//   ....[8]....
        /*0064*/ 	.word	0x0000c2d0


	//   ....[9]....
        /*0068*/ 	.word	0x0000e9c0


	//   ....[10]....
        /*006c*/ 	.word	0x0000f840


	//   ....[11]....
        /*0070*/ 	.word	0x00010440


	//----- nvinfo : EIATTR_EXIT_INSTR_OFFSETS
	.align		4
.L_727:
        /*0074*/ 	.byte	0x04, 0x1c
        /*0076*/ 	.short	(.L_729 - .L_728)


	//   ....[0]....
.L_728:
        /*0078*/ 	.word	0x0000c580


	//   ....[1]....
        /*007c*/ 	.word	0x0000f9c0


	//   ....[2]....
        /*0080*/ 	.word	0x0000fa00


	//   ....[3]....
        /*0084*/ 	.word	0x0000fa90


	//   ....[4]....
        /*0088*/ 	.word	0x0000fac0


	//   ....[5]....
        /*008c*/ 	.word	0x0000faf0


	//   ....[6]....
        /*0090*/ 	.word	0x0000fb70


	//   ....[7]....
        /*0094*/ 	.word	0x0000fba0


	//   ....[8]....
        /*0098*/ 	.word	0x0000fc30


	//   ....[9]....
        /*009c*/ 	.word	0x0000fc70


	//   ....[10]....
        /*00a0*/ 	.word	0x0000fcb0


	//   ....[11]....
        /*00a4*/ 	.word	0x0000fd80


	//   ....[12]....
        /*00a8*/ 	.word	0x0000fee0


	//   ....[13]....
        /*00ac*/ 	.word	0x00010040


	//   ....[14]....
        /*00b0*/ 	.word	0x00010190


	//   ....[15]....
        /*00b4*/ 	.word	0x000101c0


	//   ....[16]....
        /*00b8*/ 	.word	0x000101f0


	//   ....[17]....
        /*00bc*/ 	.word	0x00010290


	//   ....[18]....
        /*00c0*/ 	.word	0x000102e0


	//   ....[19]....
        /*00c4*/ 	.word	0x00010450


	//   ....[20]....
        /*00c8*/ 	.word	0x00010550


	//   ....[21]....
        /*00cc*/ 	.word	0x00010680


	//   ....[22]....
        /*00d0*/ 	.word	0x000106b0


	//----- nvinfo : EIATTR_MAX_THREADS
	.align		4
.L_729:
        /*00d4*/ 	.byte	0x04, 0x05
        /*00d6*/ 	.short	(.L_731 - .L_730)
.L_730:
        /*00d8*/ 	.word	0x00000080
        /*00dc*/ 	.word	0x00000001
        /*00e0*/ 	.word	0x00000001


	//----- nvinfo : EIATTR_CRS_STACK_SIZE
	.align		4
.L_731:
        /*00e4*/ 	.byte	0x04, 0x1e
        /*00e6*/ 	.short	(.L_733 - .L_732)
.L_732:
        /*00e8*/ 	.word	0x00000000


	//----- nvinfo : EIATTR_CBANK_PARAM_SIZE
	.align		4
.L_733:
        /*00ec*/ 	.byte	0x03, 0x19
        /*00ee*/ 	.short	0x0290


	//----- nvinfo : EIATTR_PARAM_CBANK
	.align		4
        /*00f0*/ 	.byte	0x04, 0x0a
        /*00f2*/ 	.short	(.L_735 - .L_734)
	.align		4
.L_734:
        /*00f4*/ 	.word	index@(.nv.constant0._ZN2at6native18elementwise_kernelILi128ELi4EZNS0_15gpu_kernel_implIZZZNS0_12prelu_kernelERNS_14TensorIteratorEENKUlvE_clEvENKUlvE0_clEvEUlffE_EEvRNS_18TensorIteratorBaseERKT_EUliE_EEviT1_)
        /*00f8*/ 	.short	0x0380
        /*00fa*/ 	.short	0x0290


	//----- nvinfo : EIATTR_SW_WAR
	.align		4
.L_735:
        /*00fc*/ 	.byte	0x04, 0x36
        /*00fe*/ 	.short	(.L_737 - .L_736)
.L_736:
        /*0100*/ 	.word	0x00000008
.L_737:


//--------------------- .nv.info._ZN2at6native27unrolled_elementwise_kernelIZZZNS0_12prelu_kernelERNS_14TensorIteratorEENKUlvE_clEvENKUlvE0_clEvEUlffE_St5arrayIPcLm3EELi4E23TrivialOffsetCalculatorILi2EjESA_ILi1EjENS0_6memory12LoadWithCastILi2EEENSD_13StoreWithCastILi1EEEEEviT_T0_T2_T3_T4_T5_ --------------------------
	.section	.nv.info._ZN2at6native27unrolled_elementwise_kernelIZZZNS0_12prelu_kernelERNS_14TensorIteratorEENKUlvE_clEvENKUlvE0_clEvEUlffE_St5arrayIPcLm3EELi4E23TrivialOffsetCalculatorILi2EjESA_ILi1EjENS0_6memory12LoadWithCastILi2EEENSD_13StoreWithCastILi1EEEEEviT_T0_T2_T3_T4_T5_,"",@"SHT_CUDA_INFO"
	.sectionflags	@""
	.align	4


	//----- nvinfo : EIATTR_CUDA_API_VERSION
	.align		4
        /*0000*/ 	.byte	0x04, 0x37
        /*0002*/ 	.short	(.L_739 - .L_738)
.L_738:
        /*0004*/ 	.word	0x00000082


	//----- nvinfo : EIATTR_KPARAM_INFO
	.align		4
.L_739:
        /*0008*/ 	.byte	0x04, 0x17
        /*000a*/ 	.short	(.L_741 - .L_740)
.L_740:
        /*000c*/ 	.word	0x00000000
        /*0010*/ 	.short	0x0006
        /*0012*/ 	.short	0x0030
        /*0014*/ 	.byte	0x00, 0xf0, 0x21, 0x00


	//----- nvinfo : EIATTR_KPARAM_INFO
	.align		4
.L_741:
        /*0018*/ 	.byte	0x04, 0x17
        /*001a*/ 	.short	(.L_743 - .L_742)
.L_742:
        /*001c*/ 	.word	0x00000000
        /*0020*/ 	.short	0x0005
        /*0022*/ 	.short	0x0024
        /*0024*/ 	.byte	0x00, 0xf0, 0x31, 0x00


	//----- nvinfo : EIATTR_KPARAM_INFO
	.align		4
.L_743:
        /*0028*/ 	.byte	0x04, 0x17
        /*002a*/ 	.short	(.L_745 - .L_744)
.L_744:
        /*002c*/ 	.word	0x00000000
        /*0030*/ 	.short	0x0004
        /*0032*/ 	.short	0x0021
        /*0034*/ 	.byte	0x00, 0xf0, 0x05, 0x00


	//----- nvinfo : EIATTR_KPARAM_INFO
	.align		4
.L_745:
        /*0038*/ 	.byte	0x04, 0x17
        /*003a*/ 	.short	(.L_747 - .L_746)
.L_746:
        /*003c*/ 	.word	0x00000000
        /*0040*/ 	.short	0x0003
        /*0042*/ 	.short	0x0020
        /*0044*/ 	.byte	0x00, 0xf0, 0x05, 0x00


	//----- nvinfo : EIATTR_KPARAM_INFO
	.align		4
.L_747:
        /*0048*/ 	.byte	0x04, 0x17
        /*004a*/ 	.short	(.L_749 - .L_748)
.L_748:
        /*004c*/ 	.word	0x00000000
        /*0050*/ 	.short	0x0002
        /*0052*/ 	.short	0x0008
        /*0054*/ 	.byte	0x00, 0xf0, 0x61, 0x00


	//----- nvinfo : EIATTR_KPARAM_INFO
	.align		4
.L_749:
        /*0058*/ 	.byte	0x04, 0x17
        /*005a*/ 	.short	(.L_751 - .L_750)
.L_750:
        /*005c*/ 	.word	0x00000000
        /*0060*/ 	.short	0x0001
        /*0062*/ 	.short	0x0004
        /*0064*/ 	.byte	0x00, 0xf0, 0x05, 0x00


	//----- nvinfo : EIATTR_KPARAM_INFO
	.align		4
.L_751:
        /*0068*/ 	.byte	0x04, 0x17
        /*006a*/ 	.short	(.L_753 - .L_752)
.L_752:
        /*006c*/ 	.word	0x00000000
        /*0070*/ 	.short	0x0000
        /*0072*/ 	.short	0x0000
        /*0074*/ 	.byte	0x00, 0xf0, 0x11, 0x00


	//----- nvinfo : EIATTR_SPARSE_MMA_MASK
	.align		4
.L_753:
        /*0078*/ 	.byte	0x03, 0x50
        /*007a*/ 	.short	0x0000


	//----- nvinfo : EIATTR_MAXREG_COUNT
	.align		4
        /*007c*/ 	.byte	0x03, 0x1b
        /*007e*/ 	.short	0x00ff


	//----- nvinfo : EIATTR_EXTERNS
	.align		4
        /*0080*/ 	.byte	0x04, 0x0f
        /*0082*/ 	.short	(.L_755 - .L_754)


	//   ....[0]....
	.align		4
.L_754:
        /*0084*/ 	.word	index@(__assertfail)


	//----- nvinfo : EIATTR_MERCURY_ISA_VERSION
	.align		4
.L_755:
        /*0088*/ 	.byte	0x03, 0x5f
        /*008a*/ 	.short	0x0101


	//----- nvinfo : EIATTR_VRC_CTA_INIT_COUNT
	.align		4
        /*008c*/ 	.byte	0x02, 0x4a
	.zero		1
	.zero		1


	//----- nvinfo : EIATTR_SYSCALL_OFFSETS
	.align		4
        /*0090*/ 	.byte	0x04, 0x46
        /*0092*/ 	.short	(.L_757 - .L_756)


	//   ....[0]....
.L_756:
        /*0094*/ 	.word	0x00000e80


	//   ....[1]....
        /*0098*/ 	.word	0x00001d10


	//   ....[2]....
        /*009c*/ 	.word	0x00002cb0


	//   ....[3]....
        /*00a0*/ 	.word	0x00003b40


	//   ....[4]....
        /*00a4*/ 	.word	0x00004a60


	//   ....[5]....
        /*00a8*/ 	.word	0x000058f0


	//   ....[6]....
        /*00ac*/ 	.word	0x00006810


	//   ....[7]....
        /*00b0*/ 	.word	0x00007680


	//   ....[8]....
        /*00b4*/ 	.word	0x000084c0


	//   ....[9]....
        /*00b8*/ 	.word	0x00009210


	//   ....[10]....
        /*00bc*/ 	.word	0x0000a090


	//   ....[11]....
        /*00c0*/ 	.word	0x0000aef0


	//----- nvinfo : EIATTR_EXIT_INSTR_OFFSETS
	.align		4
.L_757:
        /*00c4*/ 	.byte	0x04, 0x1c
        /*00c6*/ 	.short	(.L_759 - .L_758)


	//   ....[0]....
.L_758:
        /*00c8*/ 	.word	0x0000a330


	//   ....[1]....
        /*00cc*/ 	.word	0x0000a470


	//   ....[2]....
        /*00d0*/ 	.word	0x0000a4b0


	//   ....[3]....
        /*00d4*/ 	.word	0x0000a540


	//   ....[4]....
        /*00d8*/ 	.word	0x0000a570


	//   ....[5]....
        /*00dc*/ 	.word	0x0000a5a0


	//   ....[6]....
        /*00e0*/ 	.word	0x0000a620


	//   ....[7]....
        /*00e4*/ 	.word	0x0000a650


	//   ....[8]....
        /*00e8*/ 	.word	0x0000a6e0


	//   ....[9]....
        /*00ec*/ 	.word	0x0000a720


	//   ....[10]....
        /*00f0*/ 	.word	0x0000a760


	//   ....[11]....
        /*00f4*/ 	.word	0x0000a830


	//   ....[12]....
        /*00f8*/ 	.word	0x0000a990


	//   ....[13]....
        /*00fc*/ 	.word	0x0000aaf0


	//   ....[14]....
        /*0100*/ 	.word	0x0000ac40


	//   ....[15]....
        /*0104*/ 	.word	0x0000ac70


	//   ....[16]....
        /*0108*/ 	.word	0x0000aca0


	//   ....[17]....
        /*010c*/ 	.word	0x0000ad40


	//   ....[18]....
        /*0110*/ 	.word	0x0000ad90


	//   ....[19]....
        /*0114*/ 	.word	0x0000af00


	//   ....[20]....
        /*0118*/ 	.word	0x0000b000


	//   ....[21]....
        /*011c*/ 	.word	0x0000b130


	//   ....[22]....
        /*0120*/ 	.word	0x0000b160


	//----- nvinfo : EIATTR_MAX_THREADS
	.align		4
.L_759:
        /*0124*/ 	.byte	0x04, 0x05
        /*0126*/ 	.short	(.L_761 - .L_760)
.L_760:
        /*0128*/ 	.word	0x00000080
        /*012c*/ 	.word	0x00000001
        /*0130*/ 	.word	0x00000001


	//----- nvinfo : EIATTR_CRS_STACK_SIZE
	.align		4
.L_761:
        /*0134*/ 	.byte	0x04, 0x1e
        /*0136*/ 	.short	(.L_763 - .L_762)
.L_762:
        /*0138*/ 	.word	0x00000000


	//----- nvinfo : EIATTR_CBANK_PARAM_SIZE
	.align		4
.L_763:
        /*013c*/ 	.byte	0x03, 0x19
        /*013e*/ 	.short	0x0038


	//----- nvinfo : EIATTR_PARAM_CBANK
	.align		4
        /*0140*/ 	.byte	0x04, 0x0a
        /*0142*/ 	.short	(.L_765 - .L_764)
	.align		4
.L_764:
        /*0144*/ 	.word	index@(.nv.constant0._ZN2at6native27unrolled_elementwise_kernelIZZZNS0_12prelu_kernelERNS_14TensorIteratorEENKUlvE_clEvENKUlvE0_clEvEUlffE_St5arrayIPcLm3EELi4E23TrivialOffsetCalculatorILi2EjESA_ILi1EjENS0_6memory12LoadWithCastILi2EEENSD_13StoreWithCastILi1EEEEEviT_T0_T2_T3_T4_T5_)
        /*0148*/ 	.short	0x0380
        /*014a*/ 	.short	0x0038


	//----- nvinfo : EIATTR_SW_WAR
	.align		4
.L_765:
        /*014c*/ 	.byte	0x04, 0x36
        /*014e*/ 	.short	(.L_767 - .L_766)
.L_766:
        /*0150*/ 	.word	0x00000008
.L_767:


//--------------------- .nv.info._ZN2at6native18elementwise_kernelILi128ELi2EZNS0_22gpu_kernel_impl_nocastIZZZNS0_12prelu_kernelERNS_14TensorIteratorEENKUlvE_clEvENKUlvE0_clEvEUlffE_EEvRNS_18TensorIteratorBaseERKT_EUliE_EEviT1_ --------------------------
	.section	.nv.info._ZN2at6native18elementwise_kernelILi128ELi2EZNS0_22gpu_kernel_impl_nocastIZZZNS0_12prelu_kernelERNS_14TensorIteratorEENKUlvE_clEvENKUlvE0_clEvEUlffE_EEvRNS_18TensorIteratorBaseERKT_EUliE_EEviT1_,"",@"SHT_CUDA_INFO"
	.sectionflags	@""
	.align	4


	//----- nvinfo : EIATTR_CUDA_API_VERSION
	.align		4
        /*0000*/ 	.byte	0x04, 0x37
        /*0002*/ 	.short	(.L_769 - .L_768)
.L_768:
        /*0004*/ 	.word	0x00000082


	//----- nvinfo : EIATTR_KPARAM_INFO
	.align		4
.L_769:
        /*0008*/ 	.byte	0x04, 0x17
        /*000a*/ 	.short	(.L_771 - .L_770)
.L_770:
        /*000c*/ 	.word	0x00000000
        /*0010*/ 	.short	0x0001
        /*0012*/ 	.short	0x0008
        /*0014*/ 	.byte	0x00, 0xf0, 0x21, 0x0a


	//----- nvinfo : EIATTR_KPARAM_INFO
	.align		4
.L_771:
        /*0018*/ 	.byte	0x04, 0x17
        /*001a*/ 	.short	(.L_773 - .L_772)
.L_772:
        /*001c*/ 	.word	0x00000000
        /*0020*/ 	.short	0x0000
        /*0022*/ 	.short	0x0000
        /*0024*/ 	.byte	0x00, 0xf0, 0x11, 0x00


	//----- nvinfo : EIATTR_SPARSE_MMA_MASK
	.align		4
.L_773:
        /*0028*/ 	.byte	0x03, 0x50
        /*002a*/ 	.short	0x0000


	//----- nvinfo : EIATTR_MAXREG_COUNT
	.align		4
        /*002c*/ 	.byte	0x03, 0x1b
        /*002e*/ 	.short	0x0080


	//----- nvinfo : EIATTR_MERCURY_ISA_VERSION
	.align		4
        /*0030*/ 	.byte	0x03, 0x5f
        /*0032*/ 	.short	0x0101


	//----- nvinfo : EIATTR_VRC_CTA_INIT_COUNT
	.align		4
        /*0034*/ 	.byte	0x02, 0x4a
	.zero		1
	.zero		1


	//----- nvinfo : EIATTR_EXIT_INSTR_OFFSETS
	.align		4
        /*0038*/ 	.byte	0x04, 0x1c
        /*003a*/ 	.short	(.L_775 - .L_774)


	//   ....[0]....
.L_774:
        /*003c*/ 	.word	0x00000180


	//   ....[1]....
        /*0040*/ 	.word	0x00000210


	//   ....[2]....
        /*0044*/ 	.word	0x00001950


	//   ....[3]....
        /*0048*/ 	.word	0x00002ff0


	//----- nvinfo : EIATTR_MAX_THREADS
	.align		4
.L_775:
        /*004c*/ 	.byte	0x04, 0x05
        /*004e*/ 	.short	(.L_777 - .L_776)
.L_776:
        /*0050*/ 	.word	0x00000080
        /*0054*/ 	.word	0x00000001
        /*0058*/ 	.word	0x00000001


	//----- nvinfo : EIATTR_CRS_STACK_SIZE
	.align		4
.L_777:
        /*005c*/ 	.byte	0x04, 0x1e
        /*005e*/ 	.short	(.L_779 - .L_778)
.L_778:
        /*0060*/ 	.word	0x00000000


	//----- nvinfo : EIATTR_CBANK_PARAM_SIZE
	.align		4
.L_779:
        /*0064*/ 	.byte	0x03, 0x19
        /*0066*/ 	.short	0x0290


	//----- nvinfo : EIATTR_PARAM_CBANK
	.align		4
        /*0068*/ 	.byte	0x04, 0x0a
        /*006a*/ 	.short	(.L_781 - .L_780)
	.align		4
.L_780:
        /*006c*/ 	.word	index@(.nv.constant0._ZN2at6native18elementwise_kernelILi128ELi2EZNS0_22gpu_kernel_impl_nocastIZZZNS0_12prelu_kernelERNS_14TensorIteratorEENKUlvE_clEvENKUlvE0_clEvEUlffE_EEvRNS_18TensorIteratorBaseERKT_EUliE_EEviT1_)
        /*0070*/ 	.short	0x0380
        /*0072*/ 	.short	0x0290


	//----- nvinfo : EIATTR_SW_WAR
	.align		4
.L_781:
        /*0074*/ 	.byte	0x04, 0x36
        /*0076*/ 	.short	(.L_783 - .L_782)
.L_782:
        /*0078*/ 	.word	0x00000008
.L_783:


//--------------------- .nv.info._ZN2at6native27unrolled_elementwise_kernelIZZZNS0_12prelu_kernelERNS_14TensorIteratorEENKUlvE_clEvENKUlvE0_clEvEUlffE_St5arrayIPcLm3EELi4E23TrivialOffsetCalculatorILi2EjESA_ILi1EjENS0_6memory15LoadWithoutCastENSD_16StoreWithoutCastEEEviT_T0_T2_T3_T4_T5_ --------------------------
	.section	.nv.info._ZN2at6native27unrolled_elementwise_kernelIZZZNS0_12prelu_kernelERNS_14TensorIteratorEENKUlvE_clEvENKUlvE0_clEvEUlffE_St5arrayIPcLm3EELi4E23TrivialOffsetCalculatorILi2EjESA_ILi1EjENS0_6memory15LoadWithoutCastENSD_16StoreWithoutCastEEEviT_T0_T2_T3_T4_T5_,"",@"SHT_CUDA_INFO"
	.sectionflags	@""
	.align	4


	//----- nvinfo : EIATTR_CUDA_API_VERSION
	.align		4
        /*0000*/ 	.byte	0x04, 0x37
        /*0002*/ 	.short	(.L_785 - .L_784)
.L_784:
        /*0004*/ 	.word	0x00000082


	//----- nvinfo : EIATTR_KPARAM_INFO
	.align		4
.L_785:
        /*0008*/ 	.byte	0x04, 0x17
        /*000a*/ 	.short	(.L_787 - .L_786)
.L_786:
        /*000c*/ 	.word	0x00000000
        /*0010*/ 	.short	0x0006
        /*0012*/ 	.short	0x0023
        /*0014*/ 	.byte	0x00, 0xf0, 0x05, 0x00


	//----- nvinfo : EIATTR_KPARAM_INFO
	.align		4
.L_787:
        /*0018*/ 	.byte	0x04, 0x17
        /*001a*/ 	.short	(.L_789 - .L_788)
.L_788:
        /*001c*/ 	.word	0x00000000
        /*0020*/ 	.short	0x0005
        /*0022*/ 	.short	0x0022
        /*0024*/ 	.byte	0x00, 0xf0, 0x05, 0x00


	//----- nvinfo : EIATTR_KPARAM_INFO
	.align		4
.L_789:
        /*0028*/ 	.byte	0x04, 0x17
        /*002a*/ 	.short	(.L_791 - .L_790)
.L_790:
        /*002c*/ 	.word	0x00000000
        /*0030*/ 	.short	0x0004
        /*0032*/ 	.short	0x0021
        /*0034*/ 	.byte	0x00, 0xf0, 0x05, 0x00


	//----- nvinfo : EIATTR_KPARAM_INFO
	.align		4
.L_791:
        /*0038*/ 	.byte	0x04, 0x17
        /*003a*/ 	.short	(.L_793 - .L_792)
.L_792:
        /*003c*/ 	.word	0x00000000
        /*0040*/ 	.short	0x0003
        /*0042*/ 	.short	0x0020
        /*0044*/ 	.byte	0x00, 0xf0, 0x05, 0x00


	//----- nvinfo : EIATTR_KPARAM_INFO
	.align		4
.L_793:
        /*0048*/ 	.byte	0x04, 0x17
        /*004a*/ 	.short	(.L_795 - .L_794)
.L_794:
        /*004c*/ 	.word	0x00000000
        /*0050*/ 	.short	0x0002
        /*0052*/ 	.short	0x0008
        /*0054*/ 	.byte	0x00, 0xf0, 0x61, 0x00


	//----- nvinfo : EIATTR_KPARAM_INFO
	.align		4
.L_795:
        /*0058*/ 	.byte	0x04, 0x17
        /*005a*/ 	.short	(.L_797 - .L_796)
.L_796:
        /*005c*/ 	.word	0x00000000
        /*0060*/ 	.short	0x0001
        /*0062*/ 	.short	0x0004
        /*0064*/ 	.byte	0x00, 0xf0, 0x05, 0x00


	//----- nvinfo : EIATTR_KPARAM_INFO
	.align		4
.L_797:
        /*0068*/ 	.byte	0x04, 0x17
        /*006a*/ 	.short	(.L_799 - .L_798)
.L_798:
        /*006c*/ 	.word	0x00000000
        /*0070*/ 	.short	0x0000
        /*0072*/ 	.short	0x0000
        /*0074*/ 	.byte	0x00, 0xf0, 0x11, 0x00


	//----- nvinfo : EIATTR_SPARSE_MMA_MASK
	.align		4
.L_799:
        /*0078*/ 	.byte	0x03, 0x50
        /*007a*/ 	.short	0x0000


	//----- nvinfo : EIATTR_MAXREG_COUNT
	.align		4
        /*007c*/ 	.byte	0x03, 0x1b
        /*007e*/ 	.short	0x00ff


	//----- nvinfo : EIATTR_MERCURY_ISA_VERSION
	.align		4
        /*0080*/ 	.byte	0x03, 0x5f
        /*0082*/ 	.short	0x0101


	//----- nvinfo : EIATTR_VRC_CTA_INIT_COUNT
	.align		4
        /*0084*/ 	.byte	0x02, 0x4a
	.zero		1
	.zero		1


	//----- nvinfo : EIATTR_EXIT_INSTR_OFFSETS
	.align		4
        /*0088*/ 	.byte	0x04, 0x1c
        /*008a*/ 	.short	(.L_801 - .L_800)


	//   ....[0]....
.L_800:
        /*008c*/ 	.word	0x00000540


	//   ....[1]....
        /*0090*/ 	.word	0x00000590


	//----- nvinfo : EIATTR_MAX_THREADS
	.align		4
.L_801:
        /*0094*/ 	.byte	0x04, 0x05
        /*0096*/ 	.short	(.L_803 - .L_802)
.L_802:
        /*0098*/ 	.word	0x00000080
        /*009c*/ 	.word	0x00000001
        /*00a0*/ 	.word	0x00000001


	//----- nvinfo : EIATTR_CRS_STACK_SIZE
	.align		4
.L_803:
        /*00a4*/ 	.byte	0x04, 0x1e
        /*00a6*/ 	.short	(.L_805 - .L_804)
.L_804:
        /*00a8*/ 	.word	0x00000000


	//----- nvinfo : EIATTR_CBANK_PARAM_SIZE
	.align		4
.L_805:
        /*00ac*/ 	.byte	0x03, 0x19
        /*00ae*/ 	.short	0x0024


	//----- nvinfo : EIATTR_PARAM_CBANK
	.align		4
        /*00b0*/ 	.byte	0x04, 0x0a
        /*00b2*/ 	.short	(.L_807 - .L_806)
	.align		4
.L_806:
        /*00b4*/ 	.word	index@(.nv.constant0._ZN2at6native27unrolled_elementwise_kernelIZZZNS0_12prelu_kernelERNS_14TensorIteratorEENKUlvE_clEvENKUlvE0_clEvEUlffE_St5arrayIPcLm3EELi4E23TrivialOffsetCalculatorILi2EjESA_ILi1EjENS0_6memory15LoadWithoutCastENSD_16StoreWithoutCastEEEviT_T0_T2_T3_T4_T5_)
        /*00b8*/ 	.short	0x0380
        /*00ba*/ 	.short	0x0024


	//----- nvinfo : EIATTR_SW_WAR
	.align		4
.L_807:
        /*00bc*/ 	.byte	0x04, 0x36
        /*00be*/ 	.short	(.L_809 - .L_808)
.L_808:
        /*00c0*/ 	.word	0x00000008
.L_809:


//--------------------- .nv.info._ZN2at6native29vectorized_elementwise_kernelILi2EZZZNS0_12prelu_kernelERNS_14TensorIteratorEENKUlvE_clEvENKUlvE0_clEvEUlffE_St5arrayIPcLm3EEEEviT0_T1_ --------------------------
	.section	.nv.info._ZN2at6native29vectorized_elementwise_kernelILi2EZZZNS0_12prelu_kernelERNS_14TensorIteratorEENKUlvE_clEvENKUlvE0_clEvEUlffE_St5arrayIPcLm3EEEEviT0_T1_,"",@"SHT_CUDA_INFO"
	.sectionflags	@""
	.align	4


	//----- nvinfo : EIATTR_CUDA_API_VERSION
	.align		4
        /*0000*/ 	.byte	0x04, 0x37
        /*0002*/ 	.short	(.L_811 - .L_810)
.L_810:
        /*0004*/ 	.word	0x00000082


	//----- nvinfo : EIATTR_KPARAM_INFO
	.align		4
.L_811:
        /*0008*/ 	.byte	0x04, 0x17
        /*000a*/ 	.short	(.L_813 - .L_812)
.L_812:
        /*000c*/ 	.word	0x00000000
        /*0010*/ 	.short	0x0002
        /*0012*/ 	.short	0x0008
        /*0014*/ 	.byte	0x00, 0xf0, 0x61, 0x00


	//----- nvinfo : EIATTR_KPARAM_INFO
	.align		4
.L_813:
        /*0018*/ 	.byte	0x04, 0x17
        /*001a*/ 	.short	(.L_815 - .L_814)
.L_814:
        /*001c*/ 	.word	0x00000000
        /*0020*/ 	.short	0x0001
        /*0022*/ 	.short	0x0004
        /*0024*/ 	.byte	0x00, 0xf0, 0x05, 0x00


	//----- nvinfo : EIATTR_KPARAM_INFO
	.align		4
.L_815:
        /*0028*/ 	.byte	0x04, 0x17
        /*002a*/ 	.short	(.L_817 - .L_816)
.L_816:
        /*002c*/ 	.word	0x00000000
        /*0030*/ 	.short	0x0000
        /*0032*/ 	.short	0x0000
        /*0034*/ 	.byte	0x00, 0xf0, 0x11, 0x00


	//----- nvinfo : EIATTR_SPARSE_MMA_MASK
	.align		4
.L_817:
        /*0038*/ 	.byte	0x03, 0x50
        /*003a*/ 	.short	0x0000


	//----- nvinfo : EIATTR_MAXREG_COUNT
	.align		4
        /*003c*/ 	.byte	0x03, 0x1b
        /*003e*/ 	.short	0x00ff


	//----- nvinfo : EIATTR_MERCURY_ISA_VERSION
	.align		4
        /*0040*/ 	.byte	0x03, 0x5f
        /*0042*/ 	.short	0x0101


	//----- nvinfo : EIATTR_VRC_CTA_INIT_COUNT
	.align		4
        /*0044*/ 	.byte	0x02, 0x4a
	.zero		1
	.zero		1


	//----- nvinfo : EIATTR_EXIT_INSTR_OFFSETS
	.align		4
        /*0048*/ 	.byte	0x04, 0x1c
        /*004a*/ 	.short	(.L_819 - .L_818)


	//   ....[0]....
.L_818:
        /*004c*/ 	.word	0x00000a50


	//   ....[1]....
        /*0050*/ 	.word	0x00000aa0


	//   ....[2]....
        /*0054*/ 	.word	0x00000d10


	//----- nvinfo : EIATTR_MAX_THREADS
	.align		4
.L_819:
        /*0058*/ 	.byte	0x04, 0x05
        /*005a*/ 	.short	(.L_821 - .L_820)
.L_820:
        /*005c*/ 	.word	0x00000080
        /*0060*/ 	.word	0x00000001
        /*0064*/ 	.word	0x00000001


	//----- nvinfo : EIATTR_CRS_STACK_SIZE
	.align		4
.L_821:
        /*0068*/ 	.byte	0x04, 0x1e
        /*006a*/ 	.short	(.L_823 - .L_822)
.L_822:
        /*006c*/ 	.word	0x00000000


	//----- nvinfo : EIATTR_CBANK_PARAM_SIZE
	.align		4
.L_823:
        /*0070*/ 	.byte	0x03, 0x19
        /*0072*/ 	.short	0x0020


	//----- nvinfo : EIATTR_PARAM_CBANK
	.align		4
        /*0074*/ 	.byte	0x04, 0x0a
        /*0076*/ 	.short	(.L_825 - .L_824)
	.align		4
.L_824:
        /*0078*/ 	.word	index@(.nv.constant0._ZN2at6native29vectorized_elementwise_kernelILi2EZZZNS0_12prelu_kernelERNS_14TensorIteratorEENKUlvE_clEvENKUlvE0_clEvEUlffE_St5arrayIPcLm3EEEEviT0_T1_)
        /*007c*/ 	.short	0x0380
        /*007e*/ 	.short	0x0020


	//----- nvinfo : EIATTR_SW_WAR
	.align		4
.L_825:
        /*0080*/ 	.byte	0x04, 0x36
        /*0082*/ 	.short	(.L_827 - .L_826)
.L_826:
        /*0084*/ 	.word	0x00000008
.L_827:


//--------------------- .nv.info._ZN2at6native29vectorized_elementwise_kernelILi4EZZZNS0_12prelu_kernelERNS_14TensorIteratorEENKUlvE_clEvENKUlvE0_clEvEUlffE_St5arrayIPcLm3EEEEviT0_T1_ --------------------------
	.section	.nv.info._ZN2at6native29vectorized_elementwise_kernelILi4EZZZNS0_12prelu_kernelERNS_14TensorIteratorEENKUlvE_clEvENKUlvE0_clEvEUlffE_St5arrayIPcLm3EEEEviT0_T1_,"",@"SHT_CUDA_INFO"
	.sectionflags	@""
	.align	4


	//----- nvinfo : EIATTR_CUDA_API_VERSION
	.align		4
        /*0000*/ 	.byte	0x04, 0x37
        /*0002*/ 	.short	(.L_829 - .L_828)
.L_828:
        /*0004*/ 	.word	0x00000082


	//----- nvinfo : EIATTR_KPARAM_INFO
	.align		4
.L_829:
        /*0008*/ 	.byte	0x04, 0x17
        /*000a*/ 	.short	(.L_831 - .L_830)
.L_830:
        /*000c*/ 	.word	0x00000000
        /*0010*/ 	.short	0x0002
        /*0012*/ 	.short	0x0008
        /*0014*/ 	.byte	0x00, 0xf0, 0x61, 0x00


	//----- nvinfo : EIATTR_KPARAM_INFO
	.align		4
.L_831:
        /*0018*/ 	.byte	0x04, 0x17
        /*001a*/ 	.short	(.L_833 - .L_832)
.L_832:
        /*001c*/ 	.word	0x00000000
        /*0020*/ 	.short	0x0001
        /*0022*/ 	.short	0x0004
        /*0024*/ 	.byte	0x00, 0xf0, 0x05, 0x00


	//----- nvinfo : EIATTR_KPARAM_INFO
	.align		4
.L_833:
        /*0028*/ 	.byte	0x04, 0x17
        /*002a*/ 	.short	(.L_835 - .L_834)
.L_834:
        /*002c*/ 	.word	0x00000000
        /*0030*/ 	.short	0x0000
        /*0032*/ 	.short	0x0000
        /*0034*/ 	.byte	0x00, 0xf0, 0x11, 0x00


	//----- nvinfo : EIATTR_SPARSE_MMA_MASK
	.align		4
.L_835:
        /*0038*/ 	.byte	0x03, 0x50
        /*003a*/ 	.short	0x0000


	//----- nvinfo : EIATTR_MAXREG_COUNT
	.align		4
        /*003c*/ 	.byte	0x03, 0x1b
        /*003e*/ 	.short	0x00ff


	//----- nvinfo : EIATTR_MERCURY_ISA_VERSION
	.align		4
        /*0040*/ 	.byte	0x03, 0x5f
        /*0042*/ 	.short	0x0101


	//----- nvinfo : EIATTR_VRC_CTA_INIT_COUNT
	.align		4
        /*0044*/ 	.byte	0x02, 0x4a
	.zero		1
	.zero		1


	//----- nvinfo : EIATTR_EXIT_INSTR_OFFSETS
	.align		4
        /*0048*/ 	.byte	0x04, 0x1c
        /*004a*/ 	.short	(.L_837 - .L_836)


	//   ....[0]....
.L_836:
        /*004c*/ 	.word	0x00000a50


	//   ....[1]....
        /*0050*/ 	.word	0x00000aa0


	//   ....[2]....
        /*0054*/ 	.word	0x00000cb0


	//----- nvinfo : EIATTR_MAX_THREADS
	.align		4
.L_837:
        /*0058*/ 	.byte	0x04, 0x05
        /*005a*/ 	.short	(.L_839 - .L_838)
.L_838:
        /*005c*/ 	.word	0x00000080
        /*0060*/ 	.word	0x00000001
        /*0064*/ 	.word	0x00000001


	//----- nvinfo : EIATTR_CRS_STACK_SIZE
	.align		4
.L_839:
        /*0068*/ 	.byte	0x04, 0x1e
        /*006a*/ 	.short	(.L_841 - .L_840)
.L_840:
        /*006c*/ 	.word	0x00000000


	//----- nvinfo : EIATTR_CBANK_PARAM_SIZE
	.align		4
.L_841:
        /*0070*/ 	.byte	0x03, 0x19
        /*0072*/ 	.short	0x0020


	//----- nvinfo : EIATTR_PARAM_CBANK
	.align		4
        /*0074*/ 	.byte	0x04, 0x0a
        /*0076*/ 	.short	(.L_843 - .L_842)
	.align		4
.L_842:
        /*0078*/ 	.word	index@(.nv.constant0._ZN2at6native29vectorized_elementwise_kernelILi4EZZZNS0_12prelu_kernelERNS_14TensorIteratorEENKUlvE_clEvENKUlvE0_clEvEUlffE_St5arrayIPcLm3EEEEviT0_T1_)
        /*007c*/ 	.short	0x0380
        /*007e*/ 	.short	0x0020


	//----- nvinfo : EIATTR_SW_WAR
	.align		4
.L_843:
        /*0080*/ 	.byte	0x04, 0x36
        /*0082*/ 	.short	(.L_845 - .L_844)
.L_844:
        /*0084*/ 	.word	0x00000008
.L_845:


//--------------------- .nv.info._ZN2at6native29vectorized_elementwise_kernelILi8EZZZNS0_12prelu_kernelERNS_14TensorIteratorEENKUlvE_clEvENKUlvE0_clEvEUlffE_St5arrayIPcLm3EEEEviT0_T1_ --------------------------
	.section	.nv.info._ZN2at6native29vectorized_elementwise_kernelILi8EZZZNS0_12prelu_kernelERNS_14TensorIteratorEENKUlvE_clEvENKUlvE0_clEvEUlffE_St5arrayIPcLm3EEEEviT0_T1_,"",@"SHT_CUDA_INFO"
	.sectionflags	@""
	.align	4


	//----- nvinfo : EIATTR_CUDA_API_VERSION
	.align		4
        /*0000*/ 	.byte	0x04, 0x37
        /*0002*/ 	.short	(.L_847 - .L_846)
.L_846:
        /*0004*/ 	.word	0x00000082


	//----- nvinfo : EIATTR_KPARAM_INFO
	.align		4
.L_847:
        /*0008*/ 	.byte	0x04, 0x17
        /*000a*/ 	.short	(.L_849 - .L_848)
.L_848:
        /*000c*/ 	.word	0x00000000
        /*0010*/ 	.short	0x0002
        /*0012*/ 	.short	0x0008
        /*0014*/ 	.byte	0x00, 0xf0, 0x61, 0x00


	//----- nvinfo : EIATTR_KPARAM_INFO
	.align		4
.L_849:
        /*0018*/ 	.byte	0x04, 0x17
        /*001a*/ 	.short	(.L_851 - .L_850)
.L_850:
        /*001c*/ 	.word	0x00000000
        /*0020*/ 	.short	0x0001
        /*0022*/ 	.short	0x0004
        /*0024*/ 	.byte	0x00, 0xf0, 0x05, 0x00


	//----- nvinfo : EIATTR_KPARAM_INFO
	.align		4
.L_851:
        /*0028*/ 	.byte	0x04, 0x17
        /*002a*/ 	.short	(.L_853 - .L_852)
.L_852:
        /*002c*/ 	.word	0x00000000
        /*0030*/ 	.short	0x0000
        /*0032*/ 	.short	0x0000
        /*0034*/ 	.byte	0x00, 0xf0, 0x11, 0x00


	//----- nvinfo : EIATTR_SPARSE_MMA_MASK
	.align		4
.L_853:
        /*0038*/ 	.byte	0x03, 0x50
        /*003a*/ 	.short	0x0000


	//----- nvinfo : EIATTR_MAXREG_COUNT
	.align		4
        /*003c*/ 	.byte	0x03, 0x1b
        /*003e*/ 	.short	0x00ff


	//----- nvinfo : EIATTR_MERCURY_ISA_VERSION
	.align		4
        /*0040*/ 	.byte	0x03, 0x5f
        /*0042*/ 	.short	0x0101


	//----- nvinfo : EIATTR_VRC_CTA_INIT_COUNT
	.align		4
        /*0044*/ 	.byte	0x02, 0x4a
	.zero		1
	.zero		1


	//----- nvinfo : EIATTR_EXIT_INSTR_OFFSETS
	.align		4
        /*0048*/ 	.byte	0x04, 0x1c
        /*004a*/ 	.short	(.L_855 - .L_854)


	//   ....[0]....
.L_854:
        /*004c*/ 	.word	0x00000010


	//----- nvinfo : EIATTR_MAX_THREADS
	.align		4
.L_855:
        /*0050*/ 	.byte	0x04, 0x05
        /*0052*/ 	.short	(.L_857 - .L_856)
.L_856:
        /*0054*/ 	.word	0x00000080
        /*0058*/ 	.word	0x00000001
        /*005c*/ 	.word	0x00000001


	//----- nvinfo : EIATTR_CBANK_PARAM_SIZE
	.align		4
.L_857:
        /*0060*/ 	.byte	0x03, 0x19
        /*0062*/ 	.short	0x0020


	//----- nvinfo : EIATTR_PARAM_CBANK
	.align		4
        /*0064*/ 	.byte	0x04, 0x0a
        /*0066*/ 	.short	(.L_859 - .L_858)
	.align		4
.L_858:
        /*0068*/ 	.word	index@(.nv.constant0._ZN2at6native29vectorized_elementwise_kernelILi8EZZZNS0_12prelu_kernelERNS_14TensorIteratorEENKUlvE_clEvENKUlvE0_clEvEUlffE_St5arrayIPcLm3EEEEviT0_T1_)
        /*006c*/ 	.short	0x0380
        /*006e*/ 	.short	0x0020


	//----- nvinfo : EIATTR_SW_WAR
	.align		4
.L_859:
        /*0070*/ 	.byte	0x04, 0x36
        /*0072*/ 	.short	(.L_861 - .L_860)
.L_860:
        /*0074*/ 	.word	0x00000008
.L_861:


//--------------------- .nv.info._ZN2at6native18elementwise_kernelILi128ELi4EZNS0_15gpu_kernel_implIZZZNS0_12prelu_kernelERNS_14TensorIteratorEENKUlvE_clEvENKUlvE_clEvEUlddE_EEvRNS_18TensorIteratorBaseERKT_EUliE_EEviT1_ --------------------------
	.section	.nv.info._ZN2at6native18elementwise_kernelILi128ELi4EZNS0_15gpu_kernel_implIZZZNS0_12prelu_kernelERNS_14TensorIteratorEENKUlvE_clEvENKUlvE_clEvEUlddE_EEvRNS_18TensorIteratorBaseERKT_EUliE_EEviT1_,"",@"SHT_CUDA_INFO"
	.sectionflags	@""
	.align	4


	//----- nvinfo : EIATTR_CUDA_API_VERSION
	.align		4
        /*0000*/ 	.byte	0x04, 0x37
        /*0002*/ 	.short	(.L_863 - .L_862)
.L_862:
        /*0004*/ 	.word	0x00000082


	//----- nvinfo : EIATTR_KPARAM_INFO
	.align		4
.L_863:
        /*0008*/ 	.byte	0x04, 0x17
        /*000a*/ 	.short	(.L_865 - .L_864)
.L_864:
        /*000c*/ 	.word	0x00000000
        /*0010*/ 	.short	0x0001
        /*0012*/ 	.short	0x0008
        /*0014*/ 	.byte	0x00, 0xf0, 0x21, 0x0a


	//----- nvinfo : EIATTR_KPARAM_INFO
	.align		4
.L_865:
        /*0018*/ 	.byte	0x04, 0x17
        /*001a*/ 	.short	(.L_867 - .L_866)
.L_866:
        /*001c*/ 	.word	0x00000000
        /*0020*/ 	.short	0x0000
        /*0022*/ 	.short	0x0000
        /*0024*/ 	.byte	0x00, 0xf0, 0x11, 0x00


	//----- nvinfo : EIATTR_SPARSE_MMA_MASK
	.align		4
.L_867:
        /*0028*/ 	.byte	0x03, 0x50
        /*002a*/ 	.short	0x0000


	//----- nvinfo : EIATTR_MAXREG_COUNT
	.align		4
        /*002c*/ 	.byte	0x03, 0x1b
        /*002e*/ 	.short	0x0080


	//----- nvinfo : EIATTR_EXTERNS
	.align		4
        /*0030*/ 	.byte	0x04, 0x0f
        /*0032*/ 	.short	(.L_869 - .L_868)


	//   ....[0]....
	.align		4
.L_868:
        /*0034*/ 	.word	index@(__assertfail)


	//----- nvinfo : EIATTR_MERCURY_ISA_VERSION
	.align		4
.L_869:
        /*0038*/ 	.byte	0x03, 0x5f
        /*003a*/ 	.short	0x0101


	//----- nvinfo : EIATTR_VRC_CTA_INIT_COUNT
	.align		4
        /*003c*/ 	.byte	0x02, 0x4a
	.zero		1
	.zero		1


	//----- nvinfo : EIATTR_SYSCALL_OFFSETS
	.align		4
        /*0040*/ 	.byte	0x04, 0x46
        /*0042*/ 	.short	(.L_871 - .L_870)


	//   ....[0]....
.L_870:
        /*0044*/ 	.word	0x000024c0


	//   ....[1]....
        /*0048*/ 	.word	0x000033a0


	//   ....[2]....
        /*004c*/ 	.word	0x000046d0


	//   ....[3]....
        /*0050*/ 	.word	0x00006d90


	//   ....[4]....
        /*0054*/ 	.word	0x00007c70


	//   ....[5]....
        /*0058*/ 	.word	0x00008ca0


	//   ....[6]....
        /*005c*/ 	.word	0x0000b590


	//   ....[7]....
        /*0060*/ 	.word	0x0000c470


	//   ....[8]....
        /*0064*/ 	.word	0x0000d4a0


	//   ....[9]....
        /*0068*/ 	.word	0x0000fdb0


	//   ....[10]....
        /*006c*/ 	.word	0x00010c90


	//   ....[11]....
        /*0070*/ 	.word	0x00011ca0


	//----- nvinfo : EIATTR_EXIT_INSTR_OFFSETS
	.align		4
.L_871:
        /*0074*/ 	.byte	0x04, 0x1c
        /*0076*/ 	.short	(.L_873 - .L_872)


	//   ....[0]....
.L_872:
        /*0078*/ 	.word	0x0000d900


	//   ....[1]....
        /*007c*/ 	.word	0x00010e70


	//   ....[2]....
        /*0080*/ 	.word	0x00010eb0


	//   ....[3]....
        /*0084*/ 	.word	0x00010f40


	//   ....[4]....
        /*0088*/ 	.word	0x00010f70


	//   ....[5]....
        /*008c*/ 	.word	0x00010fa0


	//   ....[6]....
        /*0090*/ 	.word	0x000110b0


	//   ....[7]....
        /*0094*/ 	.word	0x00011170


	//   ....[8]....
        /*0098*/ 	.word	0x00011290


	//   ....[9]....
        /*009c*/ 	.word	0x00011360


	//   ....[10]....
        /*00a0*/ 	.word	0x00011380


	//   ....[11]....
        /*00a4*/ 	.word	0x00011450


	//   ....[12]....
        /*00a8*/ 	.word	0x00011640


	//   ....[13]....
        /*00ac*/ 	.word	0x00011830


	//   ....[14]....
        /*00b0*/ 	.word	0x00011a10


	//   ....[15]....
        /*00b4*/ 	.word	0x00011a40


	//   ....[16]....
        /*00b8*/ 	.word	0x00011a70


	//   ....[17]....
        /*00bc*/ 	.word	0x00011b10


	//   ....[18]....
        /*00c0*/ 	.word	0x00011b40


	//   ....[19]....
        /*00c4*/ 	.word	0x00011cb0


	//   ....[20]....
        /*00c8*/ 	.word	0x00011e40


	//   ....[21]....
        /*00cc*/ 	.word	0x00012000


	//   ....[22]....
        /*00d0*/ 	.word	0x000120c0


	//----- nvinfo : EIATTR_MAX_THREADS
	.align		4
.L_873:
        /*00d4*/ 	.byte	0x04, 0x05
        /*00d6*/ 	.short	(.L_875 - .L_874)
.L_874:
        /*00d8*/ 	.word	0x00000080
        /*00dc*/ 	.word	0x00000001
        /*00e0*/ 	.word	0x00000001


	//----- nvinfo : EIATTR_CRS_STACK_SIZE
	.align		4
.L_875:
        /*00e4*/ 	.byte	0x04, 0x1e
        /*00e6*/ 	.short	(.L_877 - .L_876)
.L_876:
        /*00e8*/ 	.word	0x00000000


	//----- nvinfo : EIATTR_CBANK_PARAM_SIZE
	.align		4
.L_877:
        /*00ec*/ 	.byte	0x03, 0x19
        /*00ee*/ 	.short	0x0290


	//----- nvinfo : EIATTR_PARAM_CBANK
	.align		4
        /*00f0*/ 	.byte	0x04, 0x0a
        /*00f2*/ 	.short	(.L_879 - .L_878)
	.align		4
.L_878:
        /*00f4*/ 	.word	index@(.nv.constant0._ZN2at6native18elementwise_kernelILi128ELi4EZNS0_15gpu_kernel_implIZZZNS0_12prelu_kernelERNS_14TensorIteratorEENKUlvE_clEvENKUlvE_clEvEUlddE_EEvRNS_18TensorIteratorBaseERKT_EUliE_EEviT1_)
        /*00f8*/ 	.short	0x0380
        /*00fa*/ 	.short	0x0290


	//----- nvinfo : EIATTR_SW_WAR
	.align		4
.L_879:
        /*00fc*/ 	.byte	0x04, 0x36
        /*00fe*/ 	.short	(.L_881 - .L_880)
.L_880:
        /*0100*/ 	.word	0x00000008
.L_881:


//--------------------- .nv.info._ZN2at6native27unrolled_elementwise_kernelIZZZNS0_12prelu_kernelERNS_14TensorIteratorEENKUlvE_clEvENKUlvE_clEvEUlddE_St5arrayIPcLm3EELi4E23TrivialOffsetCalculatorILi2EjESA_ILi1EjENS0_6memory12LoadWithCastILi2EEENSD_13StoreWithCastILi1EEEEEviT_T0_T2_T3_T4_T5_ --------------------------
	.section	.nv.info._ZN2at6native27unrolled_elementwise_kernelIZZZNS0_12prelu_kernelERNS_14TensorIteratorEENKUlvE_clEvENKUlvE_clEvEUlddE_St5arrayIPcLm3EELi4E23TrivialOffsetCalculatorILi2EjESA_ILi1EjENS0_6memory12LoadWithCastILi2EEENSD_13StoreWithCastILi1EEEEEviT_T0_T2_T3_T4_T5_,"",@"SHT_CUDA_INFO"
	.sectionflags	@""
	.align	4


	//----- nvinfo : EIATTR_CUDA_API_VERSION
	.align		4
        /*0000*/ 	.byte	0x04, 0x37
        /*0002*/ 	.short	(.L_883 - .L_882)
.L_882:
        /*0004*/ 	.word	0x00000082


	//----- nvinfo : EIATTR_KPARAM_INFO
	.align		4
.L_883:
        /*0008*/ 	.byte	0x04, 0x17
        /*000a*/ 	.short	(.L_885 - .L_884)
.L_884:
        /*000c*/ 	.word	0x00000000
        /*0010*/ 	.short	0x0006
        /*0012*/ 	.short	0x0030
        /*0014*/ 	.byte	0x00, 0xf0, 0x21, 0x00


	//----- nvinfo : EIATTR_KPARAM_INFO
	.align		4
.L_885:
        /*0018*/ 	.byte	0x04, 0x17
        /*001a*/ 	.short	(.L_887 - .L_886)
.L_886:
        /*001c*/ 	.word	0x00000000
        /*0020*/ 	.short	0x0005
        /*0022*/ 	.short	0x0024
        /*0024*/ 	.byte	0x00, 0xf0, 0x31, 0x00


	//----- nvinfo : EIATTR_KPARAM_INFO
	.align		4
.L_887:
        /*0028*/ 	.byte	0x04, 0x17
        /*002a*/ 	.short	(.L_889 - .L_888)
.L_888:
        /*002c*/ 	.word	0x00000000
        /*0030*/ 	.short	0x0004
        /*0032*/ 	.short	0x0021
        /*0034*/ 	.byte	0x00, 0xf0, 0x05, 0x00


	//----- nvinfo : EIATTR_KPARAM_INFO
	.align		4
.L_889:
        /*0038*/ 	.byte	0x04, 0x17
        /*003a*/ 	.short	(.L_891 - .L_890)
.L_890:
        /*003c*/ 	.word	0x00000000
        /*0040*/ 	.short	0x0003
        /*0042*/ 	.short	0x0020
        /*0044*/ 	.byte	0x00, 0xf0, 0x05, 0x00


	//----- nvinfo : EIATTR_KPARAM_INFO
	.align		4
.L_891:
        /*0048*/ 	.byte	0x04, 0x17
        /*004a*/ 	.short	(.L_893 - .L_892)
.L_892:
        /*004c*/ 	.word	0x00000000
        /*0050*/ 	.short	0x0002
        /*0052*/ 	.short	0x0008
        /*0054*/ 	.byte	0x00, 0xf0, 0x61, 0x00


	//----- nvinfo : EIATTR_KPARAM_INFO
	.align		4
.L_893:
        /*0058*/ 	.byte	0x04, 0x17
        /*005a*/ 	.short	(.L_895 - .L_894)
.L_894:
        /*005c*/ 	.word	0x00000000
        /*0060*/ 	.short	0x0001
        /*0062*/ 	.short	0x0004
        /*0064*/ 	.byte	0x00, 0xf0, 0x05, 0x00


	//----- nvinfo : EIATTR_KPARAM_INFO
	.align		4
.L_895:
        /*0068*/ 	.byte	0x04, 0x17
        /*006a*/ 	.short	(.L_897 - .L_896)
.L_896:
        /*006c*/ 	.word	0x00000000
        /*0070*/ 	.short	0x0000
        /*0072*/ 	.short	0x0000
        /*0074*/ 	.byte	0x00, 0xf0, 0x11, 0x00


	//----- nvinfo : EIATTR_SPARSE_MMA_MASK
	.align		4
.L_897:
        /*0078*/ 	.byte	0x03, 0x50
        /*007a*/ 	.short	0x0000


	//----- nvinfo : EIATTR_MAXREG_COUNT
	.align		4
        /*007c*/ 	.byte	0x03, 0x1b
        /*007e*/ 	.short	0x00ff


	//----- nvinfo : EIATTR_EXTERNS
	.align		4
        /*0080*/ 	.byte	0x04, 0x0f
        /*0082*/ 	.short	(.L_899 - .L_898)


	//   ....[0]....
	.align		4
.L_898:
        /*0084*/ 	.word	index@(__assertfail)


	//----- nvinfo : EIATTR_MERCURY_ISA_VERSION
	.align		4
.L_899:
        /*0088*/ 	.byte	0x03, 0x5f
        /*008a*/ 	.short	0x0101


	//----- nvinfo : EIATTR_VRC_CTA_INIT_COUNT
	.align		4
        /*008c*/ 	.byte	0x02, 0x4a
	.zero		1
	.zero		1


	//----- nvinfo : EIATTR_SYSCALL_OFFSETS
	.align		4
        /*0090*/ 	.byte	0x04, 0x46
        /*0092*/ 	.short	(.L_901 - .L_900)


	//   ....[0]....
.L_900:
        /*0094*/ 	.word	0x00000eb0


	//   ....[1]....
        /*0098*/ 	.word	0x00001dc0


	//   ....[2]....
        /*009c*/ 	.word	0x00002e10


	//   ....[3]....
        /*00a0*/ 	.word	0x00003d20


	//   ....[4]....
        /*00a4*/ 	.word	0x00004cb0


	//   ....[5]....
        /*00a8*/ 	.word	0x00005bc0


	//   ....[6]....
        /*00ac*/ 	.word	0x00006b50


	//   ....[7]....
        /*00b0*/ 	.word	0x00007a30


	//   ....[8]....
        /*00b4*/ 	.word	0x00009060


	//   ....[9]....
        /*00b8*/ 	.word	0x0000a230


	//   ....[10]....
        /*00bc*/ 	.word	0x0000b610


	//   ....[11]....
        /*00c0*/ 	.word	0x0000c9d0


	//----- nvinfo : EIATTR_EXIT_INSTR_OFFSETS
	.align		4
.L_901:
        /*00c4*/ 	.byte	0x04, 0x1c
        /*00c6*/ 	.short	(.L_903 - .L_902)


	//   ....[0]....
.L_902:
        /*00c8*/ 	.word	0x0000ba60


	//   ....[1]....
        /*00cc*/ 	.word	0x0000bba0


	//   ....[2]....
        /*00d0*/ 	.word	0x0000bbe0


	//   ....[3]....
        /*00d4*/ 	.word	0x0000bc70


	//   ....[4]....
        /*00d8*/ 	.word	0x0000bca0


	//   ....[5]....
        /*00dc*/ 	.word	0x0000bcd0


	//   ....[6]....
        /*00e0*/ 	.word	0x0000bde0


	//   ....[7]....
        /*00e4*/ 	.word	0x0000bea0


	//   ....[8]....
        /*00e8*/ 	.word	0x0000bfc0


	//   ....[9]....
        /*00ec*/ 	.word	0x0000c090


	//   ....[10]....
        /*00f0*/ 	.word	0x0000c0b0


	//   ....[11]....
        /*00f4*/ 	.word	0x0000c180


	//   ....[12]....
        /*00f8*/ 	.word	0x0000c370


	//   ....[13]....
        /*00fc*/ 	.word	0x0000c560


	//   ....[14]....
        /*0100*/ 	.word	0x0000c740


	//   ....[15]....
        /*0104*/ 	.word	0x0000c770


	//   ....[16]....
        /*0108*/ 	.word	0x0000c7a0


	//   ....[17]....
        /*010c*/ 	.word	0x0000c840


	//   ....[18]....
        /*0110*/ 	.word	0x0000c870


	//   ....[19]....
        /*0114*/ 	.word	0x0000c9e0


	//   ....[20]....
        /*0118*/ 	.word	0x0000cb70


	//   ....[21]....
        /*011c*/ 	.word	0x0000cd30


	//   ....[22]....
        /*0120*/ 	.word	0x0000cdf0


	//----- nvinfo : EIATTR_MAX_THREADS
	.align		4
.L_903:
        /*0124*/ 	.byte	0x04, 0x05
        /*0126*/ 	.short	(.L_905 - .L_904)
.L_904:
        /*0128*/ 	.word	0x00000080
        /*012c*/ 	.word	0x00000001
        /*0130*/ 	.word	0x00000001


	//----- nvinfo : EIATTR_CRS_STACK_SIZE
	.align		4
.L_905:
        /*0134*/ 	.byte	0x04, 0x1e
        /*0136*/ 	.short	(.L_907 - .L_906)
.L_906:
        /*0138*/ 	.word	0x00000000


	//----- nvinfo : EIATTR_CBANK_PARAM_SIZE
	.align		4
.L_907:
        /*013c*/ 	.byte	0x03, 0x19
        /*013e*/ 	.short	0x0038


	//----- nvinfo : EIATTR_PARAM_CBANK
	.align		4
        /*0140*/ 	.byte	0x04, 0x0a
        /*0142*/ 	.short	(.L_909 - .L_908)
	.align		4
.L_908:
        /*0144*/ 	.word	index@(.nv.constant0._ZN2at6native27unrolled_elementwise_kernelIZZZNS0_12prelu_kernelERNS_14TensorIteratorEENKUlvE_clEvENKUlvE_clEvEUlddE_St5arrayIPcLm3EELi4E23TrivialOffsetCalculatorILi2EjESA_ILi1EjENS0_6memory12LoadWithCastILi2EEENSD_13StoreWithCastILi1EEEEEviT_T0_T2_T3_T4_T5_)
        /*0148*/ 	.short	0x0380
        /*014a*/ 	.short	0x0038


	//----- nvinfo : EIATTR_SW_WAR
	.align		4
.L_909:
        /*014c*/ 	.byte	0x04, 0x36
        /*014e*/ 	.short	(.L_911 - .L_910)
.L_910:
        /*0150*/ 	.word	0x00000008
.L_911:


//--------------------- .nv.info._ZN2at6native18elementwise_kernelILi128ELi2EZNS0_22gpu_kernel_impl_nocastIZZZNS0_12prelu_kernelERNS_14TensorIteratorEENKUlvE_clEvENKUlvE_clEvEUlddE_EEvRNS_18TensorIteratorBaseERKT_EUliE_EEviT1_ --------------------------
	.section	.nv.info._ZN2at6native18elementwise_kernelILi128ELi2EZNS0_22gpu_kernel_impl_nocastIZZZNS0_12prelu_kernelERNS_14TensorIteratorEENKUlvE_clEvENKUlvE_clEvEUlddE_EEvRNS_18TensorIteratorBaseERKT_EUliE_EEviT1_,"",@"SHT_CUDA_INFO"
	.sectionflags	@""
	.align	4


	//----- nvinfo : EIATTR_CUDA_API_VERSION
	.align		4
        /*0000*/ 	.byte	0x04, 0x37
        /*0002*/ 	.short	(.L_913 - .L_912)
.L_912:
        /*0004*/ 	.word	0x00000082


	//----- nvinfo : EIATTR_KPARAM_INFO
	.align		4
.L_913:
        /*0008*/ 	.byte	0x04, 0x17
        /*000a*/ 	.short	(.L_915 - .L_914)
.L_914:
        /*000c*/ 	.word	0x00000000
        /*0010*/ 	.short	0x0001
        /*0012*/ 	.short	0x0008
        /*0014*/ 	.byte	0x00, 0xf0, 0x21, 0x0a


	//----- nvinfo : EIATTR_KPARAM_INFO
	.align		4
.L_915:
        /*0018*/ 	.byte	0x04, 0x17
        /*001a*/ 	.short	(.L_917 - .L_916)
.L_916:
        /*001c*/ 	.word	0x00000000
        /*0020*/ 	.short	0x0000
        /*0022*/ 	.short	0x0000
        /*0024*/ 	.byte	0x00, 0xf0, 0x11, 0x00


	//----- nvinfo : EIATTR_SPARSE_MMA_MASK
	.align		4
.L_917:
        /*0028*/ 	.byte	0x03, 0x50
        /*002a*/ 	.short	0x0000


	//----- nvinfo : EIATTR_MAXREG_COUNT
	.align		4
        /*002c*/ 	.byte	0x03, 0x1b
        /*002e*/ 	.short	0x0080


	//----- nvinfo : EIATTR_MERCURY_ISA_VERSION
	.align		4
        /*0030*/ 	.byte	0x03, 0x5f
        /*0032*/ 	.short	0x0101


	//----- nvinfo : EIATTR_VRC_CTA_INIT_COUNT
	.align		4
        /*0034*/ 	.byte	0x02, 0x4a
	.zero		1
	.zero		1


	//----- nvinfo : EIATTR_EXIT_INSTR_OFFSETS
	.align		4
        /*0038*/ 	.byte	0x04, 0x1c
        /*003a*/ 	.short	(.L_919 - .L_918)


	//   ....[0]....
.L_918:
        /*003c*/ 	.word	0x000001e0


	//   ....[1]....
        /*0040*/ 	.word	0x000002d0


	//   ....[2]....
        /*0044*/ 	.word	0x00001a70


	//   ....[3]....
        /*0048*/ 	.word	0x00003170


	//----- nvinfo : EIATTR_MAX_THREADS
	.align		4
.L_919:
        /*004c*/ 	.byte	0x04, 0x05
        /*004e*/ 	.short	(.L_921 - .L_920)
.L_920:
        /*0050*/ 	.word	0x00000080
        /*0054*/ 	.word	0x00000001
        /*0058*/ 	.word	0x00000001


	//----- nvinfo : EIATTR_CRS_STACK_SIZE
	.align		4
.L_921:
        /*005c*/ 	.byte	0x04, 0x1e
        /*005e*/ 	.short	(.L_923 - .L_922)
.L_922:
        /*0060*/ 	.word	0x00000000


	//----- nvinfo : EIATTR_CBANK_PARAM_SIZE
	.align		4
.L_923:
        /*0064*/ 	.byte	0x03, 0x19
        /*0066*/ 	.short	0x0290


	//----- nvinfo : EIATTR_PARAM_CBANK
	.align		4
        /*0068*/ 	.byte	0x04, 0x0a
        /*006a*/ 	.short	(.L_925 - .L_924)
	.align		4
.L_924:
        /*006c*/ 	.word	index@(.nv.constant0._ZN2at6native18elementwise_kernelILi128ELi2EZNS0_22gpu_kernel_impl_nocastIZZZNS0_12prelu_kernelERNS_14TensorIteratorEENKUlvE_clEvENKUlvE_clEvEUlddE_EEvRNS_18TensorIteratorBaseERKT_EUliE_EEviT1_)
        /*0070*/ 	.short	0x0380
        /*0072*/ 	.short	0x0290


	//----- nvinfo : EIATTR_SW_WAR
	.align		4
.L_925:
        /*0074*/ 	.byte	0x04, 0x36
        /*0076*/ 	.short	(.L_927 - .L_926)
.L_926:
        /*0078*/ 	.word	0x00000008
.L_927:


//--------------------- .nv.info._ZN2at6native27unrolled_elementwise_kernelIZZZNS0_12prelu_kernelERNS_14TensorIteratorEENKUlvE_clEvENKUlvE_clEvEUlddE_St5arrayIPcLm3EELi4E23TrivialOffsetCalculatorILi2EjESA_ILi1EjENS0_6memory15LoadWithoutCastENSD_16StoreWithoutCastEEEviT_T0_T2_T3_T4_T5_ --------------------------
	.section	.nv.info._ZN2at6native27unrolled_elementwise_kernelIZZZNS0_12prelu_kernelERNS_14TensorIteratorEENKUlvE_clEvENKUlvE_clEvEUlddE_St5arrayIPcLm3EELi4E23TrivialOffsetCalculatorILi2EjESA_ILi1EjENS0_6memory15LoadWithoutCastENSD_16StoreWithoutCastEEEviT_T0_T2_T3_T4_T5_,"",@"SHT_CUDA_INFO"
	.sectionflags	@""
	.align	4


	//----- nvinfo : EIATTR_CUDA_API_VERSION
	.align		4
        /*0000*/ 	.byte	0x04, 0x37
        /*0002*/ 	.short	(.L_929 - .L_928)
.L_928:
        /*0004*/ 	.word	0x00000082


	//----- nvinfo : EIATTR_KPARAM_INFO
	.align		4
.L_929:
        /*0008*/ 	.byte	0x04, 0x17
        /*000a*/ 	.short	(.L_931 - .L_930)
.L_930:
        /*000c*/ 	.word	0x00000000
        /*0010*/ 	.short	0x0006
        /*0012*/ 	.short	0x0023
        /*0014*/ 	.byte	0x00, 0xf0, 0x05, 0x00


	//----- nvinfo : EIATTR_KPARAM_INFO
	.align		4
.L_931:
        /*0018*/ 	.byte	0x04, 0x17
        /*001a*/ 	.short	(.L_933 - .L_932)
.L_932:
        /*001c*/ 	.word	0x00000000
        /*0020*/ 	.short	0x0005
        /*0022*/ 	.short	0x0022
        /*0024*/ 	.byte	0x00, 0xf0, 0x05, 0x00


	//----- nvinfo : EIATTR_KPARAM_INFO
	.align		4
.L_933:
        /*0028*/ 	.byte	0x04, 0x17
        /*002a*/ 	.short	(.L_935 - .L_934)
.L_934:
        /*002c*/ 	.word	0x00000000
        /*0030*/ 	.short	0x0004
        /*0032*/ 	.short	0x0021
        /*0034*/ 	.byte	0x00, 0xf0, 0x05, 0x00


	//----- nvinfo : EIATTR_KPARAM_INFO
	.align		4
.L_935:
        /*0038*/ 	.byte	0x04, 0x17
        /*003a*/ 	.short	(.L_937 - .L_936)
.L_936:
        /*003c*/ 	.word	0x00000000
        /*0040*/ 	.short	0x0003
        /*0042*/ 	.short	0x0020
        /*0044*/ 	.byte	0x00, 0xf0, 0x05, 0x00


	//----- nvinfo : EIATTR_KPARAM_INFO
	.align		4
.L_937:
        /*0048*/ 	.byte	0x04, 0x17
        /*004a*/ 	.short	(.L_939 - .L_938)
.L_938:
        /*004c*/ 	.word	0x00000000
        /*0050*/ 	.short	0x0002
        /*0052*/ 	.short	0x0008
        /*0054*/ 	.byte	0x00, 0xf0, 0x61, 0x00


	//----- nvinfo : EIATTR_KPARAM_INFO
	.align		4
.L_939:
        /*0058*/ 	.byte	0x04, 0x17
        /*005a*/ 	.short	(.L_941 - .L_940)
.L_940:
        /*005c*/ 	.word	0x00000000
        /*0060*/ 	.short	0x0001
        /*0062*/ 	.short	0x0004
        /*0064*/ 	.byte	0x00, 0xf0, 0x05, 0x00


	//----- nvinfo : EIATTR_KPARAM_INFO
	.align		4
.L_941:
        /*0068*/ 	.byte	0x04, 0x17
        /*006a*/ 	.short	(.L_943 - .L_942)
.L_942:
        /*006c*/ 	.word	0x00000000
        /*0070*/ 	.short	0x0000
        /*0072*/ 	.short	0x0000
        /*0074*/ 	.byte	0x00, 0xf0, 0x11, 0x00


	//----- nvinfo : EIATTR_SPARSE_MMA_MASK
	.align		4
.L_943:
        /*0078*/ 	.byte	0x03, 0x50
        /*007a*/ 	.short	0x0000


	//----- nvinfo : EIATTR_MAXREG_COUNT
	.align		4
        /*007c*/ 	.byte	0x03, 0x1b
        /*007e*/ 	.short	0x00ff


	//----- nvinfo : EIATTR_MERCURY_ISA_VERSION
	.align		4
        /*0080*/ 	.byte	0x03, 0x5f
        /*0082*/ 	.short	0x0101


	//----- nvinfo : EIATTR_VRC_CTA_INIT_COUNT
	.align		4
        /*0084*/ 	.byte	0x02, 0x4a
	.zero		1
	.zero		1


	//----- nvinfo : EIATTR_EXIT_INSTR_OFFSETS
	.align		4
        /*0088*/ 	.byte	0x04, 0x1c
        /*008a*/ 	.short	(.L_945 - .L_944)


	//   ....[0]....
.L_944:
        /*008c*/ 	.word	0x00000760


	//   ....[1]....
        /*0090*/ 	.word	0x000007b0


	//----- nvinfo : EIATTR_MAX_THREADS
	.align		4
.L_945:
        /*0094*/ 	.byte	0x04, 0x05
        /*0096*/ 	.short	(.L_947 - .L_946)
.L_946:
        /*0098*/ 	.word	0x00000080
        /*009c*/ 	.word	0x00000001
        /*00a0*/ 	.word	0x00000001


	//----- nvinfo : EIATTR_CRS_STACK_SIZE
	.align		4
.L_947:
        /*00a4*/ 	.byte	0x04, 0x1e
        /*00a6*/ 	.short	(.L_949 - .L_948)
.L_948:
        /*00a8*/ 	.word	0x00000000


	//----- nvinfo : EIATTR_CBANK_PARAM_SIZE
	.align		4
.L_949:
        /*00ac*/ 	.byte	0x03, 0x19
        /*00ae*/ 	.short	0x0024


	//----- nvinfo : EIATTR_PARAM_CBANK
	.align		4
        /*00b0*/ 	.byte	0x04, 0x0a
        /*00b2*/ 	.short	(.L_951 - .L_950)
	.align		4
.L_950:
        /*00b4*/ 	.word	index@(.nv.constant0._ZN2at6native27unrolled_elementwise_kernelIZZZNS0_12prelu_kernelERNS_14TensorIteratorEENKUlvE_clEvENKUlvE_clEvEUlddE_St5arrayIPcLm3EELi4E23TrivialOffsetCalculatorILi2EjESA_ILi1EjENS0_6memory15LoadWithoutCastENSD_16StoreWithoutCastEEEviT_T0_T2_T3_T4_T5_)
        /*00b8*/ 	.short	0x0380
        /*00ba*/ 	.short	0x0024


	//----- nvinfo : EIATTR_SW_WAR
	.align		4
.L_951:
        /*00bc*/ 	.byte	0x04, 0x36
        /*00be*/ 	.short	(.L_953 - .L_952)
.L_952:
        /*00c0*/ 	.word	0x00000008
.L_953:


//--------------------- .nv.info._ZN2at6native29vectorized_elementwise_kernelILi2EZZZNS0_12prelu_kernelERNS_14TensorIteratorEENKUlvE_clEvENKUlvE_clEvEUlddE_St5arrayIPcLm3EEEEviT0_T1_ --------------------------
	.section	.nv.info._ZN2at6native29vectorized_elementwise_kernelILi2EZZZNS0_12prelu_kernelERNS_14TensorIteratorEENKUlvE_clEvENKUlvE_clEvEUlddE_St5arrayIPcLm3EEEEviT0_T1_,"",@"SHT_CUDA_INFO"
	.sectionflags	@""
	.align	4


	//----- nvinfo : EIATTR_CUDA_API_VERSION
	.align		4
        /*0000*/ 	.byte	0x04, 0x37
        /*0002*/ 	.short	(.L_955 - .L_954)
.L_954:
        /*0004*/ 	.word	0x00000082


	//----- nvinfo : EIATTR_KPARAM_INFO
	.align		4
.L_955:
        /*0008*/ 	.byte	0x04, 0x17
        /*000a*/ 	.short	(.L_957 - .L_956)
.L_956:
        /*000c*/ 	.word	0x00000000
        /*0010*/ 	.short	0x0002
        /*0012*/ 	.short	0x0008
        /*0014*/ 	.byte	0x00, 0xf0, 0x61, 0x00


	//----- nvinfo : EIATTR_KPARAM_INFO
	.align		4
.L_957:
        /*0018*/ 	.byte	0x04, 0x17
        /*001a*/ 	.short	(.L_959 - .L_958)
.L_958:
        /*001c*/ 	.word	0x00000000
        /*0020*/ 	.short	0x0001
        /*0022*/ 	.short	0x0004
        /*0024*/ 	.byte	0x00, 0xf0, 0x05, 0x00


	//----- nvinfo : EIATTR_KPARAM_INFO
	.align		4
.L_959:
        /*0028*/ 	.byte	0x04, 0x17
        /*002a*/ 	.short	(.L_961 - .L_960)
.L_960:
        /*002c*/ 	.word	0x00000000
        /*0030*/ 	.short	0x0000
        /*0032*/ 	.short	0x0000
        /*0034*/ 	.byte	0x00, 0xf0, 0x11, 0x00


	//----- nvinfo : EIATTR_SPARSE_MMA_MASK
	.align		4
.L_961:
        /*0038*/ 	.byte	0x03, 0x50
        /*003a*/ 	.short	0x0000


	//----- nvinfo : EIATTR_MAXREG_COUNT
	.align		4
        /*003c*/ 	.byte	0x03, 0x1b
        /*003e*/ 	.short	0x00ff


	//----- nvinfo : EIATTR_MERCURY_ISA_VERSION
	.align		4
        /*0040*/ 	.byte	0x03, 0x5f
        /*0042*/ 	.short	0x0101


	//----- nvinfo : EIATTR_VRC_CTA_INIT_COUNT
	.align		4
        /*0044*/ 	.byte	0x02, 0x4a
	.zero		1
	.zero		1


	//----- nvinfo : EIATTR_EXIT_INSTR_OFFSETS
	.align		4
        /*0048*/ 	.byte	0x04, 0x1c
        /*004a*/ 	.short	(.L_963 - .L_962)


	//   ....[0]....
.L_962:
        /*004c*/ 	.word	0x00000ed0


	//   ....[1]....
        /*0050*/ 	.word	0x00000f20


	//   ....[2]....
        /*0054*/ 	.word	0x000016d0


	//----- nvinfo : EIATTR_MAX_THREADS
	.align		4
.L_963:
        /*0058*/ 	.byte	0x04, 0x05
        /*005a*/ 	.short	(.L_965 - .L_964)
.L_964:
        /*005c*/ 	.word	0x00000080
        /*0060*/ 	.word	0x00000001
        /*0064*/ 	.word	0x00000001


	//----- nvinfo : EIATTR_CRS_STACK_SIZE
	.align		4
.L_965:
        /*0068*/ 	.byte	0x04, 0x1e
        /*006a*/ 	.short	(.L_967 - .L_966)
.L_966:
        /*006c*/ 	.word	0x00000000


	//----- nvinfo : EIATTR_CBANK_PARAM_SIZE
	.align		4
.L_967:
        /*0070*/ 	.byte	0x03, 0x19
        /*0072*/ 	.short	0x0020


	//----- nvinfo : EIATTR_PARAM_CBANK
	.align		4
        /*0074*/ 	.byte	0x04, 0x0a
        /*0076*/ 	.short	(.L_969 - .L_968)
	.align		4
.L_968:
        /*0078*/ 	.word	index@(.nv.constant0._ZN2at6native29vectorized_elementwise_kernelILi2EZZZNS0_12prelu_kernelERNS_14TensorIteratorEENKUlvE_clEvENKUlvE_clEvEUlddE_St5arrayIPcLm3EEEEviT0_T1_)
        /*007c*/ 	.short	0x0380
        /*007e*/ 	.short	0x0020


	//----- nvinfo : EIATTR_SW_WAR
	.align		4
.L_969:
        /*0080*/ 	.byte	0x04, 0x36
        /*0082*/ 	.short	(.L_971 - .L_970)
.L_970:
        /*0084*/ 	.word	0x00000008
.L_971:


//--------------------- .nv.info._ZN2at6native29vectorized_elementwise_kernelILi4EZZZNS0_12prelu_kernelERNS_14TensorIteratorEENKUlvE_clEvENKUlvE_clEvEUlddE_St5arrayIPcLm3EEEEviT0_T1_ --------------------------
	.section	.nv.info._ZN2at6native29vectorized_elementwise_kernelILi4EZZZNS0_12prelu_kernelERNS_14TensorIteratorEENKUlvE_clEvENKUlvE_clEvEUlddE_St5arrayIPcLm3EEEEviT0_T1_,"",@"SHT_CUDA_INFO"
	.sectionflags	@""
	.align	4


	//----- nvinfo : EIATTR_CUDA_API_VERSION
	.align		4
        /*0000*/ 	.byte	0x04, 0x37
        /*0002*/ 	.short	(.L_973 - .L_972)
.L_972:
        /*0004*/ 	.word	0x00000082


	//----- nvinfo : EIATTR_KPARAM_INFO
	.align		4
.L_973:
        /*0008*/ 	.byte	0x04, 0x17
        /*000a*/ 	.short	(.L_975 - .L_974)
.L_974:
        /*000c*/ 	.word	0x00000000
        /*0010*/ 	.short	0x0002
        /*0012*/ 	.short	0x0008
        /*0014*/ 	.byte	0x00, 0xf0, 0x61, 0x00


	//----- nvinfo : EIATTR_KPARAM_INFO
	.align		4
.L_975:
        /*0018*/ 	.byte	0x04, 0x17
        /*001a*/ 	.short	(.L_977 - .L_976)
.L_976:
        /*001c*/ 	.word	0x00000000
        /*0020*/ 	.short	0x0001
        /*0022*/ 	.short	0x0004
        /*0024*/ 	.byte	0x00, 0xf0, 0x05, 0x00


	//----- nvinfo : EIATTR_KPARAM_INFO
	.align		4
.L_977:
        /*0028*/ 	.byte	0x04, 0x17
        /*002a*/ 	.short	(.L_979 - .L_978)
.L_978:
        /*002c*/ 	.word	0x00000000
        /*0030*/ 	.short	0x0000
        /*0032*/ 	.short	0x0000
        /*0034*/ 	.byte	0x00, 0xf0, 0x11, 0x00


	//----- nvinfo : EIATTR_SPARSE_MMA_MASK
	.align		4
.L_979:
        /*0038*/ 	.byte	0x03, 0x50
        /*003a*/ 	.short	0x0000


	//----- nvinfo : EIATTR_MAXREG_COUNT
	.align		4
        /*003c*/ 	.byte	0x03, 0x1b
        /*003e*/ 	.short	0x00ff


	//----- nvinfo : EIATTR_MERCURY_ISA_VERSION
	.align		4
        /*0040*/ 	.byte	0x03, 0x5f
        /*0042*/ 	.short	0x0101


	//----- nvinfo : EIATTR_VRC_CTA_INIT_COUNT
	.align		4
        /*0044*/ 	.byte	0x02, 0x4a
	.zero		1
	.zero		1


	//----- nvinfo : EIATTR_EXIT_INSTR_OFFSETS
	.align		4
        /*0048*/ 	.byte	0x04, 0x1c
        /*004a*/ 	.short	(.L_981 - .L_980)


	//   ....[0]....
.L_980:
        /*004c*/ 	.word	0x00000ed0


	//   ....[1]....
        /*0050*/ 	.word	0x00000f20


	//   ....[2]....
        /*0054*/ 	.word	0x00001680


	//----- nvinfo : EIATTR_MAX_THREADS
	.align		4
.L_981:
        /*0058*/ 	.byte	0x04, 0x05
        /*005a*/ 	.short	(.L_983 - .L_982)
.L_982:
        /*005c*/ 	.word	0x00000080
        /*0060*/ 	.word	0x00000001
        /*0064*/ 	.word	0x00000001


	//----- nvinfo : EIATTR_CRS_STACK_SIZE
	.align		4
.L_983:
        /*0068*/ 	.byte	0x04, 0x1e
        /*006a*/ 	.short	(.L_985 - .L_984)
.L_984:
        /*006c*/ 	.word	0x00000000


	//----- nvinfo : EIATTR_CBANK_PARAM_SIZE
	.align		4
.L_985:
        /*0070*/ 	.byte	0x03, 0x19
        /*0072*/ 	.short	0x0020


	//----- nvinfo : EIATTR_PARAM_CBANK
	.align		4
        /*0074*/ 	.byte	0x04, 0x0a
        /*0076*/ 	.short	(.L_987 - .L_986)
	.align		4
.L_986:
        /*0078*/ 	.word	index@(.nv.constant0._ZN2at6native29vectorized_elementwise_kernelILi4EZZZNS0_12prelu_kernelERNS_14TensorIteratorEENKUlvE_clEvENKUlvE_clEvEUlddE_St5arrayIPcLm3EEEEviT0_T1_)
        /*007c*/ 	.short	0x0380
        /*007e*/ 	.short	0x0020


	//----- nvinfo : EIATTR_SW_WAR
	.align		4
.L_987:
        /*0080*/ 	.byte	0x04, 0x36
        /*0082*/ 	.short	(.L_989 - .L_988)
.L_988:
        /*0084*/ 	.word	0x00000008
.L_989:


//--------------------- .nv.info._ZN2at6native29vectorized_elementwise_kernelILi8EZZZNS0_12prelu_kernelERNS_14TensorIteratorEENKUlvE_clEvENKUlvE_clEvEUlddE_St5arrayIPcLm3EEEEviT0_T1_ --------------------------
	.section	.nv.info._ZN2at6native29vectorized_elementwise_kernelILi8EZZZNS0_12prelu_kernelERNS_14TensorIteratorEENKUlvE_clEvENKUlvE_clEvEUlddE_St5arrayIPcLm3EEEEviT0_T1_,"",@"SHT_CUDA_INFO"
	.sectionflags	@""
	.align	4


	//----- nvinfo : EIATTR_CUDA_API_VERSION
	.align		4
        /*0000*/ 	.byte	0x04, 0x37
        /*0002*/ 	.short	(.L_991 - .L_990)
.L_990:
        /*0004*/ 	.word	0x00000082


	//----- nvinfo : EIATTR_KPARAM_INFO
	.align		4
.L_991:
        /*0008*/ 	.byte	0x04, 0x17
        /*000a*/ 	.short	(.L_993 - .L_992)
.L_992:
        /*000c*/ 	.word	0x00000000
        /*0010*/ 	.short	0x0002
        /*0012*/ 	.short	0x0008
        /*0014*/ 	.byte	0x00, 0xf0, 0x61, 0x00


	//----- nvinfo : EIATTR_KPARAM_INFO
	.align		4
.L_993:
        /*0018*/ 	.byte	0x04, 0x17
        /*001a*/ 	.short	(.L_995 - .L_994)
.L_994:
        /*001c*/ 	.word	0x00000000
        /*0020*/ 	.short	0x0001
        /*0022*/ 	.short	0x0004
        /*0024*/ 	.byte	0x00, 0xf0, 0x05, 0x00


	//----- nvinfo : EIATTR_KPARAM_INFO
	.align		4
.L_995:
        /*0028*/ 	.byte	0x04, 0x17
        /*002a*/ 	.short	(.L_997 - .L_996)
.L_996:
        /*002c*/ 	.word	0x00000000
        /*0030*/ 	.short	0x0000
        /*0032*/ 	.short	0x0000
        /*0034*/ 	.byte	0x00, 0xf0, 0x11, 0x00


	//----- nvinfo : EIATTR_SPARSE_MMA_MASK
	.align		4
.L_997:
        /*0038*/ 	.byte	0x03, 0x50
        /*003a*/ 	.short	0x0000


	//----- nvinfo : EIATTR_MAXREG_COUNT
	.align		4
        /*003c*/ 	.byte	0x03, 0x1b
        /*003e*/ 	.short	0x00ff


	//----- nvinfo : EIATTR_MERCURY_ISA_VERSION
	.align		4
        /*0040*/ 	.byte	0x03, 0x5f
        /*0042*/ 	.short	0x0101


	//----- nvinfo : EIATTR_VRC_CTA_INIT_COUNT
	.align		4
        /*0044*/ 	.byte	0x02, 0x4a
	.zero		1
	.zero		1


	//----- nvinfo : EIATTR_EXIT_INSTR_OFFSETS
	.align		4
        /*0048*/ 	.byte	0x04, 0x1c
        /*004a*/ 	.short	(.L_999 - .L_998)


	//   ....[0]....
.L_998:
        /*004c*/ 	.word	0x00000010


	//----- nvinfo : EIATTR_MAX_THREADS
	.align		4
.L_999:
        /*0050*/ 	.byte	0x04, 0x05
        /*0052*/ 	.short	(.L_1001 - .L_1000)
.L_1000:
        /*0054*/ 	.word	0x00000080
        /*0058*/ 	.word	0x00000001
        /*005c*/ 	.word	0x00000001


	//----- nvinfo : EIATTR_CBANK_PARAM_SIZE
	.align		4
.L_1001:
        /*0060*/ 	.byte	0x03, 0x19
        /*0062*/ 	.short	0x0020


	//----- nvinfo : EIATTR_PARAM_CBANK
	.align		4
        /*0064*/ 	.byte	0x04, 0x0a
        /*0066*/ 	.short	(.L_1003 - .L_1002)
	.align		4
.L_1002:
        /*0068*/ 	.word	index@(.nv.constant0._ZN2at6native29vectorized_elementwise_kernelILi8EZZZNS0_12prelu_kernelERNS_14TensorIteratorEENKUlvE_clEvENKUlvE_clEvEUlddE_St5arrayIPcLm3EEEEviT0_T1_)
        /*006c*/ 	.short	0x0380
        /*006e*/ 	.short	0x0020


	//----- nvinfo : EIATTR_SW_WAR
	.align		4
.L_1003:
        /*0070*/ 	.byte	0x04, 0x36
        /*0072*/ 	.short	(.L_1005 - .L_1004)
.L_1004:
        /*0074*/ 	.word	0x00000008
.L_1005:


//--------------------- .nv.callgraph             --------------------------
	.section	.nv.callgraph,"",@"SHT_CUDA_CALLGRAPH"
	.align	4
	.sectionentsize	8
	.align		4
        /*0000*/ 	.word	0x00000000
	.align		4
        /*0004*/ 	.word	0xffffffff
	.align		4
        /*0008*/ 	.word	index@(_ZN2at6native18elementwise_kernelILi128ELi4EZNS0_15gpu_kernel_implIZZZNS0_12prelu_kernelERNS_14TensorIteratorEENKUlvE_clEvENKUlvE2_clEvEUlN3c104HalfES8_E_EEvRNS_18TensorIteratorBaseERKT_EUliE_EEviT1_)
	.align		4
        /*000c*/ 	.word	index@(__assertfail)
	.align		4
        /*0010*/ 	.word	index@(_ZN2at6native27unrolled_elementwise_kernelIZZZNS0_12prelu_kernelERNS_14TensorIteratorEENKUlvE_clEvENKUlvE2_clEvEUlN3c104HalfES7_E_St5arrayIPcLm3EELi4E23TrivialOffsetCalculatorILi2EjESC_ILi1EjENS0_6memory12LoadWithCastILi2EEENSF_13StoreWithCastILi1EEEEEviT_T0_T2_T3_T4_T5_)
	.align		4
        /*0014*/ 	.word	index@(__assertfail)
	.align		4
        /*0018*/ 	.word	index@(_ZN2at6native18elementwise_kernelILi128ELi4EZNS0_15gpu_kernel_implIZZZNS0_12prelu_kernelERNS_14TensorIteratorEENKUlvE_clEvENKUlvE1_clEvEUlN3c108BFloat16ES8_E_EEvRNS_18TensorIteratorBaseERKT_EUliE_EEviT1_)
	.align		4
        /*001c*/ 	.word	index@(__assertfail)
	.align		4
        /*0020*/ 	.word	index@(_ZN2at6native27unrolled_elementwise_kernelIZZZNS0_12prelu_kernelERNS_14TensorIteratorEENKUlvE_clEvENKUlvE1_clEvEUlN3c108BFloat16ES7_E_St5arrayIPcLm3EELi4E23TrivialOffsetCalculatorILi2EjESC_ILi1EjENS0_6memory12LoadWithCastILi2EEENSF_13StoreWithCastILi1EEEEEviT_T0_T2_T3_T4_T5_)
	.align		4
        /*0024*/ 	.word	index@(__assertfail)
	.align		4
        /*0028*/ 	.word	index@(_ZN2at6native18elementwise_kernelILi128ELi4EZNS0_15gpu_kernel_implIZZZNS0_12prelu_kernelERNS_14TensorIteratorEENKUlvE_clEvENKUlvE0_clEvEUlffE_EEvRNS_18TensorIteratorBaseERKT_EUliE_EEviT1_)
	.align		4
        /*002c*/ 	.word	index@(__assertfail)
	.align		4
        /*0030*/ 	.word	index@(_ZN2at6native27unrolled_elementwise_kernelIZZZNS0_12prelu_kernelERNS_14TensorIteratorEENKUlvE_clEvENKUlvE0_clEvEUlffE_St5arrayIPcLm3EELi4E23TrivialOffsetCalculatorILi2EjESA_ILi1EjENS0_6memory12LoadWithCastILi2EEENSD_13StoreWithCastILi1EEEEEviT_T0_T2_T3_T4_T5_)
	.align		4
        /*0034*/ 	.word	index@(__assertfail)
	.align		4
        /*0038*/ 	.word	index@(_ZN2at6native18elementwise_kernelILi128ELi4EZNS0_15gpu_kernel_implIZZZNS0_12prelu_kernelERNS_14TensorIteratorEENKUlvE_clEvENKUlvE_clEvEUlddE_EEvRNS_18TensorIteratorBaseERKT_EUliE_EEviT1_)
	.align		4
        /*003c*/ 	.word	index@(__assertfail)
	.align		4
        /*0040*/ 	.word	index@(_ZN2at6native27unrolled_elementwise_kernelIZZZNS0_12prelu_kernelERNS_14TensorIteratorEENKUlvE_clEvENKUlvE_clEvEUlddE_St5arrayIPcLm3EELi4E23TrivialOffsetCalculatorILi2EjESA_ILi1EjENS0_6memory12LoadWithCastILi2EEENSD_13StoreWithCastILi1EEEEEviT_T0_T2_T3_T4_T5_)
	.align		4
        /*0044*/ 	.word	index@(__assertfail)
	.align		4
        /*0048*/ 	.word	0x00000000
	.align		4
        /*004c*/ 	.word	0xfffffffe
	.align		4
        /*0050*/ 	.word	0x00000000
	.align		4
        /*0054*/ 	.word	0xfffffffd
	.align		4
        /*0058*/ 	.word	0x00000000
	.align		4
        /*005c*/ 	.word	0xfffffffc


//--------------------- .nv.constant4             --------------------------
	.section	.nv.constant4,"a",@progbits
	.align	8
	.align		8
.nv.constant4:
        /*0000*/ 	.dword	__unnamed_1
	.align		8
        /*0008*/ 	.dword	__unnamed_2
	.align		8
        /*0010*/ 	.dword	__unnamed_3
	.align		8
        /*0018*/ 	.dword	__unnamed_4
	.align		8
        /*0020*/ 	.dword	__unnamed_5
	.align		8
        /*0028*/ 	.dword	__unnamed_6
	.align		8
        /*0030*/ 	.dword	__unnamed_7
	.align		8
        /*0038*/ 	.dword	__unnamed_8
	.align		8
        /*0040*/ 	.dword	_ZN55_INTERNAL_416c288b_24_ActivationPreluKernel_cu_bc9ca6684cuda3std3__457_GLOBAL__N__416c288b_24_ActivationPreluKernel_cu_bc9ca6686ignoreE
	.align		8
        /*0048*/ 	.dword	_ZN55_INTERNAL_416c288b_24_ActivationPreluKernel_cu_bc9ca6684cuda3std3__45__cpo5beginE
	.align		8
        /*0050*/ 	.dword	_ZN55_INTERNAL_416c288b_24_ActivationPreluKernel_cu_bc9ca6684cuda3std3__45__cpo3endE
	.align		8
        /*0058*/ 	.dword	_ZN55_INTERNAL_416c288b_24_ActivationPreluKernel_cu_bc9ca6684cuda3std3__45__cpo6cbeginE
	.align		8
        /*0060*/ 	.dword	_ZN55_INTERNAL_416c288b_24_ActivationPreluKernel_cu_bc9ca6684cuda3std3__45__cpo4cendE
	.align		8
        /*0068*/ 	.dword	_ZN55_INTERNAL_416c288b_24_ActivationPreluKernel_cu_bc9ca6684cuda3std3__45__cpo6rbeginE
	.align		8
        /*0070*/ 	.dword	_ZN55_INTERNAL_416c288b_24_ActivationPreluKernel_cu_bc9ca6684cuda3std3__45__cpo4rendE
	.align		8
        /*0078*/ 	.dword	_ZN55_INTERNAL_416c288b_24_ActivationPreluKernel_cu_bc9ca6684cuda3std3__45__cpo7crbeginE
	.align		8
        /*0080*/ 	.dword	_ZN55_INTERNAL_416c288b_24_ActivationPreluKernel_cu_bc9ca6684cuda3std3__45__cpo5crendE
	.align		8
        /*0088*/ 	.dword	_ZN55_INTERNAL_416c288b_24_ActivationPreluKernel_cu_bc9ca6684cuda3std3__419piecewise_constructE
	.align		8
        /*0090*/ 	.dword	_ZN55_INTERNAL_416c288b_24_ActivationPreluKernel_cu_bc9ca6684cuda3std3__48in_placeE
	.align		8
        /*0098*/ 	.dword	_ZN55_INTERNAL_416c288b_24_ActivationPreluKernel_cu_bc9ca6684cuda3std3__420unreachable_sentinelE
	.align		8
        /*00a0*/ 	.dword	_ZN55_INTERNAL_416c288b_24_ActivationPreluKernel_cu_bc9ca6684cuda3std6ranges3__45__cpo4swapE
	.align		8
        /*00a8*/ 	.dword	_ZN55_INTERNAL_416c288b_24_ActivationPreluKernel_cu_bc9ca6684cuda3std6ranges3__45__cpo9iter_moveE
	.align		8
        /*00b0*/ 	.dword	_ZN55_INTERNAL_416c288b_24_ActivationPreluKernel_cu_bc9ca6684cuda3std6ranges3__45__cpo5beginE
	.align		8
        /*00b8*/ 	.dword	_ZN55_INTERNAL_416c288b_24_ActivationPreluKernel_cu_bc9ca6684cuda3std6ranges3__45__cpo3endE
	.align		8
        /*00c0*/ 	.dword	_ZN55_INTERNAL_416c288b_24_ActivationPreluKernel_cu_bc9ca6684cuda3std6ranges3__45__cpo6cbeginE
	.align		8
        /*00c8*/ 	.dword	_ZN55_INTERNAL_416c288b_24_ActivationPreluKernel_cu_bc9ca6684cuda3std6ranges3__45__cpo4cendE
	.align		8
        /*00d0*/ 	.dword	_ZN55_INTERNAL_416c288b_24_ActivationPreluKernel_cu_bc9ca6684cuda3std6ranges3__45__cpo7advanceE
	.align		8
        /*00d8*/ 	.dword	_ZN55_INTERNAL_416c288b_24_ActivationPreluKernel_cu_bc9ca6684cuda3std6ranges3__45__cpo9iter_swapE
	.align		8
        /*00e0*/ 	.dword	_ZN55_INTERNAL_416c288b_24_ActivationPreluKernel_cu_bc9ca6684cuda3std6ranges3__45__cpo4nextE
	.align		8
        /*00e8*/ 	.dword	_ZN55_INTERNAL_416c288b_24_ActivationPreluKernel_cu_bc9ca6684cuda3std6ranges3__45__cpo4prevE
	.align		8
        /*00f0*/ 	.dword	_ZN55_INTERNAL_416c288b_24_ActivationPreluKernel_cu_bc9ca6684cuda3std6ranges3__45__cpo4dataE
	.align		8
        /*00f8*/ 	.dword	_ZN55_INTERNAL_416c288b_24_ActivationPreluKernel_cu_bc9ca6684cuda3std6ranges3__45__cpo5cdataE
	.align		8
        /*0100*/ 	.dword	_ZN55_INTERNAL_416c288b_24_ActivationPreluKernel_cu_bc9ca6684cuda3std6ranges3__45__cpo4sizeE
	.align		8
        /*0108*/ 	.dword	_ZN55_INTERNAL_416c288b_24_ActivationPreluKernel_cu_bc9ca6684cuda3std6ranges3__45__cpo5ssizeE
	.align		8
        /*0110*/ 	.dword	_ZN55_INTERNAL_416c288b_24_ActivationPreluKernel_cu_bc9ca6684cuda3std6ranges3__45__cpo8distanceE
	.align		8
        /*0118*/ 	.dword	_ZN55_INTERNAL_416c288b_24_ActivationPreluKernel_cu_bc9ca6686thrust24THRUST_300001_SM_1030_NS6system6detail10sequential3seqE
	.align		8
        /*0120*/ 	.dword	$str$6
	.align		8
        /*0128*/ 	.dword	$str$7
	.align		8
        /*0130*/ 	.dword	__assertfail


//--------------------- .text._ZN2at6native57_GLOBAL__N__416c288b_24_ActivationPreluKernel_cu_bc9ca66845unrolled_elementwise_kernel_for_multi_outputsILi2EZZZNS0_21prelu_backward_kernelERNS_14TensorIteratorEENKUlvE_clEvENKUlvE2_clEvEUlN3c104HalfES8_S8_E_St5arrayIPcLm5EE16OffsetCalculatorILi3EjLb0EESD_ILi2EjLb0EEEEviT0_T1_T2_T3_ --------------------------
	.section	.text._ZN2at6native57_GLOBAL__N__416c288b_24_ActivationPreluKernel_cu_bc9ca66845unrolled_elementwise_kernel_for_multi_outputsILi2EZZZNS0_21prelu_backward_kernelERNS_14TensorIteratorEENKUlvE_clEvENKUlvE2_clEvEUlN3c104HalfES8_S8_E_St5arrayIPcLm5EE16OffsetCalculatorILi3EjLb0EESD_ILi2EjLb0EEEEviT0_T1_T2_T3_,"ax",@progbits
	.align	128
.text._ZN2at6native57_GLOBAL__N__416c288b_24_ActivationPreluKernel_cu_bc9ca66845unrolled_elementwise_kernel_for_multi_outputsILi2EZZZNS0_21prelu_backward_kernelERNS_14TensorIteratorEENKUlvE_clEvENKUlvE2_clEvEUlN3c104HalfES8_S8_E_St5arrayIPcLm5EE16OffsetCalculatorILi3EjLb0EESD_ILi2EjLb0EEEEviT0_T1_T2_T3_:
        .type           _ZN2at6native57_GLOBAL__N__416c288b_24_ActivationPreluKernel_cu_bc9ca66845unrolled_elementwise_kernel_for_multi_outputsILi2EZZZNS0_21prelu_backward_kernelERNS_14TensorIteratorEENKUlvE_clEvENKUlvE2_clEvEUlN3c104HalfES8_S8_E_St5arrayIPcLm5EE16OffsetCalculatorILi3EjLb0EESD_ILi2EjLb0EEEEviT0_T1_T2_T3_,@function
        .size           _ZN2at6native57_GLOBAL__N__416c288b_24_ActivationPreluKernel_cu_bc9ca66845unrolled_elementwise_kernel_for_multi_outputsILi2EZZZNS0_21prelu_backward_kernelERNS_14TensorIteratorEENKUlvE_clEvENKUlvE2_clEvEUlN3c104HalfES8_S8_E_St5arrayIPcLm5EE16OffsetCalculatorILi3EjLb0EESD_ILi2EjLb0EEEEviT0_T1_T2_T3_,(.L_x_3596 - _ZN2at6native57_GLOBAL__N__416c288b_24_ActivationPreluKernel_cu_bc9ca66845unrolled_elementwise_kernel_for_multi_outputsILi2EZZZNS0_21prelu_backward_kernelERNS_14TensorIteratorEENKUlvE_clEvENKUlvE2_clEvEUlN3c104HalfES8_S8_E_St5arrayIPcLm5EE16OffsetCalculatorILi3EjLb0EESD_ILi2EjLb0EEEEviT0_T1_T2_T3_)
        .other          _ZN2at6native57_GLOBAL__N__416c288b_24_ActivationPreluKernel_cu_bc9ca66845unrolled_elementwise_kernel_for_multi_outputsILi2EZZZNS0_21prelu_backward_kernelERNS_14TensorIteratorEENKUlvE_clEvENKUlvE2_clEvEUlN3c104HalfES8_S8_E_St5arrayIPcLm5EE16OffsetCalculatorILi3EjLb0EESD_ILi2EjLb0EEEEviT0_T1_T2_T3_,@"STO_CUDA_ENTRY STV_DEFAULT"
_ZN2at6native57_GLOBAL__N__416c288b_24_ActivationPreluKernel_cu_bc9ca66845unrolled_elementwise_kernel_for_multi_outputsILi2EZZZNS0_21prelu_backward_kernelERNS_14TensorIteratorEENKUlvE_clEvENKUlvE2_clEvEUlN3c104HalfES8_S8_E_St5arrayIPcLm5EE16OffsetCalculatorILi3EjLb0EESD_ILi2EjLb0EEEEviT0_T1_T2_T3_:
[----:B------:R-:W-:Y:S01]  /*0000*/  LDC R1, c[0x0][0x37c] ;  /* 0x0000df00ff017b82 */ /* 0x000fe20000000800 */
[----:B------:R-:W0:Y:S07]  /*0010*/  S2R R38, SR_TID.X ;  /* 0x0000000000267919 */ /* 0x000e2e0000002100 */
[----:B------:R-:W1:Y:S01]  /*0020*/  S2UR UR4, SR_CTAID.X ;  /* 0x00000000000479c3 */ /* 0x000e620000002500 */
[----:B------:R-:W1:Y:S01]  /*0030*/  LDCU UR5, c[0x0][0x380] ;  /* 0x00007000ff0577ac */ /* 0x000e620008000800 */
[----:B------:R-:W-:Y:S01]  /*0040*/  BSSY.RECONVERGENT B0, `(.L_x_0) ;  /* 0x0000b7e000007945 */ /* 0x000fe20003800200 */
[----:B------:R-:W-:Y:S01]  /*0050*/  PRMT R28, RZ, 0x7610, R28 ;  /* 0x00007610ff1c7816 */ /* 0x000fe2000000001c */
[----:B------:R-:W2:Y:S01]  /*0060*/  LDCU.64 UR8, c[0x0][0x358] ;  /* 0x00006b00ff0877ac */ /* 0x000ea20008000a00 */
[----:B------:R-:W-:-:S02]  /*0070*/  PRMT R27, RZ, 0x7610, R27 ;  /* 0x00007610ff1b7816 */ /* 0x000fc4000000001b */
[----:B------:R-:W-:Y:S02]  /*0080*/  PRMT R23, RZ, 0x7610, R23 ;  /* 0x00007610ff177816 */ /* 0x000fe40000000017 */
[----:B------:R-:W-:Y:S02]  /*0090*/  PRMT R22, RZ, 0x7610, R22 ;  /* 0x00007610ff167816 */ /* 0x000fe40000000016 */
[----:B------:R-:W-:Y:S02]  /*00a0*/  PRMT R8, RZ, 0x7610, R8 ;  /* 0x00007610ff087816 */ /* 0x000fe40000000008 */
[----:B------:R-:W-:Y:S02]  /*00b0*/  PRMT R9, RZ, 0x7610, R9 ;  /* 0x00007610ff097816 */ /* 0x000fe40000000009 */
[----:B------:R-:W-:Y:S02]  /*00c0*/  PRMT R10, RZ, 0x7610, R10 ;  /* 0x00007610ff0a7816 */ /* 0x000fe4000000000a */
[----:B------:R-:W-:-:S02]  /*00d0*/  PRMT R11, RZ, 0x7610, R11 ;  /* 0x00007610ff0b7816 */ /* 0x000fc4000000000b */
[----:B------:R-:W-:Y:S02]  /*00e0*/  PRMT R12, RZ, 0x7610, R12 ;  /* 0x00007610ff0c7816 */ /* 0x000fe4000000000c */
[----:B------:R-:W-:Y:S01]  /*00f0*/  PRMT R13, RZ, 0x7610, R13 ;  /* 0x00007610ff0d7816 */ /* 0x000fe2000000000d */
[----:B-1----:R-:W-:Y:S01]  /*0100*/  UIMAD UR5, UR4, -0x400, UR5 ;  /* 0xfffffc00040578a4 */ /* 0x002fe2000f8e0205 */
[----:B------:R-:W-:Y:S02]  /*0110*/  PRMT R14, RZ, 0x7610, R14 ;  /* 0x00007610ff0e7816 */ /* 0x000fe4000000000e */
[----:B------:R-:W-:Y:S02]  /*0120*/  PRMT R15, RZ, 0x7610, R15 ;  /* 0x00007610ff0f7816 */ /* 0x000fe4000000000f */
[----:B------:R-:W-:Y:S02]  /*0130*/  PRMT R16, RZ, 0x7610, R16 ;  /* 0x00007610ff107816 */ /* 0x000fe40000000010 */
[----:B0-----:R-:W-:-:S02]  /*0140*/  ISETP.GE.AND P0, PT, R38, UR5, PT ;  /* 0x0000000526007c0c */ /* 0x001fc4000bf06270 */
[----:B------:R-:W-:Y:S02]  /*0150*/  PRMT R17, RZ, 0x7610, R17 ;  /* 0x00007610ff117816 */ /* 0x000fe40000000011 */
[----:B------:R-:W-:Y:S02]  /*0160*/  PRMT R18, RZ, 0x7610, R18 ;  /* 0x00007610ff127816 */ /* 0x000fe40000000012 */
[----:B------:R-:W-:Y:S02]  /*0170*/  PRMT R19, RZ, 0x7610, R19 ;  /* 0x00007610ff137816 */ /* 0x000fe40000000013 */
[----:B------:R-:W-:Y:S02]  /*0180*/  PRMT R20, RZ, 0x7610, R20 ;  /* 0x00007610ff147816 */ /* 0x000fe40000000014 */
[----:B------:R-:W-:Y:S02]  /*0190*/  PRMT R21, RZ, 0x7610, R21 ;  /* 0x00007610ff157816 */ /* 0x000fe40000000015 */
[----:B------:R-:W-:-:S02]  /*01a0*/  PRMT R26, RZ, 0x7610, R26 ;  /* 0x00007610ff1a7816 */ /* 0x000fc4000000001a */
[----:B------:R-:W-:Y:S02]  /*01b0*/  PRMT R0, RZ, 0x7610, R0 ;  /* 0x00007610ff007816 */ /* 0x000fe40000000000 */
[----:B------:R-:W-:Y:S02]  /*01c0*/  PRMT R2, RZ, 0x7610, R2 ;  /* 0x00007610ff027816 */ /* 0x000fe40000000002 */
[----:B------:R-:W-:Y:S02]  /*01d0*/  PRMT R3, RZ, 0x7610, R3 ;  /* 0x00007610ff037816 */ /* 0x000fe40000000003 */
[----:B------:R-:W-:Y:S02]  /*01e0*/  PRMT R4, RZ, 0x7610, R4 ;  /* 0x00007610ff047816 */ /* 0x000fe40000000004 */
[----:B------:R-:W-:Y:S01]  /*01f0*/  PRMT R5, RZ, 0x7610, R5 ;  /* 0x00007610ff057816 */ /* 0x000fe20000000005 */
[----:B--2---:R-:W-:Y:S06]  /*0200*/  @P0 BRA `(.L_x_1) ;  /* 0x000000b400840947 */ /* 0x004fec0003800000 */
[----:B------:R-:W0:Y:S01]  /*0210*/  LDC R6, c[0x0][0x3b0] ;  /* 0x0000ec00ff067b82 */ /* 0x000e220000000800 */
[----:B------:R-:W-:Y:S01]  /*0220*/  MOV R7, 0xffffffff ;  /* 0xffffffff00077802 */ /* 0x000fe20000000f00 */
[----:B------:R-:W-:Y:S01]  /*0230*/  HFMA2 R41, -RZ, RZ, 0, 0 ;  /* 0x00000000ff297431 */ /* 0x000fe200000001ff */
[----:B------:R-:W-:Y:S01]  /*0240*/  MOV R36, RZ ;  /* 0x000000ff00247202 */ /* 0x000fe20000000f00 */
[----:B------:R-:W-:Y:S01]  /*0250*/  HFMA2 R27, -RZ, RZ, 0, 0 ;  /* 0x00000000ff1b7431 */ /* 0x000fe200000001ff */
[C---:B0-----:R-:W-:Y:S02]  /*0260*/  ISETP.NE.AND P0, PT, R6.reuse, RZ, PT ;  /* 0x000000ff0600720c */ /* 0x041fe40003f05270 */
[----:B------:R-:W-:-:S04]  /*0270*/  VIADDMNMX.U32 R7, R6, R7, 0x18, PT ;  /* 0x0000001806077446 */ /* 0x000fc80003800007 */
[----:B------:R-:W-:-:S07]  /*0280*/  IADD3 R7, PT, PT, R7, 0x1, RZ ;  /* 0x0000000107077810 */ /* 0x000fce0007ffe0ff */
[----:B------:R-:W-:Y:S05]  /*0290*/  @!P0 BRA `(.L_x_2) ;  /* 0x0000001400748947 */ /* 0x000fea0003800000 */
[----:B------:R-:W0:Y:S01]  /*02a0*/  LDCU.64 UR10, c[0x0][0x3b8] ;  /* 0x00007700ff0a77ac */ /* 0x000e220008000a00 */
[----:B------:R-:W-:Y:S02]  /*02b0*/  MOV R22, RZ ;  /* 0x000000ff00167202 */ /* 0x000fe40000000f00 */
[----:B------:R-:W-:Y:S01]  /*02c0*/  ISETP.NE.AND P1, PT, R6, 0x1, PT ;  /* 0x000000010600780c */ /* 0x000fe20003f25270 */
[----:B------:R-:W-:Y:S01]  /*02d0*/  USHF.L.U32 UR6, UR4, 0xa, URZ ;  /* 0x0000000a04067899 */ /* 0x000fe200080006ff */
[----:B------:R-:W1:Y:S05]  /*02e0*/  LDCU UR7, c[0x0][0x3b4] ;  /* 0x00007680ff0777ac */ /* 0x000e6a0008000800 */
[----:B------:R-:W-:Y:S01]  /*02f0*/  LOP3.LUT R23, R38, UR6, RZ, 0xfc, !PT ;  /* 0x0000000626177c12 */ /* 0x000fe2000f8efcff */
[----:B------:R-:W2:Y:S04]  /*0300*/  LDCU.64 UR12, c[0x0][0x4e0] ;  /* 0x00009c00ff0c77ac */ /* 0x000ea80008000a00 */
[----:B------:R-:W3:Y:S01]  /*0310*/  LDCU UR6, c[0x0][0x4e8] ;  /* 0x00009d00ff0677ac */ /* 0x000ee20008000800 */
[----:B0-----:R-:W-:-:S05]  /*0320*/  IMAD.HI.U32 R24, R23, UR10, R22 ;  /* 0x0000000a17187c27 */ /* 0x001fca000f8e0016 */
[----:B------:R-:W-:-:S04]  /*0330*/  SHF.R.U32.HI R25, RZ, UR11, R24 ;  /* 0x0000000bff197c19 */ /* 0x000fc80008011618 */
[----:B------:R-:W-:-:S05]  /*0340*/  IADD3 R22, PT, PT, -R25, RZ, RZ ;  /* 0x000000ff19167210 */ /* 0x000fca0007ffe1ff */
[----:B-1----:R-:W-:-:S04]  /*0350*/  IMAD R22, R22, UR7, R23 ;  /* 0x0000000716167c24 */ /* 0x002fc8000f8e0217 */
[C---:B--2---:R-:W-:Y:S02]  /*0360*/  IMAD R41, R22.reuse, UR12, RZ ;  /* 0x0000000c16297c24 */ /* 0x044fe4000f8e02ff */
[C---:B------:R-:W-:Y:S02]  /*0370*/  IMAD R36, R22.reuse, UR13, RZ ;  /* 0x0000000d16247c24 */ /* 0x040fe4000f8e02ff */
[----:B---3--:R-:W-:Y:S01]  /*0380*/  IMAD R27, R22, UR6, RZ ;  /* 0x00000006161b7c24 */ /* 0x008fe2000f8e02ff */
[----:B------:R-:W-:Y:S06]  /*0390*/  @!P1 BRA `(.L_x_2) ;  /* 0x0000001400349947 */ /* 0x000fec0003800000 */
[----:B------:R-:W0:Y:S01]  /*03a0*/  LDCU.64 UR10, c[0x0][0x3c0] ;  /* 0x00007800ff0a77ac */ /* 0x000e220008000a00 */
[----:B------:R-:W-:Y:S02]  /*03b0*/  MOV R24, RZ ;  /* 0x000000ff00187202 */ /* 0x000fe40000000f00 */
[----:B------:R-:W-:Y:S01]  /*03c0*/  ISETP.NE.AND P1, PT, R7, 0x2, PT ;  /* 0x000000020700780c */ /* 0x000fe20003f25270 */
[----:B------:R-:W1:Y:S01]  /*03d0*/  LDCU UR6, c[0x0][0x3c8] ;  /* 0x00007900ff0677ac */ /* 0x000e620008000800 */
[----:B------:R-:W2:Y:S01]  /*03e0*/  LDCU UR7, c[0x0][0x4ec] ;  /* 0x00009d80ff0777ac */ /* 0x000ea20008000800 */
[----:B------:R-:W3:Y:S01]  /*03f0*/  LDCU.64 UR12, c[0x0][0x4f0] ;  /* 0x00009e00ff0c77ac */ /* 0x000ee20008000a00 */
[----:B0-----:R-:W-:-:S05]  /*0400*/  IMAD.HI.U32 R22, R25, UR11, R24 ;  /* 0x0000000b19167c27 */ /* 0x001fca000f8e0018 */
[----:B-1----:R-:W-:-:S04]  /*0410*/  SHF.R.U32.HI R23, RZ, UR6, R22 ;  /* 0x00000006ff177c19 */ /* 0x002fc80008011616 */
[----:B------:R-:W-:-:S05]  /*0420*/  IADD3 R24, PT, PT, -R23, RZ, RZ ;  /* 0x000000ff17187210 */ /* 0x000fca0007ffe1ff */
[----:B------:R-:W-:-:S04]  /*0430*/  IMAD R24, R24, UR10, R25 ;  /* 0x0000000a18187c24 */ /* 0x000fc8000f8e0219 */
[C---:B--2---:R-:W-:Y:S02]  /*0440*/  IMAD R41, R24.reuse, UR7, R41 ;  /* 0x0000000718297c24 */ /* 0x044fe4000f8e0229 */
[C---:B---3--:R-:W-:Y:S02]  /*0450*/  IMAD R36, R24.reuse, UR12, R36 ;  /* 0x0000000c18247c24 */ /* 0x048fe4000f8e0224 */
[----:B------:R-:W-:Y:S01]  /*0460*/  IMAD R27, R24, UR13, R27 ;  /* 0x0000000d181b7c24 */ /* 0x000fe2000f8e021b */
[----:B------:R-:W-:Y:S06]  /*0470*/  @!P1 BRA `(.L_x_2) ;  /* 0x0000001000fc9947 */ /* 0x000fec0003800000 */
[----:B------:R-:W0:Y:S01]  /*0480*/  LDCU.64 UR6, c[0x0][0x3d0] ;  /* 0x00007a00ff0677ac */ /* 0x000e220008000a00 */
[----:B------:R-:W-:Y:S01]  /*0490*/  HFMA2 R22, -RZ, RZ, 0, 0 ;  /* 0x00000000ff167431 */ /* 0x000fe200000001ff */
[----:B------:R-:W-:Y:S01]  /*04a0*/  ISETP.NE.AND P1, PT, R7, 0x3, PT ;  /* 0x000000030700780c */ /* 0x000fe20003f25270 */
[----:B------:R-:W1:Y:S01]  /*04b0*/  LDCU UR10, c[0x0][0x3cc] ;  /* 0x00007980ff0a77ac */ /* 0x000e620008000800 */
[----:B------:R-:W2:Y:S02]  /*04c0*/  LDCU.64 UR12, c[0x0][0x4f8] ;  /* 0x00009f00ff0c77ac */ /* 0x000ea40008000a00 */
[----:B0-----:R-:W-:Y:S01]  /*04d0*/  IMAD.HI.U32 R24, R23, UR6, R22 ;  /* 0x0000000617187c27 */ /* 0x001fe2000f8e0016 */
[----:B------:R-:W0:Y:S04]  /*04e0*/  LDCU UR6, c[0x0][0x500] ;  /* 0x0000a000ff0677ac */ /* 0x000e280008000800 */
[----:B------:R-:W-:-:S04]  /*04f0*/  SHF.R.U32.HI R25, RZ, UR7, R24 ;  /* 0x00000007ff197c19 */ /* 0x000fc80008011618 */
[----:B------:R-:W-:-:S05]  /*0500*/  IADD3 R22, PT, PT, -R25, RZ, RZ ;  /* 0x000000ff19167210 */ /* 0x000fca0007ffe1ff */
[----:B-1----:R-:W-:-:S04]  /*0510*/  IMAD R22, R22, UR10, R23 ;  /* 0x0000000a16167c24 */ /* 0x002fc8000f8e0217 */
[C---:B--2---:R-:W-:Y:S02]  /*0520*/  IMAD R41, R22.reuse, UR12, R41 ;  /* 0x0000000c16297c24 */ /* 0x044fe4000f8e0229 */
[C---:B------:R-:W-:Y:S02]  /*0530*/  IMAD R36, R22.reuse, UR13, R36 ;  /* 0x0000000d16247c24 */ /* 0x040fe4000f8e0224 */
[----:B0-----:R-:W-:Y:S01]  /*0540*/  IMAD R27, R22, UR6, R27 ;  /* 0x00000006161b7c24 */ /* 0x001fe2000f8e021b */
        /* <DEDUP_REMOVED lines=16> */
[----:B------:R-:W-:Y:S02]  /*0650*/  MOV R22, RZ ;  /* 0x000000ff00167202 */ /* 0x000fe40000000f00 */
[----:B------:R-:W-:Y:S01]  /*0660*/  ISETP.NE.AND P1, PT, R7, 0x5, PT ;  /* 0x000000050700780c */ /* 0x000fe20003f25270 */
[----:B------:R-:W1:Y:S01]  /*0670*/  LDCU UR10, c[0x0][0x3e4] ;  /* 0x00007c80ff0a77ac */ /* 0x000e620008000800 */
[----:B------:R-:W2:Y:S01]  /*0680*/  LDCU.64 UR12, c[0x0][0x510] ;  /* 0x0000a200ff0c77ac */ /* 0x000ea20008000a00 */
        /* <DEDUP_REMOVED lines=10> */
[----:B------:R-:W-:Y:S01]  /*0730*/  HFMA2 R24, -RZ, RZ, 0, 0 ;  /* 0x00000000ff187431 */ /* 0x000fe200000001ff */
        /* <DEDUP_REMOVED lines=250> */
[----:B------:R-:W-:Y:S01]  /*16e0*/  ISETP.NE.AND P1, PT, R7, 0x18, PT ;  /* 0x000000180700780c */ /* 0x000fe20003f25270 */
[----:B------:R-:W0:Y:S01]  /*16f0*/  LDCU.64 UR10, c[0x0][0x4c8] ;  /* 0x00009900ff0a77ac */ /* 0x000e220008000a00 */
[----:B------:R-:W-:Y:S01]  /*1700*/  HFMA2 R32, -RZ, RZ, 0, 0 ;  /* 0x00000000ff207431 */ /* 0x000fe200000001ff */
[----:B------:R-:W1:Y:S01]  /*1710*/  LDCU UR6, c[0x0][0x4d0] ;  /* 0x00009a00ff0677ac */ /* 0x000e620008000800 */
[----:B------:R-:W2:Y:S09]  /*1720*/  LDCU UR7, c[0x0][0x5f4] ;  /* 0x0000be80ff0777ac */ /* 0x000eb20008000800 */
[----:B------:R-:W3:Y:S01]  /*1730*/  @P1 LDC.64 R22, c[0x0][0x4d8] ;  /* 0x00013600ff161b82 */ /* 0x000ee20000000a00 */
[----:B------:R-:W4:Y:S01]  /*1740*/  LDCU.64 UR12, c[0x0][0x5f8] ;  /* 0x0000bf00ff0c77ac */ /* 0x000f220008000a00 */
[----:B0-----:R-:W-:-:S06]  /*1750*/  IMAD.HI.U32 R30, R33, UR11, R32 ;  /* 0x0000000b211e7c27 */ /* 0x001fcc000f8e0020 */
[----:B------:R-:W0:Y:S01]  /*1760*/  @P1 LDC R29, c[0x0][0x4d4] ;  /* 0x00013500ff1d1b82 */ /* 0x000e220000000800 */
[----:B-1----:R-:W-:Y:S02]  /*1770*/  SHF.R.U32.HI R31, RZ, UR6, R30 ;  /* 0x00000006ff1f7c19 */ /* 0x002fe4000801161e */
[----:B------:R-:W-:Y:S02]  /*1780*/  @P1 MOV R30, RZ ;  /* 0x000000ff001e1202 */ /* 0x000fe40000000f00 */
[----:B------:R-:W-:-:S03]  /*1790*/  IADD3 R32, PT, PT, -R31, RZ, RZ ;  /* 0x000000ff1f207210 */ /* 0x000fc60007ffe1ff */
[----:B------:R-:W1:Y:S02]  /*17a0*/  @P1 LDC.64 R24, c[0x0][0x600] ;  /* 0x00018000ff181b82 */ /* 0x000e640000000a00 */
[----:B------:R-:W-:-:S06]  /*17b0*/  IMAD R32, R32, UR10, R33 ;  /* 0x0000000a20207c24 */ /* 0x000fcc000f8e0221 */
[----:B------:R-:W5:Y:S01]  /*17c0*/  @P1 LDC R34, c[0x0][0x608] ;  /* 0x00018200ff221b82 */ /* 0x000f620000000800 */
[----:B---3--:R-:W-:-:S04]  /*17d0*/  @P1 IMAD.HI.U32 R22, R31, R22, R30 ;  /* 0x000000161f161227 */ /* 0x008fc800078e001e */
[C---:B--2---:R-:W-:Y:S01]  /*17e0*/  IMAD R41, R32.reuse, UR7, R41 ;  /* 0x0000000720297c24 */ /* 0x044fe2000f8e0229 */
[----:B------:R-:W-:Y:S01]  /*17f0*/  @P1 SHF.R.U32.HI R22, RZ, R23, R22 ;  /* 0x00000017ff161219 */ /* 0x000fe20000011616 */
[C---:B----4-:R-:W-:Y:S02]  /*1800*/  IMAD R36, R32.reuse, UR12, R36 ;  /* 0x0000000c20247c24 */ /* 0x050fe4000f8e0224 */
[----:B------:R-:W-:Y:S01]  /*1810*/  IMAD R27, R32, UR13, R27 ;  /* 0x0000000d201b7c24 */ /* 0x000fe2000f8e021b */
[----:B------:R-:W-:-:S05]  /*1820*/  @P1 IADD3 R30, PT, PT, -R22, RZ, RZ ;  /* 0x000000ff161e1210 */ /* 0x000fca0007ffe1ff */
[----:B0-----:R-:W-:-:S04]  /*1830*/  @P1 IMAD R30, R30, R29, R31 ;  /* 0x0000001d1e1e1224 */ /* 0x001fc800078e021f */
[C---:B-1----:R-:W-:Y:S02]  /*1840*/  @P1 IMAD R41, R30.reuse, R24, R41 ;  /* 0x000000181e291224 */ /* 0x042fe400078e0229 */
[C---:B------:R-:W-:Y:S02]  /*1850*/  @P1 IMAD R36, R30.reuse, R25, R36 ;  /* 0x000000191e241224 */ /* 0x040fe400078e0224 */
[----:B-----5:R-:W-:-:S07]  /*1860*/  @P1 IMAD R27, R30, R34, R27 ;  /* 0x000000221e1b1224 */ /* 0x020fce00078e021b */
.L_x_2:
[----:B------:R-:W0:Y:S08]  /*1870*/  LDC.64 R34, c[0x0][0x398] ;  /* 0x0000e600ff227b82 */ /* 0x000e300000000a00 */
[----:B------:R-:W1:Y:S08]  /*1880*/  LDC.64 R32, c[0x0][0x3a0] ;  /* 0x0000e800ff207b82 */ /* 0x000e700000000a00 */
[----:B------:R-:W2:Y:S01]  /*1890*/  LDC.64 R30, c[0x0][0x3a8] ;  /* 0x0000ea00ff1e7b82 */ /* 0x000ea20000000a00 */
[----:B0-----:R-:W-:-:S05]  /*18a0*/  IMAD.WIDE.U32 R40, R41, 0x2, R34 ;  /* 0x0000000229287825 */ /* 0x001fca00078e0022 */
[----:B------:R0:W5:Y:S01]  /*18b0*/  LDG.E.U16 R22, desc[UR8][R40.64] ;  /* 0x0000000828167981 */ /* 0x000162000c1e1500 */
[----:B-1----:R-:W-:-:S05]  /*18c0*/  IMAD.WIDE.U32 R36, R36, 0x2, R32 ;  /* 0x0000000224247825 */ /* 0x002fca00078e0020 */
[----:B------:R0:W5:Y:S01]  /*18d0*/  LDG.E.U16 R23, desc[UR8][R36.64] ;  /* 0x0000000824177981 */ /* 0x000162000c1e1500 */
[----:B--2---:R-:W-:-:S05]  /*18e0*/  IMAD.WIDE.U32 R24, R27, 0x2, R30 ;  /* 0x000000021b187825 */ /* 0x004fca00078e001e */
[----:B------:R0:W5:Y:S01]  /*18f0*/  LDG.E.U16 R27, desc[UR8][R24.64] ;  /* 0x00000008181b7981 */ /* 0x000162000c1e1500 */
[----:B------:R-:W-:-:S04]  /*1900*/  IADD3 R29, PT, PT, R38, 0x80, RZ ;  /* 0x00000080261d7810 */ /* 0x000fc80007ffe0ff */
[----:B------:R-:W-:-:S13]  /*1910*/  ISETP.GE.U32.AND P1, PT, R29, UR5, PT ;  /* 0x000000051d007c0c */ /* 0x000fda000bf26070 */
[----:B0-----:R-:W-:Y:S05]  /*1920*/  @P1 BRA `(.L_x_1) ;  /* 0x0000009c00bc1947 */ /* 0x001fea0003800000 */
[----:B------:R-:W-:Y:S01]  /*1930*/  HFMA2 R41, -RZ, RZ, 0, 0 ;  /* 0x00000000ff297431 */ /* 0x000fe200000001ff */
[----:B------:R-:W-:Y:S01]  /*1940*/  MOV R10, RZ ;  /* 0x000000ff000a7202 */ /* 0x000fe20000000f00 */
[----:B------:R-:W-:Y:S01]  /*1950*/  HFMA2 R29, -RZ, RZ, 0, 0 ;  /* 0x00000000ff1d7431 */ /* 0x000fe200000001ff */
[----:B------:R-:W-:Y:S06]  /*1960*/  @!P0 BRA `(.L_x_3) ;  /* 0x0000001400788947 */ /* 0x000fec0003800000 */
[----:B------:R-:W0:Y:S01]  /*1970*/  LDCU.64 UR10, c[0x0][0x3b8] ;  /* 0x00007700ff0a77ac */ /* 0x000e220008000a00 */
[----:B------:R-:W-:Y:S01]  /*1980*/  ISETP.NE.AND P1, PT, R6, 0x1, PT ;  /* 0x000000010600780c */ /* 0x000fe20003f25270 */
[----:B------:R-:W-:Y:S01]  /*1990*/  USHF.L.U32 UR6, UR4, 0xa, URZ ;  /* 0x0000000a04067899 */ /* 0x000fe200080006ff */
[----:B------:R-:W1:Y:S05]  /*19a0*/  LDCU.64 UR12, c[0x0][0x4e0] ;  /* 0x00009c00ff0c77ac */ /* 0x000e6a0008000a00 */
[----:B------:R-:W-:Y:S01]  /*19b0*/  LOP3.LUT R8, R38, UR6, RZ, 0xfc, !PT ;  /* 0x0000000626087c12 */ /* 0x000fe2000f8efcff */
[----:B------:R-:W2:Y:S03]  /*19c0*/  LDCU UR7, c[0x0][0x4e8] ;  /* 0x00009d00ff0777ac */ /* 0x000ea60008000800 */
[----:B------:R-:W-:Y:S01]  /*19d0*/  IADD3 R9, PT, PT, R8, 0x80, RZ ;  /* 0x0000008008097810 */ /* 0x000fe20007ffe0ff */
[----:B------:R-:W3:Y:S01]  /*19e0*/  LDCU UR6, c[0x0][0x3b4] ;  /* 0x00007680ff0677ac */ /* 0x000ee20008000800 */
[----:B------:R-:W-:-:S05]  /*19f0*/  MOV R8, RZ ;  /* 0x000000ff00087202 */ /* 0x000fca0000000f00 */
[----:B0-----:R-:W-:-:S05]  /*1a00*/  IMAD.HI.U32 R24, R9, UR10, R8 ;  /* 0x0000000a09187c27 */ /* 0x001fca000f8e0008 */
[----:B------:R-:W-:-:S04]  /*1a10*/  SHF.R.U32.HI R25, RZ, UR11, R24 ;  /* 0x0000000bff197c19 */ /* 0x000fc80008011618 */
[----:B------:R-:W-:-:S05]  /*1a20*/  IADD3 R8, PT, PT, -R25, RZ, RZ ;  /* 0x000000ff19087210 */ /* 0x000fca0007ffe1ff */
[----:B---3--:R-:W-:-:S04]  /*1a30*/  IMAD R8, R8, UR6, R9 ;  /* 0x0000000608087c24 */ /* 0x008fc8000f8e0209 */
[C---:B-1----:R-:W-:Y:S02]  /*1a40*/  IMAD R41, R8.reuse, UR12, RZ ;  /* 0x0000000c08297c24 */ /* 0x042fe4000f8e02ff */
[C---:B------:R-:W-:Y:S02]  /*1a50*/  IMAD R10, R8.reuse, UR13, RZ ;  /* 0x0000000d080a7c24 */ /* 0x040fe4000f8e02ff */
[----:B--2---:R-:W-:Y:S01]  /*1a60*/  IMAD R29, R8, UR7, RZ ;  /* 0x00000007081d7c24 */ /* 0x004fe2000f8e02ff */
        /* <DEDUP_REMOVED lines=313> */
[----:B------:R-:W2:Y:S09]  /*2e00*/  LDCU.64 UR12, c[0x0][0x5f8] ;  /* 0x0000bf00ff0c77ac */ /* 0x000eb20008000a00 */
[----:B------:R-:W3:Y:S01]  /*2e10*/  @P1 LDC.64 R8, c[0x0][0x4d8] ;  /* 0x00013600ff081b82 */ /* 0x000ee20000000a00 */
[----:B0-----:R-:W-:-:S07]  /*2e20*/  IMAD.HI.U32 R36, R39, UR11, R38 ;  /* 0x0000000b27247c27 */ /* 0x001fce000f8e0026 */
[----:B------:R-:W0:Y:S01]  /*2e30*/  @P1 LDC R43, c[0x0][0x4d4] ;  /* 0x00013500ff2b1b82 */ /* 0x000e220000000800 */
[----:B-1----:R-:W-:Y:S01]  /*2e40*/  SHF.R.U32.HI R37, RZ, UR6, R36 ;  /* 0x00000006ff257c19 */ /* 0x002fe20008011624 */
[----:B------:R-:W1:Y:S01]  /*2e50*/  LDCU UR6, c[0x0][0x5f4] ;  /* 0x0000be80ff0677ac */ /* 0x000e620008000800 */
[----:B------:R-:W-:Y:S02]  /*2e60*/  @P1 MOV R36, RZ ;  /* 0x000000ff00241202 */ /* 0x000fe40000000f00 */
[----:B------:R-:W-:-:S03]  /*2e70*/  IADD3 R38, PT, PT, -R37, RZ, RZ ;  /* 0x000000ff25267210 */ /* 0x000fc60007ffe1ff */
[----:B------:R-:W4:Y:S02]  /*2e80*/  @P1 LDC.64 R24, c[0x0][0x600] ;  /* 0x00018000ff181b82 */ /* 0x000f240000000a00 */
[----:B------:R-:W-:Y:S02]  /*2e90*/  IMAD R38, R38, UR10, R39 ;  /* 0x0000000a26267c24 */ /* 0x000fe4000f8e0227 */
[----:B---3--:R-:W-:-:S04]  /*2ea0*/  @P1 IMAD.HI.U32 R36, R37, R8, R36 ;  /* 0x0000000825241227 */ /* 0x008fc800078e0024 */
[----:B------:R-:W3:Y:S01]  /*2eb0*/  @P1 LDC R8, c[0x0][0x608] ;  /* 0x00018200ff081b82 */ /* 0x000ee20000000800 */
[C---:B--2---:R-:W-:Y:S01]  /*2ec0*/  IMAD R10, R38.reuse, UR12, R10 ;  /* 0x0000000c260a7c24 */ /* 0x044fe2000f8e020a */
[----:B------:R-:W-:Y:S01]  /*2ed0*/  @P1 SHF.R.U32.HI R9, RZ, R9, R36 ;  /* 0x00000009ff091219 */ /* 0x000fe20000011624 */
[C---:B-1----:R-:W-:Y:S02]  /*2ee0*/  IMAD R41, R38.reuse, UR6, R41 ;  /* 0x0000000626297c24 */ /* 0x042fe4000f8e0229 */
[----:B------:R-:W-:Y:S01]  /*2ef0*/  IMAD R29, R38, UR13, R29 ;  /* 0x0000000d261d7c24 */ /* 0x000fe2000f8e021d */
[----:B------:R-:W-:-:S05]  /*2f00*/  @P1 IADD3 R36, PT, PT, -R9, RZ, RZ ;  /* 0x000000ff09241210 */ /* 0x000fca0007ffe1ff */
[----:B0-----:R-:W-:-:S04]  /*2f10*/  @P1 IMAD R43, R43, R36, R37 ;  /* 0x000000242b2b1224 */ /* 0x001fc800078e0225 */
[C---:B----4-:R-:W-:Y:S02]  /*2f20*/  @P1 IMAD R41, R43.reuse, R24, R41 ;  /* 0x000000182b291224 */ /* 0x050fe400078e0229 */
[C---:B------:R-:W-:Y:S02]  /*2f30*/  @P1 IMAD R10, R43.reuse, R25, R10 ;  /* 0x000000192b0a1224 */ /* 0x040fe400078e020a */
[----:B---3--:R-:W-:-:S07]  /*2f40*/  @P1 IMAD R29, R43, R8, R29 ;  /* 0x000000082b1d1224 */ /* 0x008fce00078e021d */
.L_x_3:
[----:B------:R-:W-:-:S04]  /*2f50*/  IMAD.WIDE.U32 R38, R41, 0x2, R34 ;  /* 0x0000000229267825 */ /* 0x000fc800078e0022 */
[----:B------:R-:W-:Y:S02]  /*2f60*/  IMAD.WIDE.U32 R36, R10, 0x2, R32 ;  /* 0x000000020a247825 */ /* 0x000fe400078e0020 */
[----:B------:R0:W5:Y:S02]  /*2f70*/  LDG.E.U16 R10, desc[UR8][R38.64] ;  /* 0x00000008260a7981 */ /* 0x000164000c1e1500 */
[----:B------:R-:W-:Y:S02]  /*2f80*/  IMAD.WIDE.U32 R24, R29, 0x2, R30 ;  /* 0x000000021d187825 */ /* 0x000fe400078e001e */
[----:B------:R0:W5:Y:S04]  /*2f90*/  LDG.E.U16 R9, desc[UR8][R36.64] ;  /* 0x0000000824097981 */ /* 0x000168000c1e1500 */
[----:B------:R0:W5:Y:S01]  /*2fa0*/  LDG.E.U16 R8, desc[UR8][R24.64] ;  /* 0x0000000818087981 */ /* 0x000162000c1e1500 */
[----:B------:R-:W1:Y:S02]  /*2fb0*/  S2R R40, SR_TID.X ;  /* 0x0000000000287919 */ /* 0x000e640000002100 */
[----:B-1----:R-:W-:-:S04]  /*2fc0*/  IADD3 R29, PT, PT, R40, 0x100, RZ ;  /* 0x00000100281d7810 */ /* 0x002fc80007ffe0ff */
        /* <DEDUP_REMOVED lines=356> */
.L_x_4:
[----:B------:R-:W-:-:S04]  /*4610*/  IMAD.WIDE.U32 R38, R41, 0x2, R34 ;  /* 0x0000000229267825 */ /* 0x000fc800078e0022 */
[----:B------:R-:W-:Y:S01]  /*4620*/  IMAD.WIDE.U32 R36, R29, 0x2, R32 ;  /* 0x000000021d247825 */ /* 0x000fe200078e0020 */
[----:B------:R0:W5:Y:S03]  /*4630*/  LDG.E.U16 R13, desc[UR8][R38.64] ;  /* 0x00000008260d7981 */ /* 0x000166000c1e1500 */
[----:B------:R-:W-:Y:S01]  /*4640*/  IMAD.WIDE.U32 R24, R11, 0x2, R30 ;  /* 0x000000020b187825 */ /* 0x000fe200078e001e */
        /* <DEDUP_REMOVED lines=360> */
.L_x_5:
        /* <DEDUP_REMOVED lines=364> */
.L_x_6:
        /* <DEDUP_REMOVED lines=364> */
.L_x_7:
        /* <DEDUP_REMOVED lines=364> */
.L_x_8:
        /* <DEDUP_REMOVED lines=11> */
[----:B------:R-:W-:Y:S01]  /*a1c0*/  CS2R R36, SRZ ;  /* 0x0000000000247805 */ /* 0x000fe2000001ff00 */
        /* <DEDUP_REMOVED lines=336> */
[----:B------:R-:W-:-:S05]  /*b6d0*/  @P0 MOV R28, RZ ;  /* 0x000000ff001c0202 */ /* 0x000fca0000000f00 */
[----:B------:R-:W1:Y:S08]  /*b6e0*/  @P0 LDC.64 R6, c[0x0][0x600] ;  /* 0x00018000ff060b82 */ /* 0x000e700000000a00 */
[----:B------:R-:W1:Y:S01]  /*b6f0*/  @P0 LDC R24, c[0x0][0x608] ;  /* 0x00018200ff180b82 */ /* 0x000e620000000800 */
[----:B---3--:R-:W-:-:S05]  /*b700*/  @P0 IMAD.HI.U32 R4, R29, R4, R28 ;  /* 0x000000041d040227 */ /* 0x008fca00078e001c */
[----:B------:R-:W-:Y:S02]  /*b710*/  @P0 SHF.R.U32.HI R4, RZ, R5, R4 ;  /* 0x00000005ff040219 */ /* 0x000fe40000011604 */
[----:B------:R-:W-:Y:S02]  /*b720*/  IADD3 R5, PT, PT, -R29, RZ, RZ ;  /* 0x000000ff1d057210 */ /* 0x000fe40007ffe1ff */
[----:B------:R-:W-:-:S03]  /*b730*/  @P0 IADD3 R28, PT, PT, -R4, RZ, RZ ;  /* 0x000000ff041c0210 */ /* 0x000fc60007ffe1ff */
[----:B------:R-:W-:Y:S02]  /*b740*/  IMAD R4, R5, UR10, R25 ;  /* 0x0000000a05047c24 */ /* 0x000fe4000f8e0219 */
[----:B0-----:R-:W-:Y:S02]  /*b750*/  @P0 IMAD R41, R41, R28, R29 ;  /* 0x0000001c29290224 */ /* 0x001fe400078e021d */
[C---:B--2---:R-:W-:Y:S02]  /*b760*/  IMAD R39, R4.reuse, UR7, R39 ;  /* 0x0000000704277c24 */ /* 0x044fe4000f8e0227 */
[C---:B----4-:R-:W-:Y:S02]  /*b770*/  IMAD R36, R4.reuse, UR12, R36 ;  /* 0x0000000c04247c24 */ /* 0x050fe4000f8e0224 */
[----:B------:R-:W-:Y:S02]  /*b780*/  IMAD R37, R4, UR13, R37 ;  /* 0x0000000d04257c24 */ /* 0x000fe4000f8e0225 */
[----:B-1----:R-:W-:-:S02]  /*b790*/  @P0 IMAD R39, R41, R6, R39 ;  /* 0x0000000629270224 */ /* 0x002fc400078e0227 */
[C---:B------:R-:W-:Y:S02]  /*b7a0*/  @P0 IMAD R36, R41.reuse, R7, R36 ;  /* 0x0000000729240224 */ /* 0x040fe400078e0224 */
[----:B------:R-:W-:-:S07]  /*b7b0*/  @P0 IMAD R37, R41, R24, R37 ;  /* 0x0000001829250224 */ /* 0x000fce00078e0225 */
.L_x_9:
[----:B------:R-:W-:-:S04]  /*b7c0*/  IMAD.WIDE.U32 R28, R37, 0x2, R30 ;  /* 0x00000002251c7825 */ /* 0x000fc800078e001e */
[----:B------:R-:W-:Y:S02]  /*b7d0*/  IMAD.WIDE.U32 R34, R39, 0x2, R34 ;  /* 0x0000000227227825 */ /* 0x000fe400078e0022 */
[----:B------:R0:W5:Y:S02]  /*b7e0*/  LDG.E.U16 R28, desc[UR8][R28.64] ;  /* 0x000000081c1c7981 */ /* 0x000164000c1e1500 */
[----:B------:R-:W-:Y:S02]  /*b7f0*/  IMAD.WIDE.U32 R32, R36, 0x2, R32 ;  /* 0x0000000224207825 */ /* 0x000fe400078e0020 */
[----:B------:R0:W5:Y:S04]  /*b800*/  LDG.E.U16 R5, desc[UR8][R34.64] ;  /* 0x0000000822057981 */ /* 0x000168000c1e1500 */
[----:B------:R0:W5:Y:S02]  /*b810*/  LDG.E.U16 R4, desc[UR8][R32.64] ;  /* 0x0000000820047981 */ /* 0x000164000c1e1500 */
.L_x_1:
[----:B------:R-:W-:Y:S05]  /*b820*/  BSYNC.RECONVERGENT B0 ;  /* 0x0000000000007941 */ /* 0x000fea0003800200 */
.L_x_0:
[----:B0-----:R-:W0:Y:S01]  /*b830*/  S2R R29, SR_TID.X ;  /* 0x00000000001d7919 */ /* 0x001e220000002100 */
[----:B------:R-:W-:Y:S01]  /*b840*/  BSSY.RECONVERGENT B0, `(.L_x_10) ;  /* 0x000001b000007945 */ /* 0x000fe20003800200 */
[C---:B0-----:R-:W-:Y:S02]  /*b850*/  ISETP.GE.AND P4, PT, R29.reuse, UR5, PT ;  /* 0x000000051d007c0c */ /* 0x041fe4000bf86270 */
[C---:B------:R-:W-:Y:S02]  /*b860*/  IADD3 R6, PT, PT, R29.reuse, 0x80, RZ ;  /* 0x000000801d067810 */ /* 0x040fe40007ffe0ff */
[----:B------:R-:W-:Y:S02]  /*b870*/  IADD3 R7, PT, PT, R29, 0x100, RZ ;  /* 0x000001001d077810 */ /* 0x000fe40007ffe0ff */
[----:B------:R-:W-:Y:S02]  /*b880*/  ISETP.GE.AND P5, PT, R6, UR5, PT ;  /* 0x0000000506007c0c */ /* 0x000fe4000bfa6270 */
[----:B------:R-:W-:-:S02]  /*b890*/  ISETP.GE.AND P0, PT, R7, UR5, PT ;  /* 0x0000000507007c0c */ /* 0x000fc4000bf06270 */
[C---:B------:R-:W-:Y:S02]  /*b8a0*/  IADD3 R25, PT, PT, R29.reuse, 0x180, RZ ;  /* 0x000001801d197810 */ /* 0x040fe40007ffe0ff */
[C---:B------:R-:W-:Y:S02]  /*b8b0*/  IADD3 R6, PT, PT, R29.reuse, 0x200, RZ ;  /* 0x000002001d067810 */ /* 0x040fe40007ffe0ff */
[----:B------:R-:W-:Y:S02]  /*b8c0*/  IADD3 R7, PT, PT, R29, 0x280, RZ ;  /* 0x000002801d077810 */ /* 0x000fe40007ffe0ff */
[----:B------:R-:W-:Y:S02]  /*b8d0*/  ISETP.GE.AND P1, PT, R25, UR5, PT ;  /* 0x0000000519007c0c */ /* 0x000fe4000bf26270 */
[----:B------:R-:W-:Y:S02]  /*b8e0*/  ISETP.GE.AND P2, PT, R6, UR5, PT ;  /* 0x0000000506007c0c */ /* 0x000fe4000bf46270 */
[----:B------:R-:W-:-:S02]  /*b8f0*/  ISETP.GE.AND P3, PT, R7, UR5, PT ;  /* 0x0000000507007c0c */ /* 0x000fc4000bf66270 */
[----:B------:R-:W-:Y:S02]  /*b900*/  P2R R24, PR, RZ, 0x20 ;  /* 0x00000020ff187803 */ /* 0x000fe40000000000 */
[----:B------:R-:W-:Y:S02]  /*b910*/  PRMT R7, RZ, 0x7610, R7 ;  /* 0x00007610ff077816 */ /* 0x000fe40000000007 */
[----:B------:R-:W-:Y:S02]  /*b920*/  PRMT R6, RZ, 0x7610, R6 ;  /* 0x00007610ff067816 */ /* 0x000fe40000000006 */
[----:B------:R-:W-:Y:S01]  /*b930*/  P2R R25, PR, RZ, 0x10 ;  /* 0x00000010ff197803 */ /* 0x000fe20000000000 */
[----:B------:R-:W-:Y:S06]  /*b940*/  @P4 BRA `(.L_x_11) ;  /* 0x0000000000284947 */ /* 0x000fec0003800000 */
[----:B-----5:R-:W-:-:S05]  /*b950*/  HADD2.F32 R31, -RZ, R22.H0_H0 ;  /* 0x20000016ff1f7230 */ /* 0x020fca0000004100 */
[----:B------:R-:W-:-:S13]  /*b960*/  FSETP.GT.FTZ.AND P4, PT, R31, RZ, PT ;  /* 0x000000ff1f00720b */ /* 0x000fda0003f94000 */
[----:B------:R-:W-:Y:S01]  /*b970*/  @!P4 HADD2.F32 R23, -RZ, R23.H0_H0 ;  /* 0x20000017ff17c230 */ /* 0x000fe20000004100 */
[----:B------:R-:W-:Y:S01]  /*b980*/  @P4 PRMT R7, R27, 0x7610, R7 ;  /* 0x000076101b074816 */ /* 0x000fe20000000007 */
[----:B------:R-:W-:-:S05]  /*b990*/  @!P4 HADD2.F32 R6, -RZ, R27.H0_H0 ;  /* 0x2000001bff06c230 */ /* 0x000fca0000004100 */
[-C--:B------:R-:W-:Y:S01]  /*b9a0*/  @!P4 FMUL.FTZ R23, R23, R6.reuse ;  /* 0x000000061717c220 */ /* 0x080fe20000410000 */
[----:B------:R-:W-:Y:S01]  /*b9b0*/  @!P4 FMUL.FTZ R22, R31, R6 ;  /* 0x000000061f16c220 */ /* 0x000fe20000410000 */
[----:B------:R-:W-:-:S03]  /*b9c0*/  @P4 PRMT R6, RZ, 0x7610, R6 ;  /* 0x00007610ff064816 */ /* 0x000fc60000000006 */
[----:B------:R-:W-:Y:S02]  /*b9d0*/  @!P4 F2FP.F16.F32.PACK_AB R7, RZ, R23 ;  /* 0x00000017ff07c23e */ /* 0x000fe400000000ff */
[----:B------:R-:W-:-:S07]  /*b9e0*/  @!P4 F2FP.F16.F32.PACK_AB R6, RZ, R22 ;  /* 0x00000016ff06c23e */ /* 0x000fce00000000ff */
.L_x_11:
[----:B------:R-:W-:Y:S05]  /*b9f0*/  BSYNC.RECONVERGENT B0 ;  /* 0x0000000000007941 */ /* 0x000fea0003800200 */
.L_x_10:
[----:B------:R-:W-:Y:S01]  /*ba00*/  BSSY.RECONVERGENT B0, `(.L_x_12) ;  /* 0x000000e000007945 */ /* 0x000fe20003800200 */
[----:B-----5:R-:W-:Y:S02]  /*ba10*/  PRMT R23, RZ, 0x7610, R23 ;  /* 0x00007610ff177816 */ /* 0x020fe40000000017 */
[----:B------:R-:W-:Y:S01]  /*ba20*/  PRMT R22, RZ, 0x7610, R22 ;  /* 0x00007610ff167816 */ /* 0x000fe20000000016 */
[----:B------:R-:W-:Y:S06]  /*ba30*/  @P5 BRA `(.L_x_13) ;  /* 0x0000000000285947 */ /* 0x000fec0003800000 */
[----:B------:R-:W-:-:S05]  /*ba40*/  HADD2.F32 R23, -RZ, R10.H0_H0 ;  /* 0x2000000aff177230 */ /* 0x000fca0000004100 */
[----:B------:R-:W-:-:S13]  /*ba50*/  FSETP.GT.FTZ.AND P4, PT, R23, RZ, PT ;  /* 0x000000ff1700720b */ /* 0x000fda0003f94000 */
[----:B------:R-:W-:Y:S02]  /*ba60*/  @!P4 HADD2.F32 R10, -RZ, R8.H0_H0 ;  /* 0x20000008ff0ac230 */ /* 0x000fe40000004100 */
[----:B------:R-:W-:-:S03]  /*ba70*/  @!P4 HADD2.F32 R9, -RZ, R9.H0_H0 ;  /* 0x20000009ff09c230 */ /* 0x000fc60000004100 */
[-C--:B------:R-:W-:Y:S02]  /*ba80*/  @!P4 FMUL.FTZ R22, R23, R10.reuse ;  /* 0x0000000a1716c220 */ /* 0x080fe40000410000 */
[----:B------:R-:W-:-:S03]  /*ba90*/  @!P4 FMUL.FTZ R23, R9, R10 ;  /* 0x0000000a0917c220 */ /* 0x000fc60000410000 */
[----:B------:R-:W-:Y:S02]  /*baa0*/  @!P4 F2FP.F16.F32.PACK_AB R22, RZ, R22 ;  /* 0x00000016ff16c23e */ /* 0x000fe400000000ff */
[----:B------:R-:W-:Y:S02]  /*bab0*/  @!P4 F2FP.F16.F32.PACK_AB R23, RZ, R23 ;  /* 0x00000017ff17c23e */ /* 0x000fe400000000ff */
[----:B------:R-:W-:Y:S02]  /*bac0*/  @P4 PRMT R22, RZ, 0x7610, R22 ;  /* 0x00007610ff164816 */ /* 0x000fe40000000016 */
[----:B------:R-:W-:-:S07]  /*bad0*/  @P4 PRMT R23, R8, 0x7610, R23 ;  /* 0x0000761008174816 */ /* 0x000fce0000000017 */
.L_x_13:
[----:B------:R-:W-:Y:S05]  /*bae0*/  BSYNC.RECONVERGENT B0 ;  /* 0x0000000000007941 */ /* 0x000fea0003800200 */
.L_x_12:
[----:B------:R-:W-:Y:S01]  /*baf0*/  BSSY.RECONVERGENT B0, `(.L_x_14) ;  /* 0x000000e000007945 */ /* 0x000fe20003800200 */
[----:B------:R-:W-:Y:S02]  /*bb00*/  PRMT R9, RZ, 0x7610, R9 ;  /* 0x00007610ff097816 */ /* 0x000fe40000000009 */
        /* <DEDUP_REMOVED lines=12> */
.L_x_15:
[----:B------:R-:W-:Y:S05]  /*bbd0*/  BSYNC.RECONVERGENT B0 ;  /* 0x0000000000007941 */ /* 0x000fea0003800200 */
.L_x_14:
        /* <DEDUP_REMOVED lines=14> */
.L_x_17:
[----:B------:R-:W-:Y:S05]  /*bcc0*/  BSYNC.RECONVERGENT B0 ;  /* 0x0000000000007941 */ /* 0x000fea0003800200 */
.L_x_16:
[----:B------:R-:W-:Y:S01]  /*bcd0*/  BSSY.RECONVERGENT B0, `(.L_x_18) ;  /* 0x000000f000007945 */ /* 0x000fe20003800200 */
[----:B------:R-:W-:Y:S02]  /*bce0*/  PRMT R14, RZ, 0x7610, R14 ;  /* 0x00007610ff0e7816 */ /* 0x000fe4000000000e */
        /* <DEDUP_REMOVED lines=13> */
.L_x_19:
[----:B------:R-:W-:Y:S05]  /*bdc0*/  BSYNC.RECONVERGENT B0 ;  /* 0x0000000000007941 */ /* 0x000fea0003800200 */
.L_x_18:
[----:B------:R-:W-:Y:S01]  /*bdd0*/  BSSY.RECONVERGENT B0, `(.L_x_20) ;  /* 0x000000e000007945 */ /* 0x000fe20003800200 */
[----:B------:R-:W-:Y:S02]  /*bde0*/  IADD3 R17, PT, PT, R29, 0x300, RZ ;  /* 0x000003001d117810 */ /* 0x000fe40007ffe0ff */
        /* <DEDUP_REMOVED lines=12> */
.L_x_21:
[----:B------:R-:W-:Y:S05]  /*beb0*/  BSYNC.RECONVERGENT B0 ;  /* 0x0000000000007941 */ /* 0x000fea0003800200 */
.L_x_20:
[----:B------:R-:W-:Y:S01]  /*bec0*/  ISETP.GE.AND P4, PT, R17, UR5, PT ;  /* 0x0000000511007c0c */ /* 0x000fe2000bf86270 */
[----:B------:R-:W-:Y:S01]  /*bed0*/  BSSY.RECONVERGENT B0, `(.L_x_22) ;  /* 0x0000010000007945 */ /* 0x000fe20003800200 */
[----:B------:R-:W-:Y:S02]  /*bee0*/  PRMT R18, RZ, 0x7610, R18 ;  /* 0x00007610ff127816 */ /* 0x000fe40000000012 */
[----:B------:R-:W-:Y:S02]  /*bef0*/  PRMT R17, RZ, 0x7610, R17 ;  /* 0x00007610ff117816 */ /* 0x000fe40000000011 */
[----:B------:R-:W-:Y:S02]  /*bf00*/  IADD3 R19, PT, PT, R29, 0x380, RZ ;  /* 0x000003801d137810 */ /* 0x000fe40007ffe0ff */
[----:B------:R-:W-:-:S05]  /*bf10*/  PRMT R16, RZ, 0x7610, R16 ;  /* 0x00007610ff107816 */ /* 0x000fca0000000010 */
[----:B------:R-:W-:Y:S05]  /*bf20*/  @P4 BRA `(.L_x_23) ;  /* 0x0000000000284947 */ /* 0x000fea0003800000 */
[----:B------:R-:W-:-:S05]  /*bf30*/  HADD2.F32 R16, -RZ, R3.H0_H0 ;  /* 0x20000003ff107230 */ /* 0x000fca0000004100 */
[----:B------:R-:W-:-:S13]  /*bf40*/  FSETP.GT.FTZ.AND P5, PT, R16, RZ, PT ;  /* 0x000000ff1000720b */ /* 0x000fda0003fb4000 */
[----:B------:R-:W-:Y:S02]  /*bf50*/  @!P5 HADD2.F32 R2, -RZ, R2.H0_H0 ;  /* 0x20000002ff02d230 */ /* 0x000fe40000004100 */
[----:B------:R-:W-:-:S05]  /*bf60*/  @!P5 HADD2.F32 R3, -RZ, R0.H0_H0 ;  /* 0x20000000ff03d230 */ /* 0x000fca0000004100 */
[-C--:B------:R-:W-:Y:S01]  /*bf70*/  @!P5 FMUL.FTZ R18, R2, R3.reuse ;  /* 0x000000030212d220 */ /* 0x080fe20000410000 */
[----:B------:R-:W-:-:S04]  /*bf80*/  @!P5 FMUL.FTZ R16, R16, R3 ;  /* 0x000000031010d220 */ /* 0x000fc80000410000 */
[----:B------:R-:W-:Y:S02]  /*bf90*/  @!P5 F2FP.F16.F32.PACK_AB R18, RZ, R18 ;  /* 0x00000012ff12d23e */ /* 0x000fe400000000ff */
[----:B------:R-:W-:Y:S02]  /*bfa0*/  @!P5 F2FP.F16.F32.PACK_AB R16, RZ, R16 ;  /* 0x00000010ff10d23e */ /* 0x000fe400000000ff */
[----:B------:R-:W-:Y:S02]  /*bfb0*/  @P5 PRMT R18, R0, 0x7610, R18 ;  /* 0x0000761000125816 */ /* 0x000fe40000000012 */
[----:B------:R-:W-:-:S07]  /*bfc0*/  @P5 PRMT R16, RZ, 0x7610, R16 ;  /* 0x00007610ff105816 */ /* 0x000fce0000000010 */
.L_x_23:
[----:B------:R-:W-:Y:S05]  /*bfd0*/  BSYNC.RECONVERGENT B0 ;  /* 0x0000000000007941 */ /* 0x000fea0003800200 */
.L_x_22:
[----:B------:R-:W-:Y:S01]  /*bfe0*/  ISETP.GE.AND P5, PT, R19, UR5, PT ;  /* 0x0000000513007c0c */ /* 0x000fe2000bfa6270 */
[----:B------:R-:W-:Y:S01]  /*bff0*/  BSSY.RECONVERGENT B0, `(.L_x_24) ;  /* 0x000000d000007945 */ /* 0x000fe20003800200 */
[----:B------:R-:W-:-:S11]  /*c000*/  PRMT R0, RZ, 0x7610, R0 ;  /* 0x00007610ff007816 */ /* 0x000fd60000000000 */
        /* <DEDUP_REMOVED lines=11> */
.L_x_25:
[----:B------:R-:W-:Y:S05]  /*c0c0*/  BSYNC.RECONVERGENT B0 ;  /* 0x0000000000007941 */ /* 0x000fea0003800200 */
.L_x_24:
[----:B------:R-:W-:-:S13]  /*c0d0*/  ISETP.NE.AND P6, PT, R25, RZ, PT ;  /* 0x000000ff1900720c */ /* 0x000fda0003fc5270 */
[----:B------:R-:W-:Y:S05]  /*c0e0*/  @P6 EXIT ;  /* 0x000000000000694d */ /* 0x000fea0003800000 */
[----:B------:R-:W0:Y:S01]  /*c0f0*/  LDCU UR10, c[0x0][0x60c] ;  /* 0x0000c180ff0a77ac */ /* 0x000e220008000800 */
[----:B------:R-:W-:Y:S01]  /*c100*/  HFMA2 R25, -RZ, RZ, 0, 0 ;  /* 0x00000000ff197431 */ /* 0x000fe200000001ff */
[----:B------:R-:W-:Y:S01]  /*c110*/  MOV R19, RZ ;  /* 0x000000ff00137202 */ /* 0x000fe20000000f00 */
[----:B------:R-:W-:-:S06]  /*c120*/  USHF.L.U32 UR6, UR4, 0xa, URZ ;  /* 0x0000000a04067899 */ /* 0x000fcc00080006ff */
[----:B------:R-:W-:Y:S01]  /*c130*/  LOP3.LUT R3, R29, UR6, RZ, 0xfc, !PT ;  /* 0x000000061d037c12 */ /* 0x000fe2000f8efcff */
[----:B0-----:R-:W-:-:S04]  /*c140*/  UIADD3 UR7, UPT, UPT, UR10, -0x1, URZ ;  /* 0xffffffff0a077890 */ /* 0x001fc8000fffe0ff */
[----:B------:R-:W-:-:S04]  /*c150*/  UISETP.LT.U32.AND UP0, UPT, UR7, 0x18, UPT ;  /* 0x000000180700788c */ /* 0x000fc8000bf01070 */
[----:B------:R-:W-:Y:S02]  /*c160*/  USEL UR5, UR7, 0x18, UP0 ;  /* 0x0000001807057887 */ /* 0x000fe40008000000 */
[----:B------:R-:W-:Y:S02]  /*c170*/  UISETP.NE.AND UP0, UPT, UR10, URZ, UPT ;  /* 0x000000ff0a00728c */ /* 0x000fe4000bf05270 */
[----:B------:R-:W-:-:S07]  /*c180*/  UIADD3 UR4, UPT, UPT, UR5, 0x1, URZ ;  /* 0x0000000105047890 */ /* 0x000fce000fffe0ff */
[----:B------:R-:W-:Y:S05]  /*c190*/  BRA.U !UP0, `(.L_x_26) ;  /* 0x00000015080c7547 */ /* 0x000fea000b800000 */
[----:B------:R-:W0:Y:S01]  /*c1a0*/  LDCU.64 UR10, c[0x0][0x610] ;  /* 0x0000c200ff0a77ac */ /* 0x000e220008000a00 */
[----:B------:R-:W-:Y:S01]  /*c1b0*/  MOV R2, RZ ;  /* 0x000000ff00027202 */ /* 0x000fe20000000f00 */
[----:B------:R-:W1:Y:S01]  /*c1c0*/  LDCU UR5, c[0x0][0x618] ;  /* 0x0000c300ff0577ac */ /* 0x000e620008000800 */
[----:B------:R-:W2:Y:S01]  /*c1d0*/  LDCU UR6, c[0x0][0x73c] ;  /* 0x0000e780ff0677ac */ /* 0x000ea20008000800 */
[----:B------:R-:W-:Y:S02]  /*c1e0*/  UISETP.NE.AND UP1, UPT, UR7, URZ, UPT ;  /* 0x000000ff0700728c */ /* 0x000fe4000bf25270 */
[----:B0-----:R-:W-:Y:S01]  /*c1f0*/  IMAD.HI.U32 R4, R3, UR11, R2 ;  /* 0x0000000b03047c27 */ /* 0x001fe2000f8e0002 */
[----:B------:R-:W0:Y:S04]  /*c200*/  LDCU UR11, c[0x0][0x740] ;  /* 0x0000e800ff0b77ac */ /* 0x000e280008000800 */
[----:B-1----:R-:W-:-:S04]  /*c210*/  SHF.R.U32.HI R5, RZ, UR5, R4 ;  /* 0x00000005ff057c19 */ /* 0x002fc80008011604 */
[----:B------:R-:W-:-:S05]  /*c220*/  IADD3 R19, PT, PT, -R5, RZ, RZ ;  /* 0x000000ff05137210 */ /* 0x000fca0007ffe1ff */
[----:B------:R-:W-:-:S04]  /*c230*/  IMAD R19, R19, UR10, R3 ;  /* 0x0000000a13137c24 */ /* 0x000fc8000f8e0203 */
[C---:B--2---:R-:W-:Y:S02]  /*c240*/  IMAD R25, R19.reuse, UR6, RZ ;  /* 0x0000000613197c24 */ /* 0x044fe4000f8e02ff */
[----:B0-----:R-:W-:Y:S01]  /*c250*/  IMAD R19, R19, UR11, RZ ;  /* 0x0000000b13137c24 */ /* 0x001fe2000f8e02ff */
[----:B------:R-:W-:Y:S06]  /*c260*/  BRA.U !UP1, `(.L_x_26) ;  /* 0x0000001109d87547 */ /* 0x000fec000b800000 */
[----:B------:R-:W0:Y:S01]  /*c270*/  LDCU.64 UR10, c[0x0][0x620] ;  /* 0x0000c400ff0a77ac */ /* 0x000e220008000a00 */
[----:B------:R-:W-:Y:S01]  /*c280*/  HFMA2 R4, -RZ, RZ, 0, 0 ;  /* 0x00000000ff047431 */ /* 0x000fe200000001ff */
[----:B------:R-:W1:Y:S01]  /*c290*/  LDCU UR5, c[0x0][0x61c] ;  /* 0x0000c380ff0577ac */ /* 0x000e620008000800 */
[----:B------:R-:W2:Y:S01]  /*c2a0*/  LDCU UR6, c[0x0][0x744] ;  /* 0x0000e880ff0677ac */ /* 0x000ea20008000800 */
[----:B------:R-:W-:Y:S02]  /*c2b0*/  UISETP.NE.AND UP1, UPT, UR4, 0x2, UPT ;  /* 0x000000020400788c */ /* 0x000fe4000bf25270 */
[----:B0-----:R-:W-:Y:S01]  /*c2c0*/  IMAD.HI.U32 R20, R5, UR10, R4 ;  /* 0x0000000a05147c27 */ /* 0x001fe2000f8e0004 */
[----:B------:R-:W0:Y:S04]  /*c2d0*/  LDCU UR10, c[0x0][0x748] ;  /* 0x0000e900ff0a77ac */ /* 0x000e280008000800 */
[----:B------:R-:W-:-:S04]  /*c2e0*/  SHF.R.U32.HI R21, RZ, UR11, R20 ;  /* 0x0000000bff157c19 */ /* 0x000fc80008011614 */
[----:B------:R-:W-:-:S05]  /*c2f0*/  IADD3 R4, PT, PT, -R21, RZ, RZ ;  /* 0x000000ff15047210 */ /* 0x000fca0007ffe1ff */
[----:B-1----:R-:W-:-:S04]  /*c300*/  IMAD R4, R4, UR5, R5 ;  /* 0x0000000504047c24 */ /* 0x002fc8000f8e0205 */
[C---:B--2---:R-:W-:Y:S02]  /*c310*/  IMAD R25, R4.reuse, UR6, R25 ;  /* 0x0000000604197c24 */ /* 0x044fe4000f8e0219 */
[----:B0-----:R-:W-:Y:S01]  /*c320*/  IMAD R19, R4, UR10, R19 ;  /* 0x0000000a04137c24 */ /* 0x001fe2000f8e0213 */
[----:B------:R-:W-:Y:S06]  /*c330*/  BRA.U !UP1, `(.L_x_26) ;  /* 0x0000001109a47547 */ /* 0x000fec000b800000 */
[----:B------:R-:W0:Y:S01]  /*c340*/  LDCU.64 UR10, c[0x0][0x628] ;  /* 0x0000c500ff0a77ac */ /* 0x000e220008000a00 */
[----:B------:R-:W-:Y:S01]  /*c350*/  MOV R20, RZ ;  /* 0x000000ff00147202 */ /* 0x000fe20000000f00 */
[----:B------:R-:W1:Y:S01]  /*c360*/  LDCU UR5, c[0x0][0x630] ;  /* 0x0000c600ff0577ac */ /* 0x000e620008000800 */
[----:B------:R-:W2:Y:S01]  /*c370*/  LDCU UR6, c[0x0][0x74c] ;  /* 0x0000e980ff0677ac */ /* 0x000ea20008000800 */
[----:B------:R-:W-:Y:S02]  /*c380*/  UISETP.NE.AND UP1, UPT, UR4, 0x3, UPT ;  /* 0x000000030400788c */ /* 0x000fe4000bf25270 */
[----:B0-----:R-:W-:Y:S01]  /*c390*/  IMAD.HI.U32 R4, R21, UR11, R20 ;  /* 0x0000000b15047c27 */ /* 0x001fe2000f8e0014 */
[----:B------:R-:W0:Y:S04]  /*c3a0*/  LDCU UR11, c[0x0][0x750] ;  /* 0x0000ea00ff0b77ac */ /* 0x000e280008000800 */
[----:B-1----:R-:W-:-:S04]  /*c3b0*/  SHF.R.U32.HI R5, RZ, UR5, R4 ;  /* 0x00000005ff057c19 */ /* 0x002fc80008011604 */
[----:B------:R-:W-:-:S05]  /*c3c0*/  IADD3 R20, PT, PT, -R5, RZ, RZ ;  /* 0x000000ff05147210 */ /* 0x000fca0007ffe1ff */
[----:B------:R-:W-:-:S04]  /*c3d0*/  IMAD R20, R20, UR10, R21 ;  /* 0x0000000a14147c24 */ /* 0x000fc8000f8e0215 */
        /* <DEDUP_REMOVED lines=279> */
[----:B------:R-:W2:Y:S03]  /*d550*/  LDCU UR6, c[0x0][0x7fc] ;  /* 0x0000ff80ff0677ac */ /* 0x000ea60008000800 */
[----:B0-----:R-:W-:Y:S01]  /*d560*/  IMAD.HI.U32 R4, R21, UR11, R20 ;  /* 0x0000000b15047c27 */ /* 0x001fe2000f8e0014 */
[----:B------:R-:W0:Y:S04]  /*d570*/  LDCU UR11, c[0x0][0x800] ;  /* 0x00010000ff0b77ac */ /* 0x000e280008000800 */
[----:B-1----:R-:W-:-:S04]  /*d580*/  SHF.R.U32.HI R4, RZ, UR5, R4 ;  /* 0x00000005ff047c19 */ /* 0x002fc80008011604 */
[----:B------:R-:W-:-:S05]  /*d590*/  IADD3 R20, PT, PT, -R4, RZ, RZ ;  /* 0x000000ff04147210 */ /* 0x000fca0007ffe1ff */
[----:B------:R-:W-:-:S04]  /*d5a0*/  IMAD R20, R20, UR10, R21 ;  /* 0x0000000a14147c24 */ /* 0x000fc8000f8e0215 */
[C---:B--2---:R-:W-:Y:S02]  /*d5b0*/  IMAD R25, R20.reuse, UR6, R25 ;  /* 0x0000000614197c24 */ /* 0x044fe4000f8e0219 */
[----:B0-----:R-:W-:-:S07]  /*d5c0*/  IMAD R19, R20, UR11, R19 ;  /* 0x0000000b14137c24 */ /* 0x001fce000f8e0213 */
.L_x_26:
[----:B------:R-:W0:Y:S01]  /*d5d0*/  LDC.64 R20, c[0x0][0x388] ;  /* 0x0000e200ff147b82 */ /* 0x000e220000000a00 */
[----:B------:R-:W-:Y:S02]  /*d5e0*/  ISETP.NE.AND P6, PT, R24, RZ, PT ;  /* 0x000000ff1800720c */ /* 0x000fe40003fc5270 */
[----:B------:R-:W-:Y:S02]  /*d5f0*/  PRMT R26, R7, 0x7610, R26 ;  /* 0x00007610071a7816 */ /* 0x000fe4000000001a */
[----:B------:R-:W-:-:S03]  /*d600*/  PRMT R27, R6, 0x7610, R27 ;  /* 0x00007610061b7816 */ /* 0x000fc6000000001b */
[----:B------:R-:W1:Y:S01]  /*d610*/  LDC.64 R4, c[0x0][0x390] ;  /* 0x0000e400ff047b82 */ /* 0x000e620000000a00 */
[----:B0-----:R-:W-:-:S05]  /*d620*/  IMAD.WIDE.U32 R6, R25, 0x2, R20 ;  /* 0x0000000219067825 */ /* 0x001fca00078e0014 */
[----:B------:R0:W-:Y:S01]  /*d630*/  STG.E.U16 desc[UR8][R6.64], R26 ;  /* 0x0000001a06007986 */ /* 0x0001e2000c101508 */
[----:B-1----:R-:W-:-:S05]  /*d640*/  IMAD.WIDE.U32 R24, R19, 0x2, R4 ;  /* 0x0000000213187825 */ /* 0x002fca00078e0004 */
[----:B------:R0:W-:Y:S01]  /*d650*/  STG.E.U16 desc[UR8][R24.64], R27 ;  /* 0x0000001b18007986 */ /* 0x0001e2000c101508 */
[----:B------:R-:W-:Y:S05]  /*d660*/  @P6 EXIT ;  /* 0x000000000000694d */ /* 0x000fea0003800000 */
[----:B------:R-:W-:Y:S01]  /*d670*/  HFMA2 R19, -RZ, RZ, 0, 0 ;  /* 0x00000000ff137431 */ /* 0x000fe200000001ff */
[----:B0-----:R-:W-:Y:S01]  /*d680*/  MOV R7, RZ ;  /* 0x000000ff00077202 */ /* 0x001fe20000000f00 */
[----:B------:R-:W-:Y:S06]  /*d690*/  BRA.U !UP0, `(.L_x_27) ;  /* 0x0000001508107547 */ /* 0x000fec000b800000 */
[----:B------:R-:W0:Y:S01]  /*d6a0*/  LDCU.64 UR10, c[0x0][0x610] ;  /* 0x0000c200ff0a77ac */ /* 0x000e220008000a00 */
[----:B------:R-:W-:Y:S02]  /*d6b0*/  IADD3 R7, PT, PT, R3, 0x80, RZ ;  /* 0x0000008003077810 */ /* 0x000fe40007ffe0ff */
        /* <DEDUP_REMOVED lines=322> */
.L_x_27:
[----:B------:R-:W-:Y:S01]  /*eae0*/  PRMT R24, R23, 0x7610, R24 ;  /* 0x0000761017187816 */ /* 0x000fe20000000018 */
[----:B------:R-:W-:Y:S01]  /*eaf0*/  IMAD.WIDE.U32 R6, R7, 0x2, R4 ;  /* 0x0000000207067825 */ /* 0x000fe200078e0004 */
[----:B------:R-:W-:-:S03]  /*eb00*/  PRMT R25, R22, 0x7610, R25 ;  /* 0x0000761016197816 */ /* 0x000fc60000000019 */
[----:B------:R-:W-:-:S05]  /*eb10*/  IMAD.WIDE.U32 R22, R19, 0x2, R20 ;  /* 0x0000000213167825 */ /* 0x000fca00078e0014 */
[----:B------:R0:W-:Y:S04]  /*eb20*/  STG.E.U16 desc[UR8][R22.64], R24 ;  /* 0x0000001816007986 */ /* 0x0001e8000c101508 */
        /* <DEDUP_REMOVED lines=329> */
.L_x_28:
[----:B------:R-:W-:Y:S01]  /*ffc0*/  PRMT R22, R9, 0x7610, R22 ;  /* 0x0000761009167816 */ /* 0x000fe20000000016 */
[----:B------:R-:W-:Y:S01]  /*ffd0*/  IMAD.WIDE.U32 R6, R7, 0x2, R4 ;  /* 0x0000000207067825 */ /* 0x000fe200078e0004 */
[----:B------:R-:W-:-:S03]  /*ffe0*/  PRMT R23, R8, 0x7610, R23 ;  /* 0x0000761008177816 */ /* 0x000fc60000000017 */
[----:B------:R-:W-:-:S05]  /*fff0*/  IMAD.WIDE.U32 R8, R19, 0x2, R20 ;  /* 0x0000000213087825 */ /* 0x000fca00078e0014 */
[----:B------:R0:W-:Y:S04]  /*10000*/  STG.E.U16 desc[UR8][R8.64], R22 ;  /* 0x0000001608007986 */ /* 0x0001e8000c101508 */
[----:B------:R0:W-:Y:S01]  /*10010*/  STG.E.U16 desc[UR8][R6.64], R23 ;  /* 0x0000001706007986 */ /* 0x0001e2000c101508 */
[----:B------:R-:W-:Y:S05]  /*10020*/  @P1 EXIT ;  /* 0x000000000000194d */ /* 0x000fea0003800000 */
[----:B0-----:R-:W-:Y:S01]  /*10030*/  HFMA2 R9, -RZ, RZ, 0, 0 ;  /* 0x00000000ff097431 */ /* 0x001fe200000001ff */
[----:B------:R-:W-:Y:S01]  /*10040*/  MOV R7, RZ ;  /* 0x000000ff00077202 */ /* 0x000fe20000000f00 */
        /* <DEDUP_REMOVED lines=325> */
.L_x_29:
[----:B------:R-:W-:-:S04]  /*114a0*/  IMAD.WIDE.U32 R8, R9, 0x2, R20 ;  /* 0x0000000209087825 */ /* 0x000fc800078e0014 */
[----:B------:R-:W-:Y:S01]  /*114b0*/  IMAD.WIDE.U32 R6, R7, 0x2, R4 ;  /* 0x0000000207067825 */ /* 0x000fe200078e0004 */
        /* <DEDUP_REMOVED lines=330> */
.L_x_30:
        /* <DEDUP_REMOVED lines=332> */
.L_x_31:
        /* <DEDUP_REMOVED lines=332> */
.L_x_32:
        /* <DEDUP_REMOVED lines=332> */
.L_x_33:
[----:B------:R-:W-:-:S04]  /*167a0*/  IMAD.WIDE.U32 R20, R9, 0x2, R20 ;  /* 0x0000000209147825 */ /* 0x000fc800078e0014 */
[----:B------:R-:W-:Y:S01]  /*167b0*/  IMAD.WIDE.U32 R4, R7, 0x2, R4 ;  /* 0x0000000207047825 */ /* 0x000fe200078e0004 */
[----:B------:R-:W-:Y:S04]  /*167c0*/  STG.E.U16 desc[UR8][R20.64], R17 ;  /* 0x0000001114007986 */ /* 0x000fe8000c101508 */
[----:B------:R-:W-:Y:S01]  /*167d0*/  STG.E.U16 desc[UR8][R4.64], R0 ;  /* 0x0000000004007986 */ /* 0x000fe2000c101508 */
[----:B------:R-:W-:Y:S05]  /*167e0*/  EXIT ;  /* 0x000000000000794d */ /* 0x000fea0003800000 */
.L_x_34:
[----:B------:R-:W-:-:S00]  /*167f0*/  BRA `(.L_x_34) ;  /* 0xfffffffc00fc7947 */ /* 0x000fc0000383ffff */
[----:B------:R-:W-:-:S00]  /*16800*/  NOP ;  /* 0x0000000000007918 */ /* 0x000fc00000000000 */
[----:B------:R-:W-:-:S00]  /*16810*/  NOP ;  /* 0x0000000000007918 */ /* 0x000fc00000000000 */
[----:B------:R-:W-:-:S00]  /*16820*/  NOP ;  /* 0x0000000000007918 */ /* 0x000fc00000000000 */
[----:B------:R-:W-:-:S00]  /*16830*/  NOP ;  /* 0x0000000000007918 */ /* 0x000fc00000000000 */
[----:B------:R-:W-:-:S00]  /*16840*/  NOP ;  /* 0x0000000000007918 */ /* 0x000fc00000000000 */
[----:B------:R-:W-:-:S00]  /*16850*/  NOP ;  /* 0x0000000000007918 */ /* 0x000fc00000000000 */
[----:B------:R-:W-:-:S00]  /*16860*/  NOP ;  /* 0x0000000000007918 */ /* 0x000fc00000000000 */
[----:B------:R-:W-:-:S00]  /*16870*/  NOP ;  /* 0x0000000000007918 */ /* 0x000fc00000000000 */
.L_x_3596:


//--------------------- .text._ZN2at6native57_GLOBAL__N__416c288b_24_ActivationPreluKernel_cu_bc9ca66845unrolled_elementwise_kernel_for_multi_outputsILi2EZZZNS0_21prelu_backward_kernelERNS_14TensorIteratorEENKUlvE_clEvENKUlvE2_clEvEUlN3c104HalfES8_S8_E_St5arrayIPcLm5EE23TrivialOffsetCalculatorILi3EjESD_ILi2EjEEEviT0_T1_T2_T3_ --------------------------
	.section	.text._ZN2at6native57_GLOBAL__N__416c288b_24_ActivationPreluKernel_cu_bc9ca66845unrolled_elementwise_kernel_for_multi_outputsILi2EZZZNS0_21prelu_backward_kernelERNS_14TensorIteratorEENKUlvE_clEvENKUlvE2_clEvEUlN3c104HalfES8_S8_E_St5arrayIPcLm5EE23TrivialOffsetCalculatorILi3EjESD_ILi2EjEEEviT0_T1_T2_T3_,"ax",@progbits
	.align	128
.text._ZN2at6native57_GLOBAL__N__416c288b_24_ActivationPreluKernel_cu_bc9ca66845unrolled_elementwise_kernel_for_multi_outputsILi2EZZZNS0_21prelu_backward_kernelERNS_14TensorIteratorEENKUlvE_clEvENKUlvE2_clEvEUlN3c104HalfES8_S8_E_St5arrayIPcLm5EE23TrivialOffsetCalculatorILi3EjESD_ILi2EjEEEviT0_T1_T2_T3_:
        .type           _ZN2at6native57_GLOBAL__N__416c288b_24_ActivationPreluKernel_cu_bc9ca66845unrolled_elementwise_kernel_for_multi_outputsILi2EZZZNS0_21prelu_backward_kernelERNS_14TensorIteratorEENKUlvE_clEvENKUlvE2_clEvEUlN3c104HalfES8_S8_E_St5arrayIPcLm5EE23TrivialOffsetCalculatorILi3EjESD_ILi2EjEEEviT0_T1_T2_T3_,@function
        .size           _ZN2at6native57_GLOBAL__N__416c288b_24_ActivationPreluKernel_cu_bc9ca66845unrolled_elementwise_kernel_for_multi_outputsILi2EZZZNS0_21prelu_backward_kernelERNS_14TensorIteratorEENKUlvE_clEvENKUlvE2_clEvEUlN3c104HalfES8_S8_E_St5arrayIPcLm5EE23TrivialOffsetCalculatorILi3EjESD_ILi2EjEEEviT0_T1_T2_T3_,(.L_x_3597 - _ZN2at6native57_GLOBAL__N__416c288b_24_ActivationPreluKernel_cu_bc9ca66845unrolled_elementwise_kernel_for_multi_outputsILi2EZZZNS0_21prelu_backward_kernelERNS_14TensorIteratorEENKUlvE_clEvENKUlvE2_clEvEUlN3c104HalfES8_S8_E_St5arrayIPcLm5EE23TrivialOffsetCalculatorILi3EjESD_ILi2EjEEEviT0_T1_T2_T3_)
        .other          _ZN2at6native57_GLOBAL__N__416c288b_24_ActivationPreluKernel_cu_bc9ca66845unrolled_elementwise_kernel_for_multi_outputsILi2EZZZNS0_21prelu_backward_kernelERNS_14TensorIteratorEENKUlvE_clEvENKUlvE2_clEvEUlN3c104HalfES8_S8_E_St5arrayIPcLm5EE23TrivialOffsetCalculatorILi3EjESD_ILi2EjEEEviT0_T1_T2_T3_,@"STO_CUDA_ENTRY STV_DEFAULT"
_ZN2at6native57_GLOBAL__N__416c288b_24_ActivationPreluKernel_cu_bc9ca66845unrolled_elementwise_kernel_for_multi_outputsILi2EZZZNS0_21prelu_backward_kernelERNS_14TensorIteratorEENKUlvE_clEvENKUlvE2_clEvEUlN3c104HalfES8_S8_E_St5arrayIPcLm5EE23TrivialOffsetCalculatorILi3EjESD_ILi2EjEEEviT0_T1_T2_T3_:
        /* <DEDUP_REMOVED lines=33> */
[----:B------:R-:W0:Y:S01]  /*0210*/  LDC.64 R16, c[0x0][0x398] ;  /* 0x0000e600ff107b82 */ /* 0x000e220000000a00 */
[----:B------:R-:W-:-:S04]  /*0220*/  IMAD.U32 R32, RZ, RZ, UR5 ;  /* 0x00000005ff207e24 */ /* 0x000fc8000f8e00ff */
[----:B------:R-:W-:-:S03]  /*0230*/  IMAD R19, R32, 0x400, R5 ;  /* 0x0000040020137824 */ /* 0x000fc600078e0205 */
        /* <DEDUP_REMOVED lines=8> */
[----:B------:R-:W-:-:S05]  /*02c0*/  VIADD R21, R5, 0x80 ;  /* 0x0000008005157836 */ /* 0x000fca0000000000 */
[----:B------:R-:W-:-:S13]  /*02d0*/  ISETP.GE.U32.AND P0, PT, R21, UR4, PT ;  /* 0x0000000415007c0c */ /* 0x000fda000bf06070 */
[----:B0-----:R-:W-:Y:S05]  /*02e0*/  @P0 BRA `(.L_x_36) ;  /* 0x0000000400080947 */ /* 0x001fea0003800000 */
[----:B------:R-:W-:-:S05]  /*02f0*/  IADD3 R35, PT, PT, R19, 0x80, RZ ;  /* 0x0000008013237810 */ /* 0x000fca0007ffe0ff */
[----:B------:R-:W-:-:S04]  /*0300*/  IMAD.WIDE.U32 R28, R35, 0x2, R16 ;  /* 0x00000002231c7825 */ /* 0x000fc800078e0010 */
[C---:B------:R-:W-:Y:S02]  /*0310*/  IMAD.WIDE.U32 R36, R35.reuse, 0x2, R22 ;  /* 0x0000000223247825 */ /* 0x040fe400078e0016 */
[----:B------:R0:W5:Y:S02]  /*0320*/  LDG.E.U16 R28, desc[UR6][R28.64] ;  /* 0x000000061c1c7981 */ /* 0x000164000c1e1500 */
[----:B------:R-:W-:-:S05]  /*0330*/  IMAD.WIDE.U32 R34, R35, 0x2, R14 ;  /* 0x0000000223227825 */ /* 0x000fca00078e000e */
[----:B------:R0:W5:Y:S04]  /*0340*/  LDG.E.U16 R30, desc[UR6][R34.64] ;  /* 0x00000006221e7981 */ /* 0x000168000c1e1500 */
[----:B------:R0:W5:Y:S01]  /*0350*/  LDG.E.U16 R29, desc[UR6][R36.64] ;  /* 0x00000006241d7981 */ /* 0x000162000c1e1500 */
[----:B------:R-:W-:-:S05]  /*0360*/  VIADD R21, R5, 0x100 ;  /* 0x0000010005157836 */ /* 0x000fca0000000000 */
[----:B------:R-:W-:-:S13]  /*0370*/  ISETP.GE.U32.AND P0, PT, R21, UR4, PT ;  /* 0x0000000415007c0c */ /* 0x000fda000bf06070 */
[----:B0-----:R-:W-:Y:S05]  /*0380*/  @P0 BRA `(.L_x_36) ;  /* 0x0000000000e00947 */ /* 0x001fea0003800000 */
[----:B------:R-:W-:-:S04]  /*0390*/  VIADD R21, R19, 0x100 ;  /* 0x0000010013157836 */ /* 0x000fc80000000000 */
[----:B------:R-:W-:-:S04]  /*03a0*/  IMAD.WIDE.U32 R34, R21, 0x2, R16 ;  /* 0x0000000215227825 */ /* 0x000fc800078e0010 */
[C---:B------:R-:W-:Y:S01]  /*03b0*/  IMAD.WIDE.U32 R36, R21.reuse, 0x2, R22 ;  /* 0x0000000215247825 */ /* 0x040fe200078e0016 */
[----:B------:R0:W5:Y:S04]  /*03c0*/  LDG.E.U16 R25, desc[UR6][R34.64] ;  /* 0x0000000622197981 */ /* 0x000168000c1e1500 */
[----:B------:R1:W5:Y:S01]  /*03d0*/  LDG.E.U16 R26, desc[UR6][R36.64] ;  /* 0x00000006241a7981 */ /* 0x000362000c1e1500 */
[----:B0-----:R-:W-:-:S05]  /*03e0*/  IMAD.WIDE.U32 R34, R21, 0x2, R14 ;  /* 0x0000000215227825 */ /* 0x001fca00078e000e */
[----:B------:R1:W5:Y:S01]  /*03f0*/  LDG.E.U16 R27, desc[UR6][R34.64] ;  /* 0x00000006221b7981 */ /* 0x000362000c1e1500 */
[----:B------:R-:W-:-:S05]  /*0400*/  VIADD R21, R5, 0x180 ;  /* 0x0000018005157836 */ /* 0x000fca0000000000 */
[----:B------:R-:W-:-:S13]  /*0410*/  ISETP.GE.U32.AND P0, PT, R21, UR4, PT ;  /* 0x0000000415007c0c */ /* 0x000fda000bf06070 */
[----:B-1----:R-:W-:Y:S05]  /*0420*/  @P0 BRA `(.L_x_36) ;  /* 0x0000000000b80947 */ /* 0x002fea0003800000 */
        /* <DEDUP_REMOVED lines=30> */
[----:B------:R-:W-:Y:S02]  /*0610*/  VIADD R0, R5, 0x380 ;  /* 0x0000038005007836 */ /* 0x000fe40000000000 */
[----:B------:R-:W-:-:S03]  /*0620*/  VIADD R21, R19, 0x300 ;  /* 0x0000030013157836 */ /* 0x000fc60000000000 */
[----:B------:R-:W-:Y:S01]  /*0630*/  ISETP.GE.U32.AND P0, PT, R0, UR4, PT ;  /* 0x0000000400007c0c */ /* 0x000fe2000bf06070 */
[----:B------:R-:W-:-:S05]  /*0640*/  IMAD.WIDE.U32 R36, R21, 0x2, R16 ;  /* 0x0000000215247825 */ /* 0x000fca00078e0010 */
[----:B------:R0:W5:Y:S07]  /*0650*/  LDG.E.U16 R0, desc[UR6][R36.64] ;  /* 0x0000000624007981 */ /* 0x00016e000c1e1500 */
[----:B------:R-:W-:Y:S01]  /*0660*/  @!P0 IADD3 R35, PT, PT, R19, 0x380, RZ ;  /* 0x0000038013238810 */ /* 0x000fe20007ffe0ff */
[----:B------:R-:W-:-:S04]  /*0670*/  IMAD.WIDE.U32 R18, R21, 0x2, R22 ;  /* 0x0000000215127825 */ /* 0x000fc800078e0016 */
[----:B------:R-:W-:Y:S02]  /*0680*/  IMAD.WIDE.U32 R20, R21, 0x2, R14 ;  /* 0x0000000215147825 */ /* 0x000fe400078e000e */
[----:B------:R0:W5:Y:S02]  /*0690*/  LDG.E.U16 R18, desc[UR6][R18.64] ;  /* 0x0000000612127981 */ /* 0x000164000c1e1500 */
[C---:B------:R-:W-:Y:S02]  /*06a0*/  @!P0 IMAD.WIDE.U32 R16, R35.reuse, 0x2, R16 ;  /* 0x0000000223108825 */ /* 0x040fe400078e0010 */
[----:B------:R0:W5:Y:S02]  /*06b0*/  LDG.E.U16 R20, desc[UR6][R20.64] ;  /* 0x0000000614147981 */ /* 0x000164000c1e1500 */
[C---:B------:R-:W-:Y:S02]  /*06c0*/  @!P0 IMAD.WIDE.U32 R22, R35.reuse, 0x2, R22 ;  /* 0x0000000223168825 */ /* 0x040fe400078e0016 */
[----:B------:R0:W5:Y:S02]  /*06d0*/  @!P0 LDG.E.U16 R4, desc[UR6][R16.64] ;  /* 0x0000000610048981 */ /* 0x000164000c1e1500 */
[----:B------:R-:W-:-:S02]  /*06e0*/  @!P0 IMAD.WIDE.U32 R14, R35, 0x2, R14 ;  /* 0x00000002230e8825 */ /* 0x000fc400078e000e */
[----:B------:R0:W5:Y:S04]  /*06f0*/  @!P0 LDG.E.U16 R3, desc[UR6][R22.64] ;  /* 0x0000000616038981 */ /* 0x000168000c1e1500 */
[----:B------:R0:W5:Y:S02]  /*0700*/  @!P0 LDG.E.U16 R2, desc[UR6][R14.64] ;  /* 0x000000060e028981 */ /* 0x000164000c1e1500 */
.L_x_36:
[----:B------:R-:W-:Y:S05]  /*0710*/  BSYNC.RECONVERGENT B0 ;  /* 0x0000000000007941 */ /* 0x000fea0003800200 */
.L_x_35:
[C---:B0-----:R-:W-:Y:S01]  /*0720*/  VIADD R14, R5.reuse, 0x100 ;  /* 0x00000100050e7836 */ /* 0x041fe20000000000 */
[C---:B------:R-:W-:Y:S01]  /*0730*/  IADD3 R16, PT, PT, R5.reuse, 0x200, RZ ;  /* 0x0000020005107810 */ /* 0x040fe20007ffe0ff */
[C---:B------:R-:W-:Y:S01]  /*0740*/  VIADD R15, R5.reuse, 0x180 ;  /* 0x00000180050f7836 */ /* 0x040fe20000000000 */
[----:B------:R-:W-:Y:S01]  /*0750*/  BSSY.RECONVERGENT B0, `(.L_x_37) ;  /* 0x0000017000007945 */ /* 0x000fe20003800200 */
[C---:B------:R-:W-:Y:S01]  /*0760*/  VIADD R17, R5.reuse, 0x300 ;  /* 0x0000030005117836 */ /* 0x040fe20000000000 */
[----:B------:R-:W-:Y:S01]  /*0770*/  ISETP.GE.AND P0, PT, R14, UR4, PT ;  /* 0x000000040e007c0c */ /* 0x000fe2000bf06270 */
[----:B------:R-:W-:Y:S01]  /*0780*/  VIADD R14, R5, 0x280 ;  /* 0x00000280050e7836 */ /* 0x000fe20000000000 */
[----:B------:R-:W-:Y:S02]  /*0790*/  ISETP.GE.AND P1, PT, R15, UR4, PT ;  /* 0x000000040f007c0c */ /* 0x000fe4000bf26270 */
[----:B------:R-:W-:Y:S01]  /*07a0*/  ISETP.GE.AND P4, PT, R17, UR4, PT ;  /* 0x0000000411007c0c */ /* 0x000fe2000bf86270 */
[----:B------:R-:W-:Y:S01]  /*07b0*/  VIADD R17, R5, 0x380 ;  /* 0x0000038005117836 */ /* 0x000fe20000000000 */
[----:B------:R-:W-:-:S02]  /*07c0*/  ISETP.GE.AND P3, PT, R14, UR4, PT ;  /* 0x000000040e007c0c */ /* 0x000fc4000bf66270 */
[----:B------:R-:W-:Y:S02]  /*07d0*/  ISETP.GE.AND P2, PT, R16, UR4, PT ;  /* 0x0000000410007c0c */ /* 0x000fe4000bf46270 */
[----:B------:R-:W-:Y:S02]  /*07e0*/  IADD3 R34, PT, PT, R5, 0x80, RZ ;  /* 0x0000008005227810 */ /* 0x000fe40007ffe0ff */
[----:B------:R-:W-:Y:S02]  /*07f0*/  PRMT R15, RZ, 0x7610, R15 ;  /* 0x00007610ff0f7816 */ /* 0x000fe4000000000f */
[----:B------:R-:W-:Y:S01]  /*0800*/  PRMT R14, RZ, 0x7610, R14 ;  /* 0x00007610ff0e7816 */ /* 0x000fe2000000000e */
        /* <DEDUP_REMOVED lines=11> */
.L_x_38:
[----:B------:R-:W-:Y:S05]  /*08c0*/  BSYNC.RECONVERGENT B0 ;  /* 0x0000000000007941 */ /* 0x000fea0003800200 */
.L_x_37:
[----:B------:R-:W-:Y:S01]  /*08d0*/  ISETP.GE.AND P6, PT, R34, UR4, PT ;  /* 0x0000000422007c0c */ /* 0x000fe2000bfc6270 */
[----:B------:R-:W-:Y:S01]  /*08e0*/  BSSY.RECONVERGENT B0, `(.L_x_39) ;  /* 0x000000f000007945 */ /* 0x000fe20003800200 */
[----:B------:R-:W-:Y:S02]  /*08f0*/  ISETP.GE.AND P5, PT, R17, UR4, PT ;  /* 0x0000000411007c0c */ /* 0x000fe4000bfa6270 */
[----:B------:R-:W-:Y:S02]  /*0900*/  PRMT R16, RZ, 0x7610, R16 ;  /* 0x00007610ff107816 */ /* 0x000fe40000000010 */
[----:B------:R-:W-:-:S07]  /*0910*/  PRMT R17, RZ, 0x7610, R17 ;  /* 0x00007610ff117816 */ /* 0x000fce0000000011 */
[----:B------:R-:W-:Y:S05]  /*0920*/  @P6 BRA `(.L_x_40) ;  /* 0x0000000000286947 */ /* 0x000fea0003800000 */
[----:B-----5:R-:W-:-:S05]  /*0930*/  HADD2.F32 R19, -RZ, R28.H0_H0 ;  /* 0x2000001cff137230 */ /* 0x020fca0000004100 */
        /* <DEDUP_REMOVED lines=9> */
.L_x_40:
[----:B------:R-:W-:Y:S05]  /*09d0*/  BSYNC.RECONVERGENT B0 ;  /* 0x0000000000007941 */ /* 0x000fea0003800200 */
.L_x_39:
[----:B------:R-:W-:Y:S01]  /*09e0*/  BSSY.RECONVERGENT B0, `(.L_x_41) ;  /* 0x000000e000007945 */ /* 0x000fe20003800200 */
[----:B------:R-:W-:Y:S02]  /*09f0*/  PRMT R19, RZ, 0x7610, R19 ;  /* 0x00007610ff137816 */ /* 0x000fe40000000013 */
[----:B------:R-:W-:Y:S01]  /*0a00*/  PRMT R21, RZ, 0x7610, R21 ;  /* 0x00007610ff157816 */ /* 0x000fe20000000015 */
[----:B------:R-:W-:Y:S06]  /*0a10*/  @P0 BRA `(.L_x_42) ;  /* 0x0000000000280947 */ /* 0x000fec0003800000 */
        /* <DEDUP_REMOVED lines=10> */
.L_x_42:
[----:B------:R-:W-:Y:S05]  /*0ac0*/  BSYNC.RECONVERGENT B0 ;  /* 0x0000000000007941 */ /* 0x000fea0003800200 */
.L_x_41:
        /* <DEDUP_REMOVED lines=14> */
.L_x_44:
[----:B------:R-:W-:Y:S05]  /*0bb0*/  BSYNC.RECONVERGENT B0 ;  /* 0x0000000000007941 */ /* 0x000fea0003800200 */
.L_x_43:
        /* <DEDUP_REMOVED lines=14> */
.L_x_46:
[----:B------:R-:W-:Y:S05]  /*0ca0*/  BSYNC.RECONVERGENT B0 ;  /* 0x0000000000007941 */ /* 0x000fea0003800200 */
.L_x_45:
        /* <DEDUP_REMOVED lines=14> */
.L_x_48:
[----:B------:R-:W-:Y:S05]  /*0d90*/  BSYNC.RECONVERGENT B0 ;  /* 0x0000000000007941 */ /* 0x000fea0003800200 */
.L_x_47:
        /* <DEDUP_REMOVED lines=15> */
.L_x_50:
[----:B------:R-:W-:Y:S05]  /*0e90*/  BSYNC.RECONVERGENT B0 ;  /* 0x0000000000007941 */ /* 0x000fea0003800200 */
.L_x_49:
[----:B------:R-:W-:Y:S01]  /*0ea0*/  BSSY.RECONVERGENT B0, `(.L_x_51) ;  /* 0x000000d000007945 */ /* 0x000fe20003800200 */
[----:B------:R-:W-:-:S03]  /*0eb0*/  PRMT R0, RZ, 0x7610, R0 ;  /* 0x00007610ff007816 */ /* 0x000fc60000000000 */
[----:B------:R-:W-:Y:S05]  /*0ec0*/  @P5 BRA `(.L_x_52) ;  /* 0x0000000000285947 */ /* 0x000fea0003800000 */
        /* <DEDUP_REMOVED lines=10> */
.L_x_52:
[----:B------:R-:W-:Y:S05]  /*0f70*/  BSYNC.RECONVERGENT B0 ;  /* 0x0000000000007941 */ /* 0x000fea0003800200 */
.L_x_51:
[----:B------:R-:W-:-:S13]  /*0f80*/  ISETP.GE.AND P6, PT, R5, UR4, PT ;  /* 0x0000000405007c0c */ /* 0x000fda000bfc6270 */
[----:B------:R-:W-:Y:S05]  /*0f90*/  @P6 EXIT ;  /* 0x000000000000694d */ /* 0x000fea0003800000 */
[----:B------:R-:W0:Y:S01]  /*0fa0*/  LDC.64 R2, c[0x0][0x388] ;  /* 0x0000e200ff027b82 */ /* 0x000e220000000a00 */
[----:B------:R-:W-:Y:S01]  /*0fb0*/  IMAD.U32 R4, RZ, RZ, UR5 ;  /* 0x00000005ff047e24 */ /* 0x000fe2000f8e00ff */
[----:B------:R-:W-:-:S04]  /*0fc0*/  ISETP.GE.AND P6, PT, R34, UR4, PT ;  /* 0x0000000422007c0c */ /* 0x000fc8000bfc6270 */
[----:B------:R-:W-:Y:S02]  /*0fd0*/  LEA R27, R4, R5, 0xa ;  /* 0x00000005041b7211 */ /* 0x000fe400078e50ff */
[----:B------:R-:W1:Y:S03]  /*0fe0*/  LDC.64 R6, c[0x0][0x390] ;  /* 0x0000e400ff067b82 */ /* 0x000e660000000a00 */
[----:B0-----:R-:W-:-:S05]  /*0ff0*/  IMAD.WIDE.U32 R4, R27, 0x2, R2 ;  /* 0x000000021b047825 */ /* 0x001fca00078e0002 */
[----:B------:R0:W-:Y:S01]  /*1000*/  STG.E.U16 desc[UR6][R4.64], R14 ;  /* 0x0000000e04007986 */ /* 0x0001e2000c101506 */
[----:B-1----:R-:W-:-:S05]  /*1010*/  IMAD.WIDE.U32 R8, R27, 0x2, R6 ;  /* 0x000000021b087825 */ /* 0x002fca00078e0006 */
[----:B------:R0:W-:Y:S01]  /*1020*/  STG.E.U16 desc[UR6][R8.64], R15 ;  /* 0x0000000f08007986 */ /* 0x0001e2000c101506 */
[----:B------:R-:W-:Y:S05]  /*1030*/  @P6 EXIT ;  /* 0x000000000000694d */ /* 0x000fea0003800000 */
[----:B0-----:R-:W-:-:S04]  /*1040*/  VIADD R9, R27, 0x80 ;  /* 0x000000801b097836 */ /* 0x001fc80000000000 */
[----:B------:R-:W-:-:S04]  /*1050*/  IMAD.WIDE.U32 R4, R9, 0x2, R2 ;  /* 0x0000000209047825 */ /* 0x000fc800078e0002 */
[----:B------:R-:W-:Y:S01]  /*1060*/  IMAD.WIDE.U32 R8, R9, 0x2, R6 ;  /* 0x0000000209087825 */ /* 0x000fe200078e0006 */
[----:B------:R0:W-:Y:S04]  /*1070*/  STG.E.U16 desc[UR6][R4.64], R17 ;  /* 0x0000001104007986 */ /* 0x0001e8000c101506 */
        /* <DEDUP_REMOVED lines=8> */
[----:B0-----:R-:W-:-:S05]  /*1100*/  IADD3 R9, PT, PT, R27, 0x180, RZ ;  /* 0x000001801b097810 */ /* 0x001fca0007ffe0ff */
        /* <DEDUP_REMOVED lines=23> */
[----:B------:R-:W-:-:S04]  /*1280*/  VIADD R27, R27, 0x380 ;  /* 0x000003801b1b7836 */ /* 0x000fc80000000000 */
[----:B------:R-:W-:-:S04]  /*1290*/  IMAD.WIDE.U32 R2, R27, 0x2, R2 ;  /* 0x000000021b027825 */ /* 0x000fc800078e0002 */
[----:B------:R-:W-:Y:S01]  /*12a0*/  IMAD.WIDE.U32 R6, R27, 0x2, R6 ;  /* 0x000000021b067825 */ /* 0x000fe200078e0006 */
[----:B------:R-:W-:Y:S04]  /*12b0*/  STG.E.U16 desc[UR6][R2.64], R0 ;  /* 0x0000000002007986 */ /* 0x000fe8000c101506 */
[----:B------:R-:W-:Y:S01]  /*12c0*/  STG.E.U16 desc[UR6][R6.64], R25 ;  /* 0x0000001906007986 */ /* 0x000fe2000c101506 */
[----:B------:R-:W-:Y:S05]  /*12d0*/  EXIT ;  /* 0x000000000000794d */ /* 0x000fea0003800000 */
.L_x_53:
        /* <DEDUP_REMOVED lines=10> */
.L_x_3597:


//--------------------- .text._ZN2at6native57_GLOBAL__N__416c288b_24_ActivationPreluKernel_cu_bc9ca66845unrolled_elementwise_kernel_for_multi_outputsILi2EZZZNS0_21prelu_backward_kernelERNS_14TensorIteratorEENKUlvE_clEvENKUlvE1_clEvEUlN3c108BFloat16ES8_S8_E_St5arrayIPcLm5EE16OffsetCalculatorILi3EjLb0EESD_ILi2EjLb0EEEEviT0_T1_T2_T3_ --------------------------
	.section	.text._ZN2at6native57_GLOBAL__N__416c288b_24_ActivationPreluKernel_cu_bc9ca66845unrolled_elementwise_kernel_for_multi_outputsILi2EZZZNS0_21prelu_backward_kernelERNS_14TensorIteratorEENKUlvE_clEvENKUlvE1_clEvEUlN3c108BFloat16ES8_S8_E_St5arrayIPcLm5EE16OffsetCalculatorILi3EjLb0EESD_ILi2EjLb0EEEEviT0_T1_T2_T3_,"ax",@progbits
	.align	128
.text._ZN2at6native57_GLOBAL__N__416c288b_24_ActivationPreluKernel_cu_bc9ca66845unrolled_elementwise_kernel_for_multi_outputsILi2EZZZNS0_21prelu_backward_kernelERNS_14TensorIteratorEENKUlvE_clEvENKUlvE1_clEvEUlN3c108BFloat16ES8_S8_E_St5arrayIPcLm5EE16OffsetCalculatorILi3EjLb0EESD_ILi2EjLb0EEEEviT0_T1_T2_T3_:
        .type           _ZN2at6native57_GLOBAL__N__416c288b_24_ActivationPreluKernel_cu_bc9ca66845unrolled_elementwise_kernel_for_multi_outputsILi2EZZZNS0_21prelu_backward_kernelERNS_14TensorIteratorEENKUlvE_clEvENKUlvE1_clEvEUlN3c108BFloat16ES8_S8_E_St5arrayIPcLm5EE16OffsetCalculatorILi3EjLb0EESD_ILi2EjLb0EEEEviT0_T1_T2_T3_,@function
        .size           _ZN2at6native57_GLOBAL__N__416c288b_24_ActivationPreluKernel_cu_bc9ca66845unrolled_elementwise_kernel_for_multi_outputsILi2EZZZNS0_21prelu_backward_kernelERNS_14TensorIteratorEENKUlvE_clEvENKUlvE1_clEvEUlN3c108BFloat16ES8_S8_E_St5arrayIPcLm5EE16OffsetCalculatorILi3EjLb0EESD_ILi2EjLb0EEEEviT0_T1_T2_T3_,(.L_x_3598 - _ZN2at6native57_GLOBAL__N__416c288b_24_ActivationPreluKernel_cu_bc9ca66845unrolled_elementwise_kernel_for_multi_outputsILi2EZZZNS0_21prelu_backward_kernelERNS_14TensorIteratorEENKUlvE_clEvENKUlvE1_clEvEUlN3c108BFloat16ES8_S8_E_St5arrayIPcLm5EE16OffsetCalculatorILi3EjLb0EESD_ILi2EjLb0EEEEviT0_T1_T2_T3_)
        .other          _ZN2at6native57_GLOBAL__N__416c288b_24_ActivationPreluKernel_cu_bc9ca66845unrolled_elementwise_kernel_for_multi_outputsILi2EZZZNS0_21prelu_backward_kernelERNS_14TensorIteratorEENKUlvE_clEvENKUlvE1_clEvEUlN3c108BFloat16ES8_S8_E_St5arrayIPcLm5EE16OffsetCalculatorILi3EjLb0EESD_ILi2EjLb0EEEEviT0_T1_T2_T3_,@"STO_CUDA_ENTRY STV_DEFAULT"
_ZN2at6native57_GLOBAL__N__416c288b_24_ActivationPreluKernel_cu_bc9ca66845unrolled_elementwise_kernel_for_multi_outputsILi2EZZZNS0_21prelu_backward_kernelERNS_14TensorIteratorEENKUlvE_clEvENKUlvE1_clEvEUlN3c108BFloat16ES8_S8_E_St5arrayIPcLm5EE16OffsetCalculatorILi3EjLb0EESD_ILi2EjLb0EEEEviT0_T1_T2_T3_:
        /* <DEDUP_REMOVED lines=391> */
.L_x_56:
        /* <DEDUP_REMOVED lines=366> */
.L_x_57:
        /* <DEDUP_REMOVED lines=364> */
.L_x_58:
        /* <DEDUP_REMOVED lines=364> */
.L_x_59:
        /* <DEDUP_REMOVED lines=364> */
.L_x_60:
        /* <DEDUP_REMOVED lines=364> */
.L_x_61:
        /* <DEDUP_REMOVED lines=364> */
.L_x_62:
        /* <DEDUP_REMOVED lines=363> */
.L_x_63:
[----:B------:R-:W-:-:S04]  /*b7c0*/  IMAD.WIDE.U32 R28, R37, 0x2, R30 ;  /* 0x00000002251c7825 */ /* 0x000fc800078e001e */
[----:B------:R-:W-:Y:S02]  /*b7d0*/  IMAD.WIDE.U32 R34, R39, 0x2, R34 ;  /* 0x0000000227227825 */ /* 0x000fe400078e0022 */
[----:B------:R0:W5:Y:S02]  /*b7e0*/  LDG.E.U16 R28, desc[UR8][R28.64] ;  /* 0x000000081c1c7981 */ /* 0x000164000c1e1500 */
[----:B------:R-:W-:Y:S02]  /*b7f0*/  IMAD.WIDE.U32 R32, R36, 0x2, R32 ;  /* 0x0000000224207825 */ /* 0x000fe400078e0020 */
[----:B------:R0:W5:Y:S04]  /*b800*/  LDG.E.U16 R5, desc[UR8][R34.64] ;  /* 0x0000000822057981 */ /* 0x000168000c1e1500 */
[----:B------:R0:W5:Y:S02]  /*b810*/  LDG.E.U16 R4, desc[UR8][R32.64] ;  /* 0x0000000820047981 */ /* 0x000164000c1e1500 */
.L_x_55:
[----:B------:R-:W-:Y:S05]  /*b820*/  BSYNC.RECONVERGENT B0 ;  /* 0x0000000000007941 */ /* 0x000fea0003800200 */
.L_x_54:
        /* <DEDUP_REMOVED lines=18> */
[----:B-----5:R-:W-:-:S04]  /*b950*/  SHF.L.U32 R31, R22, 0x10, RZ ;  /* 0x00000010161f7819 */ /* 0x020fc800000006ff */
[----:B------:R-:W-:-:S13]  /*b960*/  FSETP.GT.FTZ.AND P4, PT, R31, RZ, PT ;  /* 0x000000ff1f00720b */ /* 0x000fda0003f94000 */
[----:B------:R-:W-:Y:S02]  /*b970*/  @!P4 SHF.L.U32 R23, R23, 0x10, RZ ;  /* 0x000000101717c819 */ /* 0x000fe400000006ff */
[C---:B------:R-:W-:Y:S02]  /*b980*/  @!P4 SHF.L.U32 R6, R27.reuse, 0x10, RZ ;  /* 0x000000101b06c819 */ /* 0x040fe400000006ff */
[----:B------:R-:W-:-:S03]  /*b990*/  @P4 PRMT R7, R27, 0x7610, R7 ;  /* 0x000076101b074816 */ /* 0x000fc60000000007 */
[-C--:B------:R-:W-:Y:S01]  /*b9a0*/  @!P4 FMUL.FTZ R23, R23, R6.reuse ;  /* 0x000000061717c220 */ /* 0x080fe20000410000 */
[----:B------:R-:W-:Y:S01]  /*b9b0*/  @!P4 FMUL.FTZ R22, R31, R6 ;  /* 0x000000061f16c220 */ /* 0x000fe20000410000 */
[----:B------:R-:W-:-:S03]  /*b9c0*/  @P4 PRMT R6, RZ, 0x7610, R6 ;  /* 0x00007610ff064816 */ /* 0x000fc60000000006 */
[----:B------:R-:W-:Y:S02]  /*b9d0*/  @!P4 F2FP.BF16.F32.PACK_AB R7, RZ, R23 ;  /* 0x00000017ff07c23e */ /* 0x000fe400000010ff */
[----:B------:R-:W-:-:S07]  /*b9e0*/  @!P4 F2FP.BF16.F32.PACK_AB R6, RZ, R22 ;  /* 0x00000016ff06c23e */ /* 0x000fce00000010ff */
.L_x_65:
[----:B------:R-:W-:Y:S05]  /*b9f0*/  BSYNC.RECONVERGENT B0 ;  /* 0x0000000000007941 */ /* 0x000fea0003800200 */
.L_x_64:
[----:B------:R-:W-:Y:S01]  /*ba00*/  BSSY.RECONVERGENT B0, `(.L_x_66) ;  /* 0x000000e000007945 */ /* 0x000fe20003800200 */
[----:B-----5:R-:W-:Y:S02]  /*ba10*/  PRMT R23, RZ, 0x7610, R23 ;  /* 0x00007610ff177816 */ /* 0x020fe40000000017 */
[----:B------:R-:W-:Y:S01]  /*ba20*/  PRMT R22, RZ, 0x7610, R22 ;  /* 0x00007610ff167816 */ /* 0x000fe20000000016 */
[----:B------:R-:W-:Y:S06]  /*ba30*/  @P5 BRA `(.L_x_67) ;  /* 0x0000000000285947 */ /* 0x000fec0003800000 */
[----:B------:R-:W-:-:S04]  /*ba40*/  SHF.L.U32 R23, R10, 0x10, RZ ;  /* 0x000000100a177819 */ /* 0x000fc800000006ff */
[----:B------:R-:W-:-:S13]  /*ba50*/  FSETP.GT.FTZ.AND P4, PT, R23, RZ, PT ;  /* 0x000000ff1700720b */ /* 0x000fda0003f94000 */
[----:B------:R-:W-:Y:S02]  /*ba60*/  @!P4 SHF.L.U32 R10, R8, 0x10, RZ ;  /* 0x00000010080ac819 */ /* 0x000fe400000006ff */
[----:B------:R-:W-:-:S03]  /*ba70*/  @!P4 SHF.L.U32 R9, R9, 0x10, RZ ;  /* 0x000000100909c819 */ /* 0x000fc600000006ff */
[-C--:B------:R-:W-:Y:S02]  /*ba80*/  @!P4 FMUL.FTZ R22, R23, R10.reuse ;  /* 0x0000000a1716c220 */ /* 0x080fe40000410000 */
[----:B------:R-:W-:-:S03]  /*ba90*/  @!P4 FMUL.FTZ R23, R9, R10 ;  /* 0x0000000a0917c220 */ /* 0x000fc60000410000 */
[----:B------:R-:W-:Y:S02]  /*baa0*/  @!P4 F2FP.BF16.F32.PACK_AB R22, RZ, R22 ;  /* 0x00000016ff16c23e */ /* 0x000fe400000010ff */
[----:B------:R-:W-:Y:S02]  /*bab0*/  @!P4 F2FP.BF16.F32.PACK_AB R23, RZ, R23 ;  /* 0x00000017ff17c23e */ /* 0x000fe400000010ff */
[----:B------:R-:W-:Y:S02]  /*bac0*/  @P4 PRMT R22, RZ, 0x7610, R22 ;  /* 0x00007610ff164816 */ /* 0x000fe40000000016 */
[----:B------:R-:W-:-:S07]  /*bad0*/  @P4 PRMT R23, R8, 0x7610, R23 ;  /* 0x0000761008174816 */ /* 0x000fce0000000017 */
.L_x_67:
[----:B------:R-:W-:Y:S05]  /*bae0*/  BSYNC.RECONVERGENT B0 ;  /* 0x0000000000007941 */ /* 0x000fea0003800200 */
.L_x_66:
[----:B------:R-:W-:Y:S01]  /*baf0*/  BSSY.RECONVERGENT B0, `(.L_x_68) ;  /* 0x000000e000007945 */ /* 0x000fe20003800200 */
[----:B------:R-:W-:Y:S02]  /*bb00*/  PRMT R9, RZ, 0x7610, R9 ;  /* 0x00007610ff097816 */ /* 0x000fe40000000009 */
        /* <DEDUP_REMOVED lines=12> */
.L_x_69:
[----:B------:R-:W-:Y:S05]  /*bbd0*/  BSYNC.RECONVERGENT B0 ;  /* 0x0000000000007941 */ /* 0x000fea0003800200 */
.L_x_68:
        /* <DEDUP_REMOVED lines=14> */
.L_x_71:
[----:B------:R-:W-:Y:S05]  /*bcc0*/  BSYNC.RECONVERGENT B0 ;  /* 0x0000000000007941 */ /* 0x000fea0003800200 */
.L_x_70:
[----:B------:R-:W-:Y:S01]  /*bcd0*/  BSSY.RECONVERGENT B0, `(.L_x_72) ;  /* 0x000000f000007945 */ /* 0x000fe20003800200 */
[----:B------:R-:W-:Y:S02]  /*bce0*/  PRMT R14, RZ, 0x7610, R14 ;  /* 0x00007610ff0e7816 */ /* 0x000fe4000000000e */
        /* <DEDUP_REMOVED lines=13> */
.L_x_73:
[----:B------:R-:W-:Y:S05]  /*bdc0*/  BSYNC.RECONVERGENT B0 ;  /* 0x0000000000007941 */ /* 0x000fea0003800200 */
.L_x_72:
[----:B------:R-:W-:Y:S01]  /*bdd0*/  BSSY.RECONVERGENT B0, `(.L_x_74) ;  /* 0x000000e000007945 */ /* 0x000fe20003800200 */
[----:B------:R-:W-:Y:S02]  /*bde0*/  IADD3 R17, PT, PT, R29, 0x300, RZ ;  /* 0x000003001d117810 */ /* 0x000fe40007ffe0ff */
        /* <DEDUP_REMOVED lines=12> */
.L_x_75:
[----:B------:R-:W-:Y:S05]  /*beb0*/  BSYNC.RECONVERGENT B0 ;  /* 0x0000000000007941 */ /* 0x000fea0003800200 */
.L_x_74:
[----:B------:R-:W-:Y:S01]  /*bec0*/  ISETP.GE.AND P4, PT, R17, UR5, PT ;  /* 0x0000000511007c0c */ /* 0x000fe2000bf86270 */
[----:B------:R-:W-:Y:S01]  /*bed0*/  BSSY.RECONVERGENT B0, `(.L_x_76) ;  /* 0x0000010000007945 */ /* 0x000fe20003800200 */
[----:B------:R-:W-:Y:S02]  /*bee0*/  PRMT R18, RZ, 0x7610, R18 ;  /* 0x00007610ff127816 */ /* 0x000fe40000000012 */
[----:B------:R-:W-:Y:S02]  /*bef0*/  PRMT R17, RZ, 0x7610, R17 ;  /* 0x00007610ff117816 */ /* 0x000fe40000000011 */
[----:B------:R-:W-:Y:S02]  /*bf00*/  IADD3 R19, PT, PT, R29, 0x380, RZ ;  /* 0x000003801d137810 */ /* 0x000fe40007ffe0ff */
[----:B------:R-:W-:-:S05]  /*bf10*/  PRMT R16, RZ, 0x7610, R16 ;  /* 0x00007610ff107816 */ /* 0x000fca0000000010 */
[----:B------:R-:W-:Y:S05]  /*bf20*/  @P4 BRA `(.L_x_77) ;  /* 0x0000000000284947 */ /* 0x000fea0003800000 */
[----:B------:R-:W-:-:S04]  /*bf30*/  SHF.L.U32 R16, R3, 0x10, RZ ;  /* 0x0000001003107819 */ /* 0x000fc800000006ff */
[----:B------:R-:W-:-:S13]  /*bf40*/  FSETP.GT.FTZ.AND P5, PT, R16, RZ, PT ;  /* 0x000000ff1000720b */ /* 0x000fda0003fb4000 */
[----:B------:R-:W-:Y:S02]  /*bf50*/  @!P5 SHF.L.U32 R2, R2, 0x10, RZ ;  /* 0x000000100202d819 */ /* 0x000fe400000006ff */
[----:B------:R-:W-:-:S05]  /*bf60*/  @!P5 SHF.L.U32 R3, R0, 0x10, RZ ;  /* 0x000000100003d819 */ /* 0x000fca00000006ff */
[-C--:B------:R-:W-:Y:S01]  /*bf70*/  @!P5 FMUL.FTZ R18, R2, R3.reuse ;  /* 0x000000030212d220 */ /* 0x080fe20000410000 */
[----:B------:R-:W-:-:S04]  /*bf80*/  @!P5 FMUL.FTZ R16, R16, R3 ;  /* 0x000000031010d220 */ /* 0x000fc80000410000 */
[----:B------:R-:W-:Y:S02]  /*bf90*/  @!P5 F2FP.BF16.F32.PACK_AB R18, RZ, R18 ;  /* 0x00000012ff12d23e */ /* 0x000fe400000010ff */
[----:B------:R-:W-:Y:S02]  /*bfa0*/  @!P5 F2FP.BF16.F32.PACK_AB R16, RZ, R16 ;  /* 0x00000010ff10d23e */ /* 0x000fe400000010ff */
[----:B------:R-:W-:Y:S02]  /*bfb0*/  @P5 PRMT R18, R0, 0x7610, R18 ;  /* 0x0000761000125816 */ /* 0x000fe40000000012 */
[----:B------:R-:W-:-:S07]  /*bfc0*/  @P5 PRMT R16, RZ, 0x7610, R16 ;  /* 0x00007610ff105816 */ /* 0x000fce0000000010 */
.L_x_77:
[----:B------:R-:W-:Y:S05]  /*bfd0*/  BSYNC.RECONVERGENT B0 ;  /* 0x0000000000007941 */ /* 0x000fea0003800200 */
.L_x_76:
[----:B------:R-:W-:Y:S01]  /*bfe0*/  ISETP.GE.AND P5, PT, R19, UR5, PT ;  /* 0x0000000513007c0c */ /* 0x000fe2000bfa6270 */
[----:B------:R-:W-:Y:S01]  /*bff0*/  BSSY.RECONVERGENT B0, `(.L_x_78) ;  /* 0x000000d000007945 */ /* 0x000fe20003800200 */
[----:B------:R-:W-:-:S11]  /*c000*/  PRMT R0, RZ, 0x7610, R0 ;  /* 0x00007610ff007816 */ /* 0x000fd60000000000 */
        /* <DEDUP_REMOVED lines=11> */
.L_x_79:
[----:B------:R-:W-:Y:S05]  /*c0c0*/  BSYNC.RECONVERGENT B0 ;  /* 0x0000000000007941 */ /* 0x000fea0003800200 */
.L_x_78:
        /* <DEDUP_REMOVED lines=336> */
.L_x_80:
        /* <DEDUP_REMOVED lines=337> */
.L_x_81:
        /* <DEDUP_REMOVED lines=334> */
.L_x_82:
        /* <DEDUP_REMOVED lines=334> */
.L_x_83:
        /* <DEDUP_REMOVED lines=332> */
.L_x_84:
        /* <DEDUP_REMOVED lines=332> */
.L_x_85:
        /* <DEDUP_REMOVED lines=332> */
.L_x_86:
        /* <DEDUP_REMOVED lines=332> */
.L_x_87:
[----:B------:R-:W-:-:S04]  /*167a0*/  IMAD.WIDE.U32 R20, R9, 0x2, R20 ;  /* 0x0000000209147825 */ /* 0x000fc800078e0014 */
[----:B------:R-:W-:Y:S01]  /*167b0*/  IMAD.WIDE.U32 R4, R7, 0x2, R4 ;  /* 0x0000000207047825 */ /* 0x000fe200078e0004 */
[----:B------:R-:W-:Y:S04]  /*167c0*/  STG.E.U16 desc[UR8][R20.64], R17 ;  /* 0x0000001114007986 */ /* 0x000fe8000c101508 */
[----:B------:R-:W-:Y:S01]  /*167d0*/  STG.E.U16 desc[UR8][R4.64], R0 ;  /* 0x0000000004007986 */ /* 0x000fe2000c101508 */
[----:B------:R-:W-:Y:S05]  /*167e0*/  EXIT ;  /* 0x000000000000794d */ /* 0x000fea0003800000 */
.L_x_88:
        /* <DEDUP_REMOVED lines=9> */
.L_x_3598:


//--------------------- .text._ZN2at6native57_GLOBAL__N__416c288b_24_ActivationPreluKernel_cu_bc9ca66845unrolled_elementwise_kernel_for_multi_outputsILi2EZZZNS0_21prelu_backward_kernelERNS_14TensorIteratorEENKUlvE_clEvENKUlvE1_clEvEUlN3c108BFloat16ES8_S8_E_St5arrayIPcLm5EE23TrivialOffsetCalculatorILi3EjESD_ILi2EjEEEviT0_T1_T2_T3_ --------------------------
	.section	.text._ZN2at6native57_GLOBAL__N__416c288b_24_ActivationPreluKernel_cu_bc9ca66845unrolled_elementwise_kernel_for_multi_outputsILi2EZZZNS0_21prelu_backward_kernelERNS_14TensorIteratorEENKUlvE_clEvENKUlvE1_clEvEUlN3c108BFloat16ES8_S8_E_St5arrayIPcLm5EE23TrivialOffsetCalculatorILi3EjESD_ILi2EjEEEviT0_T1_T2_T3_,"ax",@progbits
	.align	128
.text._ZN2at6native57_GLOBAL__N__416c288b_24_ActivationPreluKernel_cu_bc9ca66845unrolled_elementwise_kernel_for_multi_outputsILi2EZZZNS0_21prelu_backward_kernelERNS_14TensorIteratorEENKUlvE_clEvENKUlvE1_clEvEUlN3c108BFloat16ES8_S8_E_St5arrayIPcLm5EE23TrivialOffsetCalculatorILi3EjESD_ILi2EjEEEviT0_T1_T2_T3_:
        .type           _ZN2at6native57_GLOBAL__N__416c288b_24_ActivationPreluKernel_cu_bc9ca66845unrolled_elementwise_kernel_for_multi_outputsILi2EZZZNS0_21prelu_backward_kernelERNS_14TensorIteratorEENKUlvE_clEvENKUlvE1_clEvEUlN3c108BFloat16ES8_S8_E_St5arrayIPcLm5EE23TrivialOffsetCalculatorILi3EjESD_ILi2EjEEEviT0_T1_T2_T3_,@function
        .size           _ZN2at6native57_GLOBAL__N__416c288b_24_ActivationPreluKernel_cu_bc9ca66845unrolled_elementwise_kernel_for_multi_outputsILi2EZZZNS0_21prelu_backward_kernelERNS_14TensorIteratorEENKUlvE_clEvENKUlvE1_clEvEUlN3c108BFloat16ES8_S8_E_St5arrayIPcLm5EE23TrivialOffsetCalculatorILi3EjESD_ILi2EjEEEviT0_T1_T2_T3_,(.L_x_3599 - _ZN2at6native57_GLOBAL__N__416c288b_24_ActivationPreluKernel_cu_bc9ca66845unrolled_elementwise_kernel_for_multi_outputsILi2EZZZNS0_21prelu_backward_kernelERNS_14TensorIteratorEENKUlvE_clEvENKUlvE1_clEvEUlN3c108BFloat16ES8_S8_E_St5arrayIPcLm5EE23TrivialOffsetCalculatorILi3EjESD_ILi2EjEEEviT0_T1_T2_T3_)
        .other          _ZN2at6native57_GLOBAL__N__416c288b_24_ActivationPreluKernel_cu_bc9ca66845unrolled_elementwise_kernel_for_multi_outputsILi2EZZZNS0_21prelu_backward_kernelERNS_14TensorIteratorEENKUlvE_clEvENKUlvE1_clEvEUlN3c108BFloat16ES8_S8_E_St5arrayIPcLm5EE23TrivialOffsetCalculatorILi3EjESD_ILi2EjEEEviT0_T1_T2_T3_,@"STO_CUDA_ENTRY STV_DEFAULT"
_ZN2at6native57_GLOBAL__N__416c288b_24_ActivationPreluKernel_cu_bc9ca66845unrolled_elementwise_kernel_for_multi_outputsILi2EZZZNS0_21prelu_backward_kernelERNS_14TensorIteratorEENKUlvE_clEvENKUlvE1_clEvEUlN3c108BFloat16ES8_S8_E_St5arrayIPcLm5EE23TrivialOffsetCalculatorILi3EjESD_ILi2EjEEEviT0_T1_T2_T3_:
        /* <DEDUP_REMOVED lines=47> */
[----:B------:R-:W-:-:S04]  /*02f0*/  VIADD R35, R19, 0x80 ;  /* 0x0000008013237836 */ /* 0x000fc80000000000 */
        /* <DEDUP_REMOVED lines=16> */
[----:B------:R-:W-:-:S04]  /*0400*/  IADD3 R21, PT, PT, R5, 0x180, RZ ;  /* 0x0000018005157810 */ /* 0x000fc80007ffe0ff */
[----:B------:R-:W-:-:S13]  /*0410*/  ISETP.GE.U32.AND P0, PT, R21, UR4, PT ;  /* 0x0000000415007c0c */ /* 0x000fda000bf06070 */
[----:B-1----:R-:W-:Y:S05]  /*0420*/  @P0 BRA `(.L_x_90) ;  /* 0x0000000000b80947 */ /* 0x002fea0003800000 */
        /* <DEDUP_REMOVED lines=27> */
[----:B------:R-:W-:-:S04]  /*05e0*/  IADD3 R21, PT, PT, R5, 0x300, RZ ;  /* 0x0000030005157810 */ /* 0x000fc80007ffe0ff */
[----:B------:R-:W-:-:S13]  /*05f0*/  ISETP.GE.U32.AND P0, PT, R21, UR4, PT ;  /* 0x0000000415007c0c */ /* 0x000fda000bf06070 */
[----:B0-----:R-:W-:Y:S05]  /*0600*/  @P0 BRA `(.L_x_90) ;  /* 0x0000000000400947 */ /* 0x001fea0003800000 */
[----:B------:R-:W-:Y:S02]  /*0610*/  VIADD R0, R5, 0x380 ;  /* 0x0000038005007836 */ /* 0x000fe40000000000 */
[----:B------:R-:W-:-:S03]  /*0620*/  VIADD R21, R19, 0x300 ;  /* 0x0000030013157836 */ /* 0x000fc60000000000 */
[----:B------:R-:W-:Y:S01]  /*0630*/  ISETP.GE.U32.AND P0, PT, R0, UR4, PT ;  /* 0x0000000400007c0c */ /* 0x000fe2000bf06070 */
[----:B------:R-:W-:-:S05]  /*0640*/  IMAD.WIDE.U32 R36, R21, 0x2, R16 ;  /* 0x0000000215247825 */ /* 0x000fca00078e0010 */
[----:B------:R0:W5:Y:S07]  /*0650*/  LDG.E.U16 R0, desc[UR6][R36.64] ;  /* 0x0000000624007981 */ /* 0x00016e000c1e1500 */
[----:B------:R-:W-:Y:S02]  /*0660*/  @!P0 VIADD R35, R19, 0x380 ;  /* 0x0000038013238836 */ /* 0x000fe40000000000 */
        /* <DEDUP_REMOVED lines=10> */
.L_x_90:
[----:B------:R-:W-:Y:S05]  /*0710*/  BSYNC.RECONVERGENT B0 ;  /* 0x0000000000007941 */ /* 0x000fea0003800200 */
.L_x_89:
[C---:B0-----:R-:W-:Y:S01]  /*0720*/  VIADD R14, R5.reuse, 0x100 ;  /* 0x00000100050e7836 */ /* 0x041fe20000000000 */
[C---:B------:R-:W-:Y:S01]  /*0730*/  IADD3 R16, PT, PT, R5.reuse, 0x200, RZ ;  /* 0x0000020005107810 */ /* 0x040fe20007ffe0ff */
[C---:B------:R-:W-:Y:S01]  /*0740*/  VIADD R15, R5.reuse, 0x180 ;  /* 0x00000180050f7836 */ /* 0x040fe20000000000 */
[----:B------:R-:W-:Y:S01]  /*0750*/  BSSY.RECONVERGENT B0, `(.L_x_91) ;  /* 0x0000017000007945 */ /* 0x000fe20003800200 */
[C---:B------:R-:W-:Y:S01]  /*0760*/  VIADD R17, R5.reuse, 0x300 ;  /* 0x0000030005117836 */ /* 0x040fe20000000000 */
[----:B------:R-:W-:Y:S01]  /*0770*/  ISETP.GE.AND P0, PT, R14, UR4, PT ;  /* 0x000000040e007c0c */ /* 0x000fe2000bf06270 */
[----:B------:R-:W-:Y:S01]  /*0780*/  VIADD R14, R5, 0x280 ;  /* 0x00000280050e7836 */ /* 0x000fe20000000000 */
[----:B------:R-:W-:Y:S01]  /*0790*/  ISETP.GE.AND P1, PT, R15, UR4, PT ;  /* 0x000000040f007c0c */ /* 0x000fe2000bf26270 */
[----:B------:R-:W-:Y:S01]  /*07a0*/  VIADD R34, R5, 0x80 ;  /* 0x0000008005227836 */ /* 0x000fe20000000000 */
[----:B------:R-:W-:Y:S01]  /*07b0*/  ISETP.GE.AND P4, PT, R17, UR4, PT ;  /* 0x0000000411007c0c */ /* 0x000fe2000bf86270 */
[----:B------:R-:W-:Y:S01]  /*07c0*/  VIADD R17, R5, 0x380 ;  /* 0x0000038005117836 */ /* 0x000fe20000000000 */
[----:B------:R-:W-:-:S02]  /*07d0*/  ISETP.GE.AND P3, PT, R14, UR4, PT ;  /* 0x000000040e007c0c */ /* 0x000fc4000bf66270 */
[----:B------:R-:W-:Y:S02]  /*07e0*/  ISETP.GE.AND P2, PT, R16, UR4, PT ;  /* 0x0000000410007c0c */ /* 0x000fe4000bf46270 */
[----:B------:R-:W-:Y:S02]  /*07f0*/  PRMT R15, RZ, 0x7610, R15 ;  /* 0x00007610ff0f7816 */ /* 0x000fe4000000000f */
[----:B------:R-:W-:Y:S01]  /*0800*/  PRMT R14, RZ, 0x7610, R14 ;  /* 0x00007610ff0e7816 */ /* 0x000fe2000000000e */
[----:B------:R-:W-:Y:S08]  /*0810*/  @P5 BRA `(.L_x_92) ;  /* 0x0000000000285947 */ /* 0x000ff00003800000 */
[----:B-----5:R-:W-:-:S05]  /*0820*/  IMAD.U32 R16, R31, 0x10000, RZ ;  /* 0x000100001f107824 */ /* 0x020fca00078e00ff */
[----:B------:R-:W-:-:S13]  /*0830*/  FSETP.GT.FTZ.AND P5, PT, R16, RZ, PT ;  /* 0x000000ff1000720b */ /* 0x000fda0003fb4000 */
[----:B------:R-:W-:Y:S01]  /*0840*/  @!P5 SHF.L.U32 R32, R32, 0x10, RZ ;  /* 0x000000102020d819 */ /* 0x000fe200000006ff */
[C---:B------:R-:W-:Y:S01]  /*0850*/  @!P5 IMAD.U32 R15, R33.reuse, 0x10000, RZ ;  /* 0x00010000210fd824 */ /* 0x040fe200078e00ff */
[----:B------:R-:W-:-:S03]  /*0860*/  @P5 PRMT R14, R33, 0x7610, R14 ;  /* 0x00007610210e5816 */ /* 0x000fc6000000000e */
[-C--:B------:R-:W-:Y:S01]  /*0870*/  @!P5 FMUL.FTZ R32, R32, R15.reuse ;  /* 0x0000000f2020d220 */ /* 0x080fe20000410000 */
[----:B------:R-:W-:Y:S01]  /*0880*/  @!P5 FMUL.FTZ R16, R16, R15 ;  /* 0x0000000f1010d220 */ /* 0x000fe20000410000 */
[----:B------:R-:W-:-:S03]  /*0890*/  @P5 PRMT R15, RZ, 0x7610, R15 ;  /* 0x00007610ff0f5816 */ /* 0x000fc6000000000f */
[----:B------:R-:W-:Y:S02]  /*08a0*/  @!P5 F2FP.BF16.F32.PACK_AB R14, RZ, R32 ;  /* 0x00000020ff0ed23e */ /* 0x000fe400000010ff */
[----:B------:R-:W-:-:S07]  /*08b0*/  @!P5 F2FP.BF16.F32.PACK_AB R15, RZ, R16 ;  /* 0x00000010ff0fd23e */ /* 0x000fce00000010ff */
.L_x_92:
[----:B------:R-:W-:Y:S05]  /*08c0*/  BSYNC.RECONVERGENT B0 ;  /* 0x0000000000007941 */ /* 0x000fea0003800200 */
.L_x_91:
[----:B------:R-:W-:Y:S01]  /*08d0*/  ISETP.GE.AND P6, PT, R34, UR4, PT ;  /* 0x0000000422007c0c */ /* 0x000fe2000bfc6270 */
[----:B------:R-:W-:Y:S01]  /*08e0*/  BSSY.RECONVERGENT B0, `(.L_x_93) ;  /* 0x000000f000007945 */ /* 0x000fe20003800200 */
[----:B------:R-:W-:Y:S02]  /*08f0*/  ISETP.GE.AND P5, PT, R17, UR4, PT ;  /* 0x0000000411007c0c */ /* 0x000fe4000bfa6270 */
[----:B------:R-:W-:Y:S02]  /*0900*/  PRMT R16, RZ, 0x7610, R16 ;  /* 0x00007610ff107816 */ /* 0x000fe40000000010 */
[----:B------:R-:W-:-:S07]  /*0910*/  PRMT R17, RZ, 0x7610, R17 ;  /* 0x00007610ff117816 */ /* 0x000fce0000000011 */
[----:B------:R-:W-:Y:S05]  /*0920*/  @P6 BRA `(.L_x_94) ;  /* 0x0000000000286947 */ /* 0x000fea0003800000 */
[----:B-----5:R-:W-:-:S05]  /*0930*/  IMAD.U32 R19, R28, 0x10000, RZ ;  /* 0x000100001c137824 */ /* 0x020fca00078e00ff */
[----:B------:R-:W-:-:S13]  /*0940*/  FSETP.GT.FTZ.AND P6, PT, R19, RZ, PT ;  /* 0x000000ff1300720b */ /* 0x000fda0003fd4000 */
[----:B------:R-:W-:Y:S02]  /*0950*/  @!P6 IMAD.U32 R16, R30, 0x10000, RZ ;  /* 0x000100001e10e824 */ /* 0x000fe400078e00ff */
[----:B------:R-:W-:Y:S02]  /*0960*/  @!P6 IMAD.U32 R29, R29, 0x10000, RZ ;  /* 0x000100001d1de824 */ /* 0x000fe400078e00ff */
[-C--:B------:R-:W-:Y:S02]  /*0970*/  @!P6 FMUL.FTZ R19, R19, R16.reuse ;  /* 0x000000101313e220 */ /* 0x080fe40000410000 */
[----:B------:R-:W-:-:S03]  /*0980*/  @!P6 FMUL.FTZ R17, R29, R16 ;  /* 0x000000101d11e220 */ /* 0x000fc60000410000 */
[----:B------:R-:W-:Y:S02]  /*0990*/  @!P6 F2FP.BF16.F32.PACK_AB R16, RZ, R19 ;  /* 0x00000013ff10e23e */ /* 0x000fe400000010ff */
[----:B------:R-:W-:Y:S02]  /*09a0*/  @!P6 F2FP.BF16.F32.PACK_AB R17, RZ, R17 ;  /* 0x00000011ff11e23e */ /* 0x000fe400000010ff */
[----:B------:R-:W-:Y:S02]  /*09b0*/  @P6 PRMT R16, RZ, 0x7610, R16 ;  /* 0x00007610ff106816 */ /* 0x000fe40000000010 */
[----:B------:R-:W-:-:S07]  /*09c0*/  @P6 PRMT R17, R30, 0x7610, R17 ;  /* 0x000076101e116816 */ /* 0x000fce0000000011 */
.L_x_94:
[----:B------:R-:W-:Y:S05]  /*09d0*/  BSYNC.RECONVERGENT B0 ;  /* 0x0000000000007941 */ /* 0x000fea0003800200 */
.L_x_93:
[----:B------:R-:W-:Y:S01]  /*09e0*/  BSSY.RECONVERGENT B0, `(.L_x_95) ;  /* 0x000000e000007945 */ /* 0x000fe20003800200 */
[----:B------:R-:W-:Y:S02]  /*09f0*/  PRMT R19, RZ, 0x7610, R19 ;  /* 0x00007610ff137816 */ /* 0x000fe40000000013 */
[----:B------:R-:W-:Y:S01]  /*0a00*/  PRMT R21, RZ, 0x7610, R21 ;  /* 0x00007610ff157816 */ /* 0x000fe20000000015 */
[----:B------:R-:W-:Y:S06]  /*0a10*/  @P0 BRA `(.L_x_96) ;  /* 0x0000000000280947 */ /* 0x000fec0003800000 */
[----:B-----5:R-:W-:-:S05]  /*0a20*/  IMAD.U32 R22, R25, 0x10000, RZ ;  /* 0x0001000019167824 */ /* 0x020fca00078e00ff */
[----:B------:R-:W-:-:S13]  /*0a30*/  FSETP.GT.FTZ.AND P6, PT, R22, RZ, PT ;  /* 0x000000ff1600720b */ /* 0x000fda0003fd4000 */
[----:B------:R-:W-:Y:S01]  /*0a40*/  @!P6 SHF.L.U32 R19, R27, 0x10, RZ ;  /* 0x000000101b13e819 */ /* 0x000fe200000006ff */
[----:B------:R-:W-:-:S04]  /*0a50*/  @!P6 IMAD.U32 R26, R26, 0x10000, RZ ;  /* 0x000100001a1ae824 */ /* 0x000fc800078e00ff */
[-C--:B------:R-:W-:Y:S01]  /*0a60*/  @!P6 FMUL.FTZ R22, R22, R19.reuse ;  /* 0x000000131616e220 */ /* 0x080fe20000410000 */
[----:B------:R-:W-:-:S04]  /*0a70*/  @!P6 FMUL.FTZ R21, R26, R19 ;  /* 0x000000131a15e220 */ /* 0x000fc80000410000 */
[----:B------:R-:W-:Y:S02]  /*0a80*/  @!P6 F2FP.BF16.F32.PACK_AB R19, RZ, R22 ;  /* 0x00000016ff13e23e */ /* 0x000fe400000010ff */
[----:B------:R-:W-:Y:S02]  /*0a90*/  @!P6 F2FP.BF16.F32.PACK_AB R21, RZ, R21 ;  /* 0x00000015ff15e23e */ /* 0x000fe400000010ff */
[----:B------:R-:W-:Y:S02]  /*0aa0*/  @P6 PRMT R19, RZ, 0x7610, R19 ;  /* 0x00007610ff136816 */ /* 0x000fe40000000013 */
[----:B------:R-:W-:-:S07]  /*0ab0*/  @P6 PRMT R21, R27, 0x7610, R21 ;  /* 0x000076101b156816 */ /* 0x000fce0000000015 */
.L_x_96:
[----:B------:R-:W-:Y:S05]  /*0ac0*/  BSYNC.RECONVERGENT B0 ;  /* 0x0000000000007941 */ /* 0x000fea0003800200 */
.L_x_95:
[----:B------:R-:W-:Y:S01]  /*0ad0*/  BSSY.RECONVERGENT B0, `(.L_x_97) ;  /* 0x000000e000007945 */ /* 0x000fe20003800200 */
[----:B------:R-:W-:Y:S02]  /*0ae0*/  PRMT R23, RZ, 0x7610, R23 ;  /* 0x00007610ff177816 */ /* 0x000fe40000000017 */
[----:B------:R-:W-:Y:S01]  /*0af0*/  PRMT R22, RZ, 0x7610, R22 ;  /* 0x00007610ff167816 */ /* 0x000fe20000000016 */
[----:B------:R-:W-:Y:S06]  /*0b00*/  @P1 BRA `(.L_x_98) ;  /* 0x0000000000281947 */ /* 0x000fec0003800000 */
        /* <DEDUP_REMOVED lines=10> */
.L_x_98:
[----:B------:R-:W-:Y:S05]  /*0bb0*/  BSYNC.RECONVERGENT B0 ;  /* 0x0000000000007941 */ /* 0x000fea0003800200 */
.L_x_97:
[----:B------:R-:W-:Y:S01]  /*0bc0*/  BSSY.RECONVERGENT B0, `(.L_x_99) ;  /* 0x000000e000007945 */ /* 0x000fe20003800200 */
[----:B-----5:R-:W-:Y:S02]  /*0bd0*/  PRMT R13, RZ, 0x7610, R13 ;  /* 0x00007610ff0d7816 */ /* 0x020fe4000000000d */
[----:B------:R-:W-:Y:S01]  /*0be0*/  PRMT R12, RZ, 0x7610, R12 ;  /* 0x00007610ff0c7816 */ /* 0x000fe2000000000c */
[----:B------:R-:W-:Y:S06]  /*0bf0*/  @P2 BRA `(.L_x_100) ;  /* 0x0000000000282947 */ /* 0x000fec0003800000 */
[----:B------:R-:W-:-:S05]  /*0c00*/  IMAD.U32 R12, R9, 0x10000, RZ ;  /* 0x00010000090c7824 */ /* 0x000fca00078e00ff */
        /* <DEDUP_REMOVED lines=9> */
.L_x_100:
[----:B------:R-:W-:Y:S05]  /*0ca0*/  BSYNC.RECONVERGENT B0 ;  /* 0x0000000000007941 */ /* 0x000fea0003800200 */
.L_x_99:
[----:B------:R-:W-:Y:S01]  /*0cb0*/  BSSY.RECONVERGENT B0, `(.L_x_101) ;  /* 0x000000e000007945 */ /* 0x000fe20003800200 */
[----:B------:R-:W-:Y:S02]  /*0cc0*/  PRMT R10, RZ, 0x7610, R10 ;  /* 0x00007610ff0a7816 */ /* 0x000fe4000000000a */
[----:B------:R-:W-:Y:S01]  /*0cd0*/  PRMT R11, RZ, 0x7610, R11 ;  /* 0x00007610ff0b7816 */ /* 0x000fe2000000000b */
[----:B------:R-:W-:Y:S06]  /*0ce0*/  @P3 BRA `(.L_x_102) ;  /* 0x0000000000283947 */ /* 0x000fec0003800000 */
[----:B------:R-:W-:-:S05]  /*0cf0*/  IMAD.U32 R9, R6, 0x10000, RZ ;  /* 0x0001000006097824 */ /* 0x000fca00078e00ff */
        /* <DEDUP_REMOVED lines=9> */
.L_x_102:
[----:B------:R-:W-:Y:S05]  /*0d90*/  BSYNC.RECONVERGENT B0 ;  /* 0x0000000000007941 */ /* 0x000fea0003800200 */
.L_x_101:
[----:B------:R-:W-:Y:S01]  /*0da0*/  BSSY.RECONVERGENT B0, `(.L_x_103) ;  /* 0x000000f000007945 */ /* 0x000fe20003800200 */
[----:B------:R-:W-:Y:S02]  /*0db0*/  PRMT R24, RZ, 0x7610, R24 ;  /* 0x00007610ff187816 */ /* 0x000fe40000000018 */
[----:B------:R-:W-:Y:S02]  /*0dc0*/  PRMT R25, RZ, 0x7610, R25 ;  /* 0x00007610ff197816 */ /* 0x000fe40000000019 */
        /* <DEDUP_REMOVED lines=12> */
.L_x_104:
[----:B------:R-:W-:Y:S05]  /*0e90*/  BSYNC.RECONVERGENT B0 ;  /* 0x0000000000007941 */ /* 0x000fea0003800200 */
.L_x_103:
[----:B------:R-:W-:Y:S01]  /*0ea0*/  BSSY.RECONVERGENT B0, `(.L_x_105) ;  /* 0x000000d000007945 */ /* 0x000fe20003800200 */
[----:B------:R-:W-:-:S03]  /*0eb0*/  PRMT R0, RZ, 0x7610, R0 ;  /* 0x00007610ff007816 */ /* 0x000fc60000000000 */
[----:B------:R-:W-:Y:S05]  /*0ec0*/  @P5 BRA `(.L_x_106) ;  /* 0x0000000000285947 */ /* 0x000fea0003800000 */
        /* <DEDUP_REMOVED lines=10> */
.L_x_106:
[----:B------:R-:W-:Y:S05]  /*0f70*/  BSYNC.RECONVERGENT B0 ;  /* 0x0000000000007941 */ /* 0x000fea0003800200 */
.L_x_105:
[----:B------:R-:W-:-:S13]  /*0f80*/  ISETP.GE.AND P6, PT, R5, UR4, PT ;  /* 0x0000000405007c0c */ /* 0x000fda000bfc6270 */
[----:B------:R-:W-:Y:S05]  /*0f90*/  @P6 EXIT ;  /* 0x000000000000694d */ /* 0x000fea0003800000 */
[----:B------:R-:W0:Y:S01]  /*0fa0*/  LDC.64 R2, c[0x0][0x388] ;  /* 0x0000e200ff027b82 */ /* 0x000e220000000a00 */
[----:B------:R-:W-:Y:S02]  /*0fb0*/  MOV R4, UR5 ;  /* 0x0000000500047c02 */ /* 0x000fe40008000f00 */
[----:B------:R-:W-:-:S03]  /*0fc0*/  ISETP.GE.AND P6, PT, R34, UR4, PT ;  /* 0x0000000422007c0c */ /* 0x000fc6000bfc6270 */
[----:B------:R-:W-:Y:S02]  /*0fd0*/  IMAD R27, R4, 0x400, R5 ;  /* 0x00000400041b7824 */ /* 0x000fe400078e0205 */
[----:B------:R-:W1:Y:S02]  /*0fe0*/  LDC.64 R6, c[0x0][0x390] ;  /* 0x0000e400ff067b82 */ /* 0x000e640000000a00 */
        /* <DEDUP_REMOVED lines=47> */
.L_x_107:
        /* <DEDUP_REMOVED lines=10> */
.L_x_3599:


//--------------------- .text._ZN2at6native57_GLOBAL__N__416c288b_24_ActivationPreluKernel_cu_bc9ca66845unrolled_elementwise_kernel_for_multi_outputsILi2EZZZNS0_21prelu_backward_kernelERNS_14TensorIteratorEENKUlvE_clEvENKUlvE0_clEvEUlfffE_St5arrayIPcLm5EE16OffsetCalculatorILi3EjLb0EESB_ILi2EjLb0EEEEviT0_T1_T2_T3_ --------------------------
	.section	.text._ZN2at6native57_GLOBAL__N__416c288b_24_ActivationPreluKernel_cu_bc9ca66845unrolled_elementwise_kernel_for_multi_outputsILi2EZZZNS0_21prelu_backward_kernelERNS_14TensorIteratorEENKUlvE_clEvENKUlvE0_clEvEUlfffE_St5arrayIPcLm5EE16OffsetCalculatorILi3EjLb0EESB_ILi2EjLb0EEEEviT0_T1_T2_T3_,"ax",@progbits
	.align	128
.text._ZN2at6native57_GLOBAL__N__416c288b_24_ActivationPreluKernel_cu_bc9ca66845unrolled_elementwise_kernel_for_multi_outputsILi2EZZZNS0_21prelu_backward_kernelERNS_14TensorIteratorEENKUlvE_clEvENKUlvE0_clEvEUlfffE_St5arrayIPcLm5EE16OffsetCalculatorILi3EjLb0EESB_ILi2EjLb0EEEEviT0_T1_T2_T3_:
        .type           _ZN2at6native57_GLOBAL__N__416c288b_24_ActivationPreluKernel_cu_bc9ca66845unrolled_elementwise_kernel_for_multi_outputsILi2EZZZNS0_21prelu_backward_kernelERNS_14TensorIteratorEENKUlvE_clEvENKUlvE0_clEvEUlfffE_St5arrayIPcLm5EE16OffsetCalculatorILi3EjLb0EESB_ILi2EjLb0EEEEviT0_T1_T2_T3_,@function
        .size           _ZN2at6native57_GLOBAL__N__416c288b_24_ActivationPreluKernel_cu_bc9ca66845unrolled_elementwise_kernel_for_multi_outputsILi2EZZZNS0_21prelu_backward_kernelERNS_14TensorIteratorEENKUlvE_clEvENKUlvE0_clEvEUlfffE_St5arrayIPcLm5EE16OffsetCalculatorILi3EjLb0EESB_ILi2EjLb0EEEEviT0_T1_T2_T3_,(.L_x_3600 - _ZN2at6native57_GLOBAL__N__416c288b_24_ActivationPreluKernel_cu_bc9ca66845unrolled_elementwise_kernel_for_multi_outputsILi2EZZZNS0_21prelu_backward_kernelERNS_14TensorIteratorEENKUlvE_clEvENKUlvE0_clEvEUlfffE_St5arrayIPcLm5EE16OffsetCalculatorILi3EjLb0EESB_ILi2EjLb0EEEEviT0_T1_T2_T3_)
        .other          _ZN2at6native57_GLOBAL__N__416c288b_24_ActivationPreluKernel_cu_bc9ca66845unrolled_elementwise_kernel_for_multi_outputsILi2EZZZNS0_21prelu_backward_kernelERNS_14TensorIteratorEENKUlvE_clEvENKUlvE0_clEvEUlfffE_St5arrayIPcLm5EE16OffsetCalculatorILi3EjLb0EESB_ILi2EjLb0EEEEviT0_T1_T2_T3_,@"STO_CUDA_ENTRY STV_DEFAULT"
_ZN2at6native57_GLOBAL__N__416c288b_24_ActivationPreluKernel_cu_bc9ca66845unrolled_elementwise_kernel_for_multi_outputsILi2EZZZNS0_21prelu_backward_kernelERNS_14TensorIteratorEENKUlvE_clEvENKUlvE0_clEvEUlfffE_St5arrayIPcLm5EE16OffsetCalculatorILi3EjLb0EESB_ILi2EjLb0EEEEviT0_T1_T2_T3_:
[----:B------:R-:W-:Y:S01]  /*0000*/  LDC R1, c[0x0][0x37c] ;  /* 0x0000df00ff017b82 */ /* 0x000fe20000000800 */
[----:B------:R-:W0:Y:S07]  /*0010*/  S2R R22, SR_TID.X ;  /* 0x0000000000167919 */ /* 0x000e2e0000002100 */
[----:B------:R-:W1:Y:S01]  /*0020*/  S2UR UR4, SR_CTAID.X ;  /* 0x00000000000479c3 */ /* 0x000e620000002500 */
[----:B------:R-:W1:Y:S01]  /*0030*/  LDCU UR5, c[0x0][0x380] ;  /* 0x00007000ff0577ac */ /* 0x000e620008000800 */
[----:B------:R-:W-:Y:S01]  /*0040*/  BSSY.RECONVERGENT B0, `(.L_x_108) ;  /* 0x0000b76000007945 */ /* 0x000fe20003800200 */
[----:B------:R-:W-:Y:S01]  /*0050*/  HFMA2 R35, -RZ, RZ, 0, 0 ;  /* 0x00000000ff237431 */ /* 0x000fe200000001ff */
[----:B------:R-:W-:Y:S01]  /*0060*/  MOV R33, RZ ;  /* 0x000000ff00217202 */ /* 0x000fe20000000f00 */
[----:B------:R-:W2:Y:S01]  /*0070*/  LDCU.64 UR8, c[0x0][0x358] ;  /* 0x00006b00ff0877ac */ /* 0x000ea20008000a00 */
[----:B------:R-:W-:Y:S01]  /*0080*/  HFMA2 R21, -RZ, RZ, 0, 0 ;  /* 0x00000000ff157431 */ /* 0x000fe200000001ff */
[----:B------:R-:W-:Y:S01]  /*0090*/  CS2R R28, SRZ ;  /* 0x00000000001c7805 */ /* 0x000fe2000001ff00 */
[----:B------:R-:W-:Y:S01]  /*00a0*/  HFMA2 R31, -RZ, RZ, 0, 0 ;  /* 0x00000000ff1f7431 */ /* 0x000fe200000001ff */
[----:B------:R-:W-:-:S02]  /*00b0*/  CS2R R18, SRZ ;  /* 0x0000000000127805 */ /* 0x000fc4000001ff00 */
[----:B------:R-:W-:Y:S02]  /*00c0*/  CS2R R8, SRZ ;  /* 0x0000000000087805 */ /* 0x000fe4000001ff00 */
[----:B------:R-:W-:Y:S02]  /*00d0*/  CS2R R10, SRZ ;  /* 0x00000000000a7805 */ /* 0x000fe4000001ff00 */
[----:B------:R-:W-:Y:S02]  /*00e0*/  CS2R R12, SRZ ;  /* 0x00000000000c7805 */ /* 0x000fe4000001ff00 */
[----:B------:R-:W-:Y:S02]  /*00f0*/  CS2R R14, SRZ ;  /* 0x00000000000e7805 */ /* 0x000fe4000001ff00 */
[----:B------:R-:W-:Y:S02]  /*0100*/  CS2R R16, SRZ ;  /* 0x0000000000107805 */ /* 0x000fe4000001ff00 */
[----:B------:R-:W-:-:S02]  /*0110*/  MOV R23, RZ ;  /* 0x000000ff00177202 */ /* 0x000fc40000000f00 */
[----:B------:R-:W-:Y:S02]  /*0120*/  CS2R R2, SRZ ;  /* 0x0000000000027805 */ /* 0x000fe4000001ff00 */
[----:B------:R-:W-:Y:S02]  /*0130*/  MOV R0, RZ ;  /* 0x000000ff00007202 */ /* 0x000fe40000000f00 */
[----:B------:R-:W-:Y:S01]  /*0140*/  CS2R R4, SRZ ;  /* 0x0000000000047805 */ /* 0x000fe2000001ff00 */
[----:B-1----:R-:W-:-:S06]  /*0150*/  UIMAD UR5, UR4, -0x400, UR5 ;  /* 0xfffffc00040578a4 */ /* 0x002fcc000f8e0205 */
[----:B0-----:R-:W-:-:S13]  /*0160*/  ISETP.GE.AND P0, PT, R22, UR5, PT ;  /* 0x0000000516007c0c */ /* 0x001fda000bf06270 */
[----:B--2---:R-:W-:Y:S05]  /*0170*/  @P0 BRA `(.L_x_109) ;  /* 0x000000b400880947 */ /* 0x004fea0003800000 */
[----:B------:R-:W0:Y:S01]  /*0180*/  LDC R6, c[0x0][0x3b0] ;  /* 0x0000ec00ff067b82 */ /* 0x000e220000000800 */
[----:B------:R-:W-:Y:S02]  /*0190*/  MOV R7, 0xffffffff ;  /* 0xffffffff00077802 */ /* 0x000fe40000000f00 */
[----:B------:R-:W-:Y:S02]  /*01a0*/  MOV R43, RZ ;  /* 0x000000ff002b7202 */ /* 0x000fe40000000f00 */
[----:B------:R-:W-:Y:S02]  /*01b0*/  MOV R18, RZ ;  /* 0x000000ff00127202 */ /* 0x000fe40000000f00 */
[----:B------:R-:W-:Y:S02]  /*01c0*/  MOV R45, RZ ;  /* 0x000000ff002d7202 */ /* 0x000fe40000000f00 */
[C---:B0-----:R-:W-:Y:S02]  /*01d0*/  ISETP.NE.AND P0, PT, R6.reuse, RZ, PT ;  /* 0x000000ff0600720c */ /* 0x041fe40003f05270 */
[----:B------:R-:W-:-:S04]  /*01e0*/  VIADDMNMX.U32 R7, R6, R7, 0x18, PT ;  /* 0x0000001806077446 */ /* 0x000fc80003800007 */
[----:B------:R-:W-:-:S07]  /*01f0*/  IADD3 R7, PT, PT, R7, 0x1, RZ ;  /* 0x0000000107077810 */ /* 0x000fce0007ffe0ff */
[----:B------:R-:W-:Y:S05]  /*0200*/  @!P0 BRA `(.L_x_110) ;  /* 0x0000001400748947 */ /* 0x000fea0003800000 */
[----:B------:R-:W0:Y:S01]  /*0210*/  LDCU.64 UR10, c[0x0][0x3b8] ;  /* 0x00007700ff0a77ac */ /* 0x000e220008000a00 */
[----:B------:R-:W-:Y:S01]  /*0220*/  HFMA2 R24, -RZ, RZ, 0, 0 ;  /* 0x00000000ff187431 */ /* 0x000fe200000001ff */
        /* <DEDUP_REMOVED lines=324> */
[----:B------:R-:W-:Y:S01]  /*1670*/  MOV R36, RZ ;  /* 0x000000ff00247202 */ /* 0x000fe20000000f00 */
        /* <DEDUP_REMOVED lines=22> */
.L_x_110:
[----:B------:R-:W0:Y:S08]  /*17e0*/  LDC.64 R40, c[0x0][0x398] ;  /* 0x0000e600ff287b82 */ /* 0x000e300000000a00 */
[----:B------:R-:W1:Y:S08]  /*17f0*/  LDC.64 R38, c[0x0][0x3a0] ;  /* 0x0000e800ff267b82 */ /* 0x000e700000000a00 */
[----:B------:R-:W2:Y:S01]  /*1800*/  LDC.64 R36, c[0x0][0x3a8] ;  /* 0x0000ea00ff247b82 */ /* 0x000ea20000000a00 */
[----:B0-----:R-:W-:-:S04]  /*1810*/  IMAD.WIDE.U32 R42, R43, 0x4, R40 ;  /* 0x000000042b2a7825 */ /* 0x001fc800078e0028 */
[----:B-1----:R-:W-:Y:S02]  /*1820*/  IMAD.WIDE.U32 R26, R18, 0x4, R38 ;  /* 0x00000004121a7825 */ /* 0x002fe400078e0026 */
[----:B------:R0:W5:Y:S04]  /*1830*/  LDG.E R18, desc[UR8][R42.64] ;  /* 0x000000082a127981 */ /* 0x000168000c1e1900 */
[----:B------:R0:W5:Y:S01]  /*1840*/  LDG.E R28, desc[UR8][R26.64] ;  /* 0x000000081a1c7981 */ /* 0x000162000c1e1900 */
[----:B--2---:R-:W-:-:S05]  /*1850*/  IMAD.WIDE.U32 R24, R45, 0x4, R36 ;  /* 0x000000042d187825 */ /* 0x004fca00078e0024 */
[----:B------:R0:W5:Y:S01]  /*1860*/  LDG.E R33, desc[UR8][R24.64] ;  /* 0x0000000818217981 */ /* 0x000162000c1e1900 */
        /* <DEDUP_REMOVED lines=357> */
.L_x_111:
[----:B------:R-:W-:-:S04]  /*2ec0*/  IMAD.WIDE.U32 R42, R45, 0x4, R40 ;  /* 0x000000042d2a7825 */ /* 0x000fc800078e0028 */
[----:B------:R-:W-:-:S04]  /*2ed0*/  IMAD.WIDE.U32 R26, R20, 0x4, R38 ;  /* 0x00000004141a7825 */ /* 0x000fc800078e0026 */
[----:B------:R-:W-:Y:S01]  /*2ee0*/  IMAD.WIDE.U32 R24, R11, 0x4, R36 ;  /* 0x000000040b187825 */ /* 0x000fe200078e0024 */
[----:B------:R0:W5:Y:S04]  /*2ef0*/  LDG.E R9, desc[UR8][R26.64] ;  /* 0x000000081a097981 */ /* 0x000168000c1e1900 */
[----:B------:R0:W5:Y:S04]  /*2f00*/  LDG.E R11, desc[UR8][R42.64] ;  /* 0x000000082a0b7981 */ /* 0x000168000c1e1900 */
[----:B------:R0:W5:Y:S01]  /*2f10*/  LDG.E R8, desc[UR8][R24.64] ;  /* 0x0000000818087981 */ /* 0x000162000c1e1900 */
        /* <DEDUP_REMOVED lines=346> */
[----:B------:R-:W-:-:S06]  /*44c0*/  IMAD R44, R44, UR10, R45 ;  /* 0x0000000a2c2c7c24 */ /* 0x000fcc000f8e022d */
[----:B------:R-:W4:Y:S01]  /*44d0*/  @P1 LDC R20, c[0x0][0x608] ;  /* 0x00018200ff141b82 */ /* 0x000f220000000800 */
[----:B---3--:R-:W-:-:S04]  /*44e0*/  @P1 IMAD.HI.U32 R24, R43, R24, R42 ;  /* 0x000000182b181227 */ /* 0x008fc800078e002a */
        /* <DEDUP_REMOVED lines=8> */
[----:B------:R-:W-:-:S07]  /*4570*/  @P1 IMAD R13, R22, R20, R13 ;  /* 0x00000014160d1224 */ /* 0x000fce00078e020d */
.L_x_112:
[----:B------:R-:W-:-:S04]  /*4580*/  IMAD.WIDE.U32 R42, R15, 0x4, R40 ;  /* 0x000000040f2a7825 */ /* 0x000fc800078e0028 */
[----:B------:R-:W-:Y:S01]  /*4590*/  IMAD.WIDE.U32 R26, R10, 0x4, R38 ;  /* 0x000000040a1a7825 */ /* 0x000fe200078e0026 */
[----:B------:R0:W5:Y:S03]  /*45a0*/  LDG.E R15, desc[UR8][R42.64] ;  /* 0x000000082a0f7981 */ /* 0x000166000c1e1900 */
[----:B------:R-:W-:Y:S02]  /*45b0*/  IMAD.WIDE.U32 R24, R13, 0x4, R36 ;  /* 0x000000040d187825 */ /* 0x000fe400078e0024 */
        /* <DEDUP_REMOVED lines=360> */
.L_x_113:
        /* <DEDUP_REMOVED lines=349> */
[----:B------:R-:W-:-:S05]  /*7210*/  @P1 MOV R24, RZ ;  /* 0x000000ff00181202 */ /* 0x000fca0000000f00 */
[----:B------:R-:W4:Y:S01]  /*7220*/  @P1 LDC.64 R22, c[0x0][0x600] ;  /* 0x00018000ff161b82 */ /* 0x000f220000000a00 */
[----:B---3--:R-:W-:-:S07]  /*7230*/  @P1 IMAD.HI.U32 R24, R25, R20, R24 ;  /* 0x0000001419181227 */ /* 0x008fce00078e0018 */
[----:B------:R-:W3:Y:S01]  /*7240*/  @P1 LDC R20, c[0x0][0x608] ;  /* 0x00018200ff141b82 */ /* 0x000ee20000000800 */
[----:B------:R-:W-:Y:S02]  /*7250*/  @P1 SHF.R.U32.HI R21, RZ, R21, R24 ;  /* 0x00000015ff151219 */ /* 0x000fe40000011618 */
[----:B------:R-:W-:Y:S02]  /*7260*/  IADD3 R24, PT, PT, -R25, RZ, RZ ;  /* 0x000000ff19187210 */ /* 0x000fe40007ffe1ff */
[----:B------:R-:W-:-:S03]  /*7270*/  @P1 IADD3 R21, PT, PT, -R21, RZ, RZ ;  /* 0x000000ff15151210 */ /* 0x000fc60007ffe1ff */
[----:B------:R-:W-:Y:S02]  /*7280*/  IMAD R24, R24, UR10, R27 ;  /* 0x0000000a18187c24 */ /* 0x000fe4000f8e021b */
[----:B0-----:R-:W-:Y:S02]  /*7290*/  @P1 IMAD R26, R26, R21, R25 ;  /* 0x000000151a1a1224 */ /* 0x001fe400078e0219 */
[C---:B-1----:R-:W-:Y:S02]  /*72a0*/  IMAD R45, R24.reuse, UR6, R45 ;  /* 0x00000006182d7c24 */ /* 0x042fe4000f8e022d */
[C---:B--2---:R-:W-:Y:S02]  /*72b0*/  IMAD R14, R24.reuse, UR12, R14 ;  /* 0x0000000c180e7c24 */ /* 0x044fe4000f8e020e */
[----:B------:R-:W-:Y:S02]  /*72c0*/  IMAD R43, R24, UR13, R43 ;  /* 0x0000000d182b7c24 */ /* 0x000fe4000f8e022b */
[----:B----4-:R-:W-:-:S02]  /*72d0*/  @P1 IMAD R45, R26, R22, R45 ;  /* 0x000000161a2d1224 */ /* 0x010fc400078e022d */
[C---:B------:R-:W-:Y:S02]  /*72e0*/  @P1 IMAD R14, R26.reuse, R23, R14 ;  /* 0x000000171a0e1224 */ /* 0x040fe400078e020e */
[----:B---3--:R-:W-:-:S07]  /*72f0*/  @P1 IMAD R43, R26, R20, R43 ;  /* 0x000000141a2b1224 */ /* 0x008fce00078e022b */
.L_x_114:
[----:B------:R-:W-:-:S04]  /*7300*/  IMAD.WIDE.U32 R22, R45, 0x4, R40 ;  /* 0x000000042d167825 */ /* 0x000fc800078e0028 */
[----:B------:R-:W-:Y:S02]  /*7310*/  IMAD.WIDE.U32 R20, R14, 0x4, R38 ;  /* 0x000000040e147825 */ /* 0x000fe400078e0026 */
[----:B------:R0:W5:Y:S02]  /*7320*/  LDG.E R23, desc[UR8][R22.64] ;  /* 0x0000000816177981 */ /* 0x000164000c1e1900 */
        /* <DEDUP_REMOVED lines=361> */
.L_x_115:
        /* <DEDUP_REMOVED lines=364> */
.L_x_116:
        /* <DEDUP_REMOVED lines=353> */
[----:B------:R-:W1:Y:S01]  /*b690*/  @P0 LDC R4, c[0x0][0x608] ;  /* 0x00018200ff040b82 */ /* 0x000e620000000800 */
        /* <DEDUP_REMOVED lines=9> */
[----:B------:R-:W-:-:S07]  /*b730*/  @P0 IMAD R43, R20, R4, R43 ;  /* 0x00000004142b0224 */ /* 0x000fce00078e022b */
.L_x_117:
[----:B------:R-:W-:-:S04]  /*b740*/  IMAD.WIDE.U32 R40, R45, 0x4, R40 ;  /* 0x000000042d287825 */ /* 0x000fc800078e0028 */
[----:B------:R-:W-:Y:S01]  /*b750*/  IMAD.WIDE.U32 R38, R2, 0x4, R38 ;  /* 0x0000000402267825 */ /* 0x000fe200078e0026 */
[----:B------:R0:W5:Y:S03]  /*b760*/  LDG.E R4, desc[UR8][R40.64] ;  /* 0x0000000828047981 */ /* 0x000166000c1e1900 */
[----:B------:R-:W-:Y:S01]  /*b770*/  IMAD.WIDE.U32 R36, R43, 0x4, R36 ;  /* 0x000000042b247825 */ /* 0x000fe200078e0024 */
[----:B------:R0:W5:Y:S04]  /*b780*/  LDG.E R2, desc[UR8][R38.64] ;  /* 0x0000000826027981 */ /* 0x000168000c1e1900 */
[----:B------:R0:W5:Y:S02]  /*b790*/  LDG.E R35, desc[UR8][R36.64] ;  /* 0x0000000824237981 */ /* 0x000164000c1e1900 */
.L_x_109:
[----:B------:R-:W-:Y:S05]  /*b7a0*/  BSYNC.RECONVERGENT B0 ;  /* 0x0000000000007941 */ /* 0x000fea0003800200 */
.L_x_108:
[----:B------:R-:W1:Y:S01]  /*b7b0*/  S2R R22, SR_TID.X ;  /* 0x0000000000167919 */ /* 0x000e620000002100 */
[----:B------:R-:W-:Y:S02]  /*b7c0*/  MOV R20, RZ ;  /* 0x000000ff00147202 */ /* 0x000fe40000000f00 */
[C---:B-1----:R-:W-:Y:S02]  /*b7d0*/  ISETP.GE.AND P6, PT, R22.reuse, UR5, PT ;  /* 0x0000000516007c0c */ /* 0x042fe4000bfc6270 */
[C---:B------:R-:W-:Y:S02]  /*b7e0*/  IADD3 R6, PT, PT, R22.reuse, 0x80, RZ ;  /* 0x0000008016067810 */ /* 0x040fe40007ffe0ff */
[----:B------:R-:W-:Y:S02]  /*b7f0*/  IADD3 R7, PT, PT, R22, 0x100, RZ ;  /* 0x0000010016077810 */ /* 0x000fe40007ffe0ff */
[----:B------:R-:W-:Y:S01]  /*b800*/  ISETP.GE.AND P5, PT, R6, UR5, PT ;  /* 0x0000000506007c0c */ /* 0x000fe2000bfa6270 */
[----:B------:R-:W-:Y:S01]  /*b810*/  HFMA2 R6, -RZ, RZ, 0, 0 ;  /* 0x00000000ff067431 */ /* 0x000fe200000001ff */
[----:B------:R-:W-:-:S02]  /*b820*/  ISETP.GE.AND P0, PT, R7, UR5, PT ;  /* 0x0000000507007c0c */ /* 0x000fc4000bf06270 */
[C---:B------:R-:W-:Y:S02]  /*b830*/  IADD3 R7, PT, PT, R22.reuse, 0x180, RZ ;  /* 0x0000018016077810 */ /* 0x040fe40007ffe0ff */
[----:B------:R-:W-:Y:S01]  /*b840*/  IADD3 R25, PT, PT, R22, 0x200, RZ ;  /* 0x0000020016197810 */ /* 0x000fe20007ffe0ff */
[-C--:B-----5:R-:W-:Y:S01]  /*b850*/  @!P6 FMUL.FTZ R28, R28, R33.reuse ;  /* 0x000000211c1ce220 */ /* 0x0a0fe20000410000 */
[C---:B------:R-:W-:Y:S01]  /*b860*/  @!P6 FSETP.GT.FTZ.AND P3, PT, R18.reuse, RZ, PT ;  /* 0x000000ff1200e20b */ /* 0x040fe20003f74000 */
[----:B------:R-:W-:Y:S01]  /*b870*/  @!P6 FMUL.FTZ R18, R18, R33 ;  /* 0x000000211212e220 */ /* 0x000fe20000410000 */
[----:B------:R-:W-:Y:S02]  /*b880*/  ISETP.GE.AND P1, PT, R7, UR5, PT ;  /* 0x0000000507007c0c */ /* 0x000fe4000bf26270 */
[----:B------:R-:W-:Y:S02]  /*b890*/  @!P6 FSEL R6, R33, R28, P3 ;  /* 0x0000001c2106e208 */ /* 0x000fe40001800000 */
[----:B------:R-:W-:Y:S01]  /*b8a0*/  @!P6 FSEL R20, R18, RZ, !P3 ;  /* 0x000000ff1214e208 */ /* 0x000fe20005800000 */
[----:B------:R-:W-:Y:S01]  /*b8b0*/  @!P0 FMUL.FTZ R13, R13, R10 ;  /* 0x0000000a0d0d8220 */ /* 0x000fe20000410000 */
[C---:B------:R-:W-:Y:S01]  /*b8c0*/  @!P5 FSETP.GT.FTZ.AND P4, PT, R11.reuse, RZ, PT ;  /* 0x000000ff0b00d20b */ /* 0x040fe20003f94000 */
[----:B------:R-:W-:Y:S01]  /*b8d0*/  @!P5 FMUL.FTZ R11, R11, R8 ;  /* 0x000000080b0bd220 */ /* 0x000fe20000410000 */
[C---:B------:R-:W-:Y:S01]  /*b8e0*/  @!P0 FSETP.GT.FTZ.AND P3, PT, R15.reuse, RZ, PT ;  /* 0x000000ff0f00820b */ /* 0x040fe20003f74000 */
[----:B------:R-:W-:Y:S01]  /*b8f0*/  @!P0 FMUL.FTZ R15, R15, R10 ;  /* 0x0000000a0f0f8220 */ /* 0x000fe20000410000 */
[----:B------:R-:W-:Y:S01]  /*b900*/  ISETP.GE.AND P2, PT, R25, UR5, PT ;  /* 0x0000000519007c0c */ /* 0x000fe2000bf46270 */
[----:B------:R-:W-:Y:S01]  /*b910*/  @!P5 FMUL.FTZ R25, R9, R8 ;  /* 0x000000080919d220 */ /* 0x000fe20000410000 */
[----:B------:R-:W-:Y:S01]  /*b920*/  MOV R7, RZ ;  /* 0x000000ff00077202 */ /* 0x000fe20000000f00 */
[----:B------:R-:W-:Y:S01]  /*b930*/  HFMA2 R9, -RZ, RZ, 0, 0 ;  /* 0x00000000ff097431 */ /* 0x000fe200000001ff */
[----:B------:R-:W-:Y:S01]  /*b940*/  @!P0 FSEL R7, R10, R13, P3 ;  /* 0x0000000d0a078208 */ /* 0x000fe20001800000 */
[----:B------:R-:W-:Y:S01]  /*b950*/  HFMA2 R18, -RZ, RZ, 0, 0 ;  /* 0x00000000ff127431 */ /* 0x000fe200000001ff */
[----:B------:R-:W-:-:S02]  /*b960*/  @!P5 FSEL R9, R11, RZ, !P4 ;  /* 0x000000ff0b09d208 */ /* 0x000fc40006000000 */
[----:B------:R-:W-:Y:S02]  /*b970*/  CS2R R10, SRZ ;  /* 0x00000000000a7805 */ /* 0x000fe4000001ff00 */
[----:B------:R-:W-:Y:S01]  /*b980*/  IADD3 R13, PT, PT, R22, 0x280, RZ ;  /* 0x00000280160d7810 */ /* 0x000fe20007ffe0ff */
[-C--:B------:R-:W-:Y:S01]  /*b990*/  @!P1 FMUL.FTZ R17, R17, R12.reuse ;  /* 0x0000000c11119220 */ /* 0x080fe20000410000 */
[----:B------:R-:W-:Y:S02]  /*b9a0*/  @!P5 FSEL R18, R8, R25, P4 ;  /* 0x000000190812d208 */ /* 0x000fe40002000000 */
[C---:B------:R-:W-:Y:S01]  /*b9b0*/  @!P1 FSETP.GT.FTZ.AND P4, PT, R19.reuse, RZ, PT ;  /* 0x000000ff1300920b */ /* 0x040fe20003f94000 */
[----:B------:R-:W-:Y:S01]  /*b9c0*/  @!P1 FMUL.FTZ R19, R19, R12 ;  /* 0x0000000c13139220 */ /* 0x000fe20000410000 */
[----:B------:R-:W-:Y:S01]  /*b9d0*/  @!P0 FSEL R10, R15, RZ, !P3 ;  /* 0x000000ff0f0a8208 */ /* 0x000fe20005800000 */
[----:B------:R-:W-:Y:S01]  /*b9e0*/  @!P2 FMUL.FTZ R21, R21, R14 ;  /* 0x0000000e1515a220 */ /* 0x000fe20000410000 */
[----:B------:R-:W-:Y:S01]  /*b9f0*/  ISETP.GE.AND P3, PT, R13, UR5, PT ;  /* 0x000000050d007c0c */ /* 0x000fe2000bf66270 */
[----:B------:R-:W-:Y:S01]  /*ba00*/  HFMA2 R15, -RZ, RZ, 0, 0 ;  /* 0x00000000ff0f7431 */ /* 0x000fe200000001ff */
[----:B------:R-:W-:-:S02]  /*ba10*/  MOV R8, RZ ;  /* 0x000000ff00087202 */ /* 0x000fc40000000f00 */
[----:B------:R-:W-:Y:S02]  /*ba20*/  @!P1 FSEL R8, R12, R17, P4 ;  /* 0x000000110c089208 */ /* 0x000fe40002000000 */
[----:B------:R-:W-:Y:S02]  /*ba30*/  CS2R R12, SRZ ;  /* 0x00000000000c7805 */ /* 0x000fe4000001ff00 */
[----:B------:R-:W-:Y:S02]  /*ba40*/  @!P1 FSEL R11, R19, RZ, !P4 ;  /* 0x000000ff130b9208 */ /* 0x000fe40006000000 */
[C---:B------:R-:W-:Y:S01]  /*ba50*/  @!P2 FSETP.GT.FTZ.AND P4, PT, R23.reuse, RZ, PT ;  /* 0x000000ff1700a20b */ /* 0x040fe20003f94000 */
[----:B------:R-:W-:Y:S01]  /*ba60*/  @!P2 FMUL.FTZ R23, R23, R14 ;  /* 0x0000000e1717a220 */ /* 0x000fe20000410000 */
[----:B------:R-:W-:Y:S02]  /*ba70*/  IADD3 R17, PT, PT, R22, 0x300, RZ ;  /* 0x0000030016117810 */ /* 0x000fe40007ffe0ff */
[----:B------:R-:W-:Y:S01]  /*ba80*/  @!P2 FSEL R12, R14, R21, P4 ;  /* 0x000000150e0ca208 */ /* 0x000fe20002000000 */
[----:B------:R-:W-:Y:S01]  /*ba90*/  @!P3 FMUL.FTZ R29, R29, R16 ;  /* 0x000000101d1db220 */ /* 0x000fe20000410000 */
[----:B------:R-:W-:-:S02]  /*baa0*/  @!P2 FSEL R15, R23, RZ, !P4 ;  /* 0x000000ff170fa208 */ /* 0x000fc40006000000 */
[C---:B------:R-:W-:Y:S01]  /*bab0*/  @!P3 FSETP.GT.FTZ.AND P4, PT, R31.reuse, RZ, PT ;  /* 0x000000ff1f00b20b */ /* 0x040fe20003f94000 */
[----:B------:R-:W-:Y:S01]  /*bac0*/  @!P3 FMUL.FTZ R31, R31, R16 ;  /* 0x000000101f1fb220 */ /* 0x000fe20000410000 */
[----:B------:R-:W-:Y:S02]  /*bad0*/  MOV R14, RZ ;  /* 0x000000ff000e7202 */ /* 0x000fe40000000f00 */
[----:B------:R-:W-:Y:S02]  /*bae0*/  @!P3 FSEL R13, R16, R29, P4 ;  /* 0x0000001d100db208 */ /* 0x000fe40002000000 */
[----:B------:R-:W-:Y:S02]  /*baf0*/  @!P3 FSEL R14, R31, RZ, !P4 ;  /* 0x000000ff1f0eb208 */ /* 0x000fe40006000000 */
[----:B------:R-:W-:Y:S02]  /*bb00*/  ISETP.GE.AND P4, PT, R17, UR5, PT ;  /* 0x0000000511007c0c */ /* 0x000fe4000bf86270 */
[----:B------:R-:W-:-:S02]  /*bb10*/  CS2R R16, SRZ ;  /* 0x0000000000107805 */ /* 0x000fc4000001ff00 */
[----:B------:R-:W-:Y:S02]  /*bb20*/  P2R R24, PR, RZ, 0x20 ;  /* 0x00000020ff187803 */ /* 0x000fe40000000000 */
[----:B------:R-:W-:-:S07]  /*bb30*/  P2R R26, PR, RZ, 0x40 ;  /* 0x00000040ff1a7803 */ /* 0x000fce0000000000 */
[-C--:B------:R-:W-:Y:S01]  /*bb40*/  @!P4 FMUL.FTZ R3, R3, R0.reuse ;  /* 0x000000000303c220 */ /* 0x080fe20000410000 */
[C---:B------:R-:W-:Y:S01]  /*bb50*/  @!P4 FSETP.GT.FTZ.AND P5, PT, R5.reuse, RZ, PT ;  /* 0x000000ff0500c20b */ /* 0x040fe20003fb4000 */
[----:B------:R-:W-:-:S03]  /*bb60*/  @!P4 FMUL.FTZ R19, R5, R0 ;  /* 0x000000000513c220 */ /* 0x000fc60000410000 */
[----:B------:R-:W-:Y:S02]  /*bb70*/  @!P4 FSEL R17, R0, R3, P5 ;  /* 0x000000030011c208 */ /* 0x000fe40002800000 */
[----:B------:R-:W-:Y:S02]  /*bb80*/  IADD3 R3, PT, PT, R22, 0x380, RZ ;  /* 0x0000038016037810 */ /* 0x000fe40007ffe0ff */
[----:B------:R-:W-:Y:S01]  /*bb90*/  @!P4 FSEL R16, R19, RZ, !P5 ;  /* 0x000000ff1310c208 */ /* 0x000fe20006800000 */
[----:B------:R-:W-:Y:S01]  /*bba0*/  HFMA2 R19, -RZ, RZ, 0, 0 ;  /* 0x00000000ff137431 */ /* 0x000fe200000001ff */
[----:B------:R-:W-:Y:S02]  /*bbb0*/  ISETP.GE.AND P5, PT, R3, UR5, PT ;  /* 0x0000000503007c0c */ /* 0x000fe4000bfa6270 */
[----:B------:R-:W-:-:S11]  /*bbc0*/  MOV R0, RZ ;  /* 0x000000ff00007202 */ /* 0x000fd60000000f00 */
[-C--:B------:R-:W-:Y:S01]  /*bbd0*/  @!P5 FMUL.FTZ R2, R2, R35.reuse ;  /* 0x000000230202d220 */ /* 0x080fe20000410000 */
[C---:B------:R-:W-:Y:S01]  /*bbe0*/  @!P5 FMUL.FTZ R3, R4.reuse, R35 ;  /* 0x000000230403d220 */ /* 0x040fe20000410000 */
[----:B------:R-:W-:-:S04]  /*bbf0*/  @!P5 FSETP.GT.FTZ.AND P6, PT, R4, RZ, PT ;  /* 0x000000ff0400d20b */ /* 0x000fc80003fd4000 */
[----:B------:R-:W-:Y:S02]  /*bc00*/  @!P5 FSEL R19, R35, R2, P6 ;  /* 0x000000022313d208 */ /* 0x000fe40003000000 */
[----:B------:R-:W-:Y:S02]  /*bc10*/  @!P5 FSEL R0, R3, RZ, !P6 ;  /* 0x000000ff0300d208 */ /* 0x000fe40007000000 */
[----:B------:R-:W-:-:S13]  /*bc20*/  ISETP.NE.AND P6, PT, R26, RZ, PT ;  /* 0x000000ff1a00720c */ /* 0x000fda0003fc5270 */
[----:B------:R-:W-:Y:S05]  /*bc30*/  @P6 EXIT ;  /* 0x000000000000694d */ /* 0x000fea0003800000 */
[----:B------:R-:W1:Y:S01]  /*bc40*/  LDCU UR10, c[0x0][0x60c] ;  /* 0x0000c180ff0a77ac */ /* 0x000e620008000800 */
[----:B------:R-:W-:Y:S02]  /*bc50*/  MOV R25, RZ ;  /* 0x000000ff00197202 */ /* 0x000fe40000000f00 */
[----:B------:R-:W-:Y:S01]  /*bc60*/  MOV R21, RZ ;  /* 0x000000ff00157202 */ /* 0x000fe20000000f00 */
[----:B------:R-:W-:-:S06]  /*bc70*/  USHF.L.U32 UR6, UR4, 0xa, URZ ;  /* 0x0000000a04067899 */ /* 0x000fcc00080006ff */
[----:B------:R-:W-:Y:S01]  /*bc80*/  LOP3.LUT R3, R22, UR6, RZ, 0xfc, !PT ;  /* 0x0000000616037c12 */ /* 0x000fe2000f8efcff */
[----:B-1----:R-:W-:-:S04]  /*bc90*/  UIADD3 UR7, UPT, UPT, UR10, -0x1, URZ ;  /* 0xffffffff0a077890 */ /* 0x002fc8000fffe0ff */
[----:B------:R-:W-:-:S04]  /*bca0*/  UISETP.LT.U32.AND UP0, UPT, UR7, 0x18, UPT ;  /* 0x000000180700788c */ /* 0x000fc8000bf01070 */
[----:B------:R-:W-:Y:S02]  /*bcb0*/  USEL UR5, UR7, 0x18, UP0 ;  /* 0x0000001807057887 */ /* 0x000fe40008000000 */
[----:B------:R-:W-:Y:S02]  /*bcc0*/  UISETP.NE.AND UP0, UPT, UR10, URZ, UPT ;  /* 0x000000ff0a00728c */ /* 0x000fe4000bf05270 */
[----:B------:R-:W-:-:S07]  /*bcd0*/  UIADD3 UR4, UPT, UPT, UR5, 0x1, URZ ;  /* 0x0000000105047890 */ /* 0x000fce000fffe0ff */
[----:B------:R-:W-:Y:S05]  /*bce0*/  BRA.U !UP0, `(.L_x_118) ;  /* 0x00000015080c7547 */ /* 0x000fea000b800000 */
[----:B------:R-:W1:Y:S01]  /*bcf0*/  LDCU.64 UR10, c[0x0][0x610] ;  /* 0x0000c200ff0a77ac */ /* 0x000e620008000a00 */
[----:B------:R-:W-:Y:S01]  /*bd00*/  HFMA2 R2, -RZ, RZ, 0, 0 ;  /* 0x00000000ff027431 */ /* 0x000fe200000001ff */
[----:B------:R-:W2:Y:S01]  /*bd10*/  LDCU UR5, c[0x0][0x618] ;  /* 0x0000c300ff0577ac */ /* 0x000ea20008000800 */
[----:B------:R-:W3:Y:S01]  /*bd20*/  LDCU UR6, c[0x0][0x73c] ;  /* 0x0000e780ff0677ac */ /* 0x000ee20008000800 */
[----:B------:R-:W-:Y:S02]  /*bd30*/  UISETP.NE.AND UP1, UPT, UR7, URZ, UPT ;  /* 0x000000ff0700728c */ /* 0x000fe4000bf25270 */
[----:B-1----:R-:W-:Y:S01]  /*bd40*/  IMAD.HI.U32 R4, R3, UR11, R2 ;  /* 0x0000000b03047c27 */ /* 0x002fe2000f8e0002 */
[----:B------:R-:W1:Y:S04]  /*bd50*/  LDCU UR11, c[0x0][0x740] ;  /* 0x0000e800ff0b77ac */ /* 0x000e680008000800 */
[----:B--2---:R-:W-:-:S04]  /*bd60*/  SHF.R.U32.HI R5, RZ, UR5, R4 ;  /* 0x00000005ff057c19 */ /* 0x004fc80008011604 */
[----:B------:R-:W-:-:S05]  /*bd70*/  IADD3 R21, PT, PT, -R5, RZ, RZ ;  /* 0x000000ff05157210 */ /* 0x000fca0007ffe1ff */
[----:B------:R-:W-:-:S04]  /*bd80*/  IMAD R21, R21, UR10, R3 ;  /* 0x0000000a15157c24 */ /* 0x000fc8000f8e0203 */
[C---:B---3--:R-:W-:Y:S02]  /*bd90*/  IMAD R25, R21.reuse, UR6, RZ ;  /* 0x0000000615197c24 */ /* 0x048fe4000f8e02ff */
[----:B-1----:R-:W-:Y:S01]  /*bda0*/  IMAD R21, R21, UR11, RZ ;  /* 0x0000000b15157c24 */ /* 0x002fe2000f8e02ff */
[----:B------:R-:W-:Y:S06]  /*bdb0*/  BRA.U !UP1, `(.L_x_118) ;  /* 0x0000001109d87547 */ /* 0x000fec000b800000 */
[----:B------:R-:W1:Y:S01]  /*bdc0*/  LDCU.64 UR10, c[0x0][0x620] ;  /* 0x0000c400ff0a77ac */ /* 0x000e620008000a00 */
[----:B------:R-:W-:Y:S01]  /*bdd0*/  MOV R4, RZ ;  /* 0x000000ff00047202 */ /* 0x000fe20000000f00 */
[----:B------:R-:W2:Y:S01]  /*bde0*/  LDCU UR5, c[0x0][0x61c] ;  /* 0x0000c380ff0577ac */ /* 0x000ea20008000800 */
[----:B------:R-:W3:Y:S01]  /*bdf0*/  LDCU UR6, c[0x0][0x744] ;  /* 0x0000e880ff0677ac */ /* 0x000ee20008000800 */
[----:B------:R-:W-:Y:S02]  /*be00*/  UISETP.NE.AND UP1, UPT, UR4, 0x2, UPT ;  /* 0x000000020400788c */ /* 0x000fe4000bf25270 */
[----:B-1----:R-:W-:Y:S01]  /*be10*/  IMAD.HI.U32 R22, R5, UR10, R4 ;  /* 0x0000000a05167c27 */ /* 0x002fe2000f8e0004 */
[----:B------:R-:W1:Y:S04]  /*be20*/  LDCU UR10, c[0x0][0x748] ;  /* 0x0000e900ff0a77ac */ /* 0x000e680008000800 */
[----:B------:R-:W-:-:S04]  /*be30*/  SHF.R.U32.HI R23, RZ, UR11, R22 ;  /* 0x0000000bff177c19 */ /* 0x000fc80008011616 */
[----:B------:R-:W-:-:S05]  /*be40*/  IADD3 R4, PT, PT, -R23, RZ, RZ ;  /* 0x000000ff17047210 */ /* 0x000fca0007ffe1ff */
[----:B--2---:R-:W-:-:S04]  /*be50*/  IMAD R4, R4, UR5, R5 ;  /* 0x0000000504047c24 */ /* 0x004fc8000f8e0205 */
[C---:B---3--:R-:W-:Y:S02]  /*be60*/  IMAD R25, R4.reuse, UR6, R25 ;  /* 0x0000000604197c24 */ /* 0x048fe4000f8e0219 */
[----:B-1----:R-:W-:Y:S01]  /*be70*/  IMAD R21, R4, UR10, R21 ;  /* 0x0000000a04157c24 */ /* 0x002fe2000f8e0215 */
        /* <DEDUP_REMOVED lines=8> */
[----:B--2---:R-:W-:-:S04]  /*bf00*/  SHF.R.U32.HI R5, RZ, UR5, R4 ;  /* 0x00000005ff057c19 */ /* 0x004fc80008011604 */
[----:B------:R-:W-:-:S05]  /*bf10*/  IADD3 R22, PT, PT, -R5, RZ, RZ ;  /* 0x000000ff05167210 */ /* 0x000fca0007ffe1ff */
[----:B------:R-:W-:-:S04]  /*bf20*/  IMAD R22, R22, UR10, R23 ;  /* 0x0000000a16167c24 */ /* 0x000fc8000f8e0217 */
[C---:B---3--:R-:W-:Y:S02]  /*bf30*/  IMAD R25, R22.reuse, UR6, R25 ;  /* 0x0000000616197c24 */ /* 0x048fe4000f8e0219 */
[----:B-1----:R-:W-:Y:S01]  /*bf40*/  IMAD R21, R22, UR11, R21 ;  /* 0x0000000b16157c24 */ /* 0x002fe2000f8e0215 */
[----:B------:R-:W-:Y:S06]  /*bf50*/  BRA.U !UP1, `(.L_x_118) ;  /* 0x0000001109707547 */ /* 0x000fec000b800000 */
[----:B------:R-:W1:Y:S01]  /*bf60*/  LDCU.64 UR10, c[0x0][0x638] ;  /* 0x0000c700ff0a77ac */ /* 0x000e620008000a00 */
[----:B------:R-:W-:Y:S01]  /*bf70*/  HFMA2 R4, -RZ, RZ, 0, 0 ;  /* 0x00000000ff047431 */ /* 0x000fe200000001ff */
        /* <DEDUP_REMOVED lines=274> */
[----:B------:R-:W3:Y:S03]  /*d0a0*/  LDCU UR6, c[0x0][0x7fc] ;  /* 0x0000ff80ff0677ac */ /* 0x000ee60008000800 */
[----:B-1----:R-:W-:Y:S01]  /*d0b0*/  IMAD.HI.U32 R4, R23, UR11, R22 ;  /* 0x0000000b17047c27 */ /* 0x002fe2000f8e0016 */
[----:B------:R-:W1:Y:S04]  /*d0c0*/  LDCU UR11, c[0x0][0x800] ;  /* 0x00010000ff0b77ac */ /* 0x000e680008000800 */
[----:B--2---:R-:W-:-:S04]  /*d0d0*/  SHF.R.U32.HI R4, RZ, UR5, R4 ;  /* 0x00000005ff047c19 */ /* 0x004fc80008011604 */
[----:B------:R-:W-:-:S05]  /*d0e0*/  IADD3 R22, PT, PT, -R4, RZ, RZ ;  /* 0x000000ff04167210 */ /* 0x000fca0007ffe1ff */
[----:B------:R-:W-:-:S04]  /*d0f0*/  IMAD R22, R22, UR10, R23 ;  /* 0x0000000a16167c24 */ /* 0x000fc8000f8e0217 */
[C---:B---3--:R-:W-:Y:S02]  /*d100*/  IMAD R25, R22.reuse, UR6, R25 ;  /* 0x0000000616197c24 */ /* 0x048fe4000f8e0219 */
[----:B-1----:R-:W-:-:S07]  /*d110*/  IMAD R21, R22, UR11, R21 ;  /* 0x0000000b16157c24 */ /* 0x002fce000f8e0215 */
.L_x_118:
[----:B------:R-:W1:Y:S01]  /*d120*/  LDC.64 R22, c[0x0][0x388] ;  /* 0x0000e200ff167b82 */ /* 0x000e620000000a00 */
[----:B------:R-:W-:-:S07]  /*d130*/  ISETP.NE.AND P6, PT, R24, RZ, PT ;  /* 0x000000ff1800720c */ /* 0x000fce0003fc5270 */
[----:B------:R-:W2:Y:S01]  /*d140*/  LDC.64 R4, c[0x0][0x390] ;  /* 0x0000e400ff047b82 */ /* 0x000ea20000000a00 */
[----:B-1----:R-:W-:-:S05]  /*d150*/  IMAD.WIDE.U32 R24, R25, 0x4, R22 ;  /* 0x0000000419187825 */ /* 0x002fca00078e0016 */
[----:B------:R1:W-:Y:S01]  /*d160*/  STG.E desc[UR8][R24.64], R6 ;  /* 0x0000000618007986 */ /* 0x0003e2000c101908 */
[----:B--2---:R-:W-:-:S05]  /*d170*/  IMAD.WIDE.U32 R26, R21, 0x4, R4 ;  /* 0x00000004151a7825 */ /* 0x004fca00078e0004 */
[----:B------:R1:W-:Y:S01]  /*d180*/  STG.E desc[UR8][R26.64], R20 ;  /* 0x000000141a007986 */ /* 0x0003e2000c101908 */
[----:B------:R-:W-:Y:S05]  /*d190*/  @P6 EXIT ;  /* 0x000000000000694d */ /* 0x000fea0003800000 */
[----:B------:R-:W-:Y:S01]  /*d1a0*/  HFMA2 R21, -RZ, RZ, 0, 0 ;  /* 0x00000000ff157431 */ /* 0x000fe200000001ff */
[----:B-1----:R-:W-:Y:S01]  /*d1b0*/  MOV R25, RZ ;  /* 0x000000ff00197202 */ /* 0x002fe20000000f00 */
[----:B------:R-:W-:Y:S06]  /*d1c0*/  BRA.U !UP0, `(.L_x_119) ;  /* 0x0000001508107547 */ /* 0x000fec000b800000 */
[----:B------:R-:W1:Y:S01]  /*d1d0*/  LDCU.64 UR10, c[0x0][0x610] ;  /* 0x0000c200ff0a77ac */ /* 0x000e620008000a00 */
[----:B------:R-:W-:Y:S02]  /*d1e0*/  IADD3 R21, PT, PT, R3, 0x80, RZ ;  /* 0x0000008003157810 */ /* 0x000fe40007ffe0ff */
[----:B------:R-:W-:Y:S01]  /*d1f0*/  MOV R20, RZ ;  /* 0x000000ff00147202 */ /* 0x000fe20000000f00 */
        /* <DEDUP_REMOVED lines=321> */
.L_x_119:
[----:B------:R-:W-:-:S04]  /*e610*/  IMAD.WIDE.U32 R24, R25, 0x4, R22 ;  /* 0x0000000419187825 */ /* 0x000fc800078e0016 */
[----:B------:R-:W-:Y:S01]  /*e620*/  IMAD.WIDE.U32 R20, R21, 0x4, R4 ;  /* 0x0000000415147825 */ /* 0x000fe200078e0004 */
[----:B------:R1:W-:Y:S04]  /*e630*/  STG.E desc[UR8][R24.64], R18 ;  /* 0x0000001218007986 */ /* 0x0003e8000c101908 */
[----:B------:R1:W-:Y:S01]  /*e640*/  STG.E desc[UR8][R20.64], R9 ;  /* 0x0000000914007986 */ /* 0x0003e2000c101908 */
[----:B------:R-:W-:Y:S05]  /*e650*/  @P0 EXIT ;  /* 0x000000000000094d */ /* 0x000fea0003800000 */
[----:B-1----:R-:W-:Y:S01]  /*e660*/  HFMA2 R9, -RZ, RZ, 0, 0 ;  /* 0x00000000ff097431 */ /* 0x002fe200000001ff */
[----:B------:R-:W-:Y:S01]  /*e670*/  MOV R21, RZ ;  /* 0x000000ff00157202 */ /* 0x000fe20000000f00 */
        /* <DEDUP_REMOVED lines=325> */
.L_x_120:
        /* <DEDUP_REMOVED lines=332> */
.L_x_121:
        /* <DEDUP_REMOVED lines=332> */
.L_x_122:
        /* <DEDUP_REMOVED lines=332> */
.L_x_123:
        /* <DEDUP_REMOVED lines=332> */
.L_x_124:
        /* <DEDUP_REMOVED lines=332> */
.L_x_125:
[----:B------:R-:W-:-:S04]  /*16290*/  IMAD.WIDE.U32 R22, R9, 0x4, R22 ;  /* 0x0000000409167825 */ /* 0x000fc800078e0016 */
[----:B------:R-:W-:Y:S01]  /*162a0*/  IMAD.WIDE.U32 R4, R7, 0x4, R4 ;  /* 0x0000000407047825 */ /* 0x000fe200078e0004 */
[----:B------:R-:W-:Y:S04]  /*162b0*/  STG.E desc[UR8][R22.64], R19 ;  /* 0x0000001316007986 */ /* 0x000fe8000c101908 */
[----:B------:R-:W-:Y:S01]  /*162c0*/  STG.E desc[UR8][R4.64], R0 ;  /* 0x0000000004007986 */ /* 0x000fe2000c101908 */
[----:B------:R-:W-:Y:S05]  /*162d0*/  EXIT ;  /* 0x000000000000794d */ /* 0x000fea0003800000 */
.L_x_126:
        /* <DEDUP_REMOVED lines=10> */
.L_x_3600:


//--------------------- .text._ZN2at6native57_GLOBAL__N__416c288b_24_ActivationPreluKernel_cu_bc9ca66845unrolled_elementwise_kernel_for_multi_outputsILi2EZZZNS0_21prelu_backward_kernelERNS_14TensorIteratorEENKUlvE_clEvENKUlvE0_clEvEUlfffE_St5arrayIPcLm5EE23TrivialOffsetCalculatorILi3EjESB_ILi2EjEEEviT0_T1_T2_T3_ --------------------------
	.section	.text._ZN2at6native57_GLOBAL__N__416c288b_24_ActivationPreluKernel_cu_bc9ca66845unrolled_elementwise_kernel_for_multi_outputsILi2EZZZNS0_21prelu_backward_kernelERNS_14TensorIteratorEENKUlvE_clEvENKUlvE0_clEvEUlfffE_St5arrayIPcLm5EE23TrivialOffsetCalculatorILi3EjESB_ILi2EjEEEviT0_T1_T2_T3_,"ax",@progbits
	.align	128
.text._ZN2at6native57_GLOBAL__N__416c288b_24_ActivationPreluKernel_cu_bc9ca66845unrolled_elementwise_kernel_for_multi_outputsILi2EZZZNS0_21prelu_backward_kernelERNS_14TensorIteratorEENKUlvE_clEvENKUlvE0_clEvEUlfffE_St5arrayIPcLm5EE23TrivialOffsetCalculatorILi3EjESB_ILi2EjEEEviT0_T1_T2_T3_:
        .type           _ZN2at6native57_GLOBAL__N__416c288b_24_ActivationPreluKernel_cu_bc9ca66845unrolled_elementwise_kernel_for_multi_outputsILi2EZZZNS0_21prelu_backward_kernelERNS_14TensorIteratorEENKUlvE_clEvENKUlvE0_clEvEUlfffE_St5arrayIPcLm5EE23TrivialOffsetCalculatorILi3EjESB_ILi2EjEEEviT0_T1_T2_T3_,@function
        .size           _ZN2at6native57_GLOBAL__N__416c288b_24_ActivationPreluKernel_cu_bc9ca66845unrolled_elementwise_kernel_for_multi_outputsILi2EZZZNS0_21prelu_backward_kernelERNS_14TensorIteratorEENKUlvE_clEvENKUlvE0_clEvEUlfffE_St5arrayIPcLm5EE23TrivialOffsetCalculatorILi3EjESB_ILi2EjEEEviT0_T1_T2_T3_,(.L_x_3601 - _ZN2at6native57_GLOBAL__N__416c288b_24_ActivationPreluKernel_cu_bc9ca66845unrolled_elementwise_kernel_for_multi_outputsILi2EZZZNS0_21prelu_backward_kernelERNS_14TensorIteratorEENKUlvE_clEvENKUlvE0_clEvEUlfffE_St5arrayIPcLm5EE23TrivialOffsetCalculatorILi3EjESB_ILi2EjEEEviT0_T1_T2_T3_)
        .other          _ZN2at6native57_GLOBAL__N__416c288b_24_ActivationPreluKernel_cu_bc9ca66845unrolled_elementwise_kernel_for_multi_outputsILi2EZZZNS0_21prelu_backward_kernelERNS_14TensorIteratorEENKUlvE_clEvENKUlvE0_clEvEUlfffE_St5arrayIPcLm5EE23TrivialOffsetCalculatorILi3EjESB_ILi2EjEEEviT0_T1_T2_T3_,@"STO_CUDA_ENTRY STV_DEFAULT"
_ZN2at6native57_GLOBAL__N__416c288b_24_ActivationPreluKernel_cu_bc9ca66845unrolled_elementwise_kernel_for_multi_outputsILi2EZZZNS0_21prelu_backward_kernelERNS_14TensorIteratorEENKUlvE_clEvENKUlvE0_clEvEUlfffE_St5arrayIPcLm5EE23TrivialOffsetCalculatorILi3EjESB_ILi2EjEEEviT0_T1_T2_T3_:
[----:B------:R-:W-:Y:S01]  /*0000*/  LDC R1, c[0x0][0x37c] ;  /* 0x0000df00ff017b82 */ /* 0x000fe20000000800 */
[----:B------:R-:W0:Y:S07]  /*0010*/  S2R R6, SR_TID.X ;  /* 0x0000000000067919 */ /* 0x000e2e0000002100 */
[----:B------:R-:W1:Y:S01]  /*0020*/  S2UR UR5, SR_CTAID.X ;  /* 0x00000000000579c3 */ /* 0x000e620000002500 */
[----:B------:R-:W1:Y:S01]  /*0030*/  LDCU UR4, c[0x0][0x380] ;  /* 0x00007000ff0477ac */ /* 0x000e620008000800 */
[----:B------:R-:W-:Y:S01]  /*0040*/  BSSY.RECONVERGENT B0, `(.L_x_127) ;  /* 0x0000063000007945 */ /* 0x000fe20003800200 */
[----:B------:R-:W-:Y:S01]  /*0050*/  HFMA2 R0, -RZ, RZ, 0, 0 ;  /* 0x00000000ff007431 */ /* 0x000fe200000001ff */
[----:B------:R-:W-:Y:S01]  /*0060*/  CS2R R4, SRZ ;  /* 0x0000000000047805 */ /* 0x000fe2000001ff00 */
[----:B------:R-:W2:Y:S01]  /*0070*/  LDCU.64 UR6, c[0x0][0x358] ;  /* 0x00006b00ff0677ac */ /* 0x000ea20008000a00 */
[----:B------:R-:W-:Y:S01]  /*0080*/  CS2R R2, SRZ ;  /* 0x0000000000027805 */ /* 0x000fe2000001ff00 */
[----:B------:R-:W-:Y:S01]  /*0090*/  IMAD.MOV.U32 R18, RZ, RZ, RZ ;  /* 0x000000ffff127224 */ /* 0x000fe200078e00ff */
[----:B------:R-:W-:Y:S01]  /*00a0*/  MOV R21, RZ ;  /* 0x000000ff00157202 */ /* 0x000fe20000000f00 */
[----:B------:R-:W-:Y:S01]  /*00b0*/  IMAD.MOV.U32 R7, RZ, RZ, RZ ;  /* 0x000000ffff077224 */ /* 0x000fe200078e00ff */
[----:B------:R-:W-:-:S02]  /*00c0*/  CS2R R8, SRZ ;  /* 0x0000000000087805 */ /* 0x000fc4000001ff00 */
[----:B------:R-:W-:Y:S02]  /*00d0*/  CS2R R10, SRZ ;  /* 0x00000000000a7805 */ /* 0x000fe4000001ff00 */
[----:B------:R-:W-:Y:S02]  /*00e0*/  CS2R R12, SRZ ;  /* 0x00000000000c7805 */ /* 0x000fe4000001ff00 */
[----:B------:R-:W-:Y:S02]  /*00f0*/  CS2R R24, SRZ ;  /* 0x0000000000187805 */ /* 0x000fe4000001ff00 */
[----:B------:R-:W-:Y:S02]  /*0100*/  CS2R R26, SRZ ;  /* 0x00000000001a7805 */ /* 0x000fe4000001ff00 */
[----:B------:R-:W-:Y:S02]  /*0110*/  CS2R R28, SRZ ;  /* 0x00000000001c7805 */ /* 0x000fe4000001ff00 */
[----:B------:R-:W-:-:S02]  /*0120*/  CS2R R30, SRZ ;  /* 0x00000000001e7805 */ /* 0x000fc4000001ff00 */
[----:B------:R-:W-:Y:S01]  /*0130*/  CS2R R32, SRZ ;  /* 0x0000000000207805 */ /* 0x000fe2000001ff00 */
[----:B-1----:R-:W-:-:S06]  /*0140*/  UIMAD UR4, UR5, -0x400, UR4 ;  /* 0xfffffc00050478a4 */ /* 0x002fcc000f8e0204 */
[----:B0-----:R-:W-:-:S13]  /*0150*/  ISETP.GE.AND P0, PT, R6, UR4, PT ;  /* 0x0000000406007c0c */ /* 0x001fda000bf06270 */
[----:B--2---:R-:W-:Y:S05]  /*0160*/  @P0 BRA `(.L_x_128) ;  /* 0x0000000400400947 */ /* 0x004fea0003800000 */
[----:B------:R-:W0:Y:S01]  /*0170*/  LDC.64 R16, c[0x0][0x398] ;  /* 0x0000e600ff107b82 */ /* 0x000e220000000a00 */
[----:B------:R-:W-:-:S05]  /*0180*/  MOV R19, UR5 ;  /* 0x0000000500137c02 */ /* 0x000fca0008000f00 */
[----:B------:R-:W-:Y:S02]  /*0190*/  IMAD R19, R19, 0x400, R6 ;  /* 0x0000040013137824 */ /* 0x000fe400078e0206 */
[----:B------:R-:W1:Y:S08]  /*01a0*/  LDC.64 R22, c[0x0][0x3a0] ;  /* 0x0000e800ff167b82 */ /* 0x000e700000000a00 */
[----:B------:R-:W2:Y:S01]  /*01b0*/  LDC.64 R14, c[0x0][0x3a8] ;  /* 0x0000ea00ff0e7b82 */ /* 0x000ea20000000a00 */
[----:B0-----:R-:W-:-:S05]  /*01c0*/  IMAD.WIDE.U32 R34, R19, 0x4, R16 ;  /* 0x0000000413227825 */ /* 0x001fca00078e0010 */
[----:B------:R2:W5:Y:S01]  /*01d0*/  LDG.E R4, desc[UR6][R34.64] ;  /* 0x0000000622047981 */ /* 0x000562000c1e1900 */
[----:B-1----:R-:W-:-:S05]  /*01e0*/  IMAD.WIDE.U32 R36, R19, 0x4, R22 ;  /* 0x0000000413247825 */ /* 0x002fca00078e0016 */
[----:B------:R0:W5:Y:S01]  /*01f0*/  LDG.E R32, desc[UR6][R36.64] ;  /* 0x0000000624207981 */ /* 0x000162000c1e1900 */
[----:B--2---:R-:W-:-:S05]  /*0200*/  IMAD.WIDE.U32 R34, R19, 0x4, R14 ;  /* 0x0000000413227825 */ /* 0x004fca00078e000e */
[----:B------:R0:W5:Y:S01]  /*0210*/  LDG.E R33, desc[UR6][R34.64] ;  /* 0x0000000622217981 */ /* 0x000162000c1e1900 */
[----:B------:R-:W-:-:S04]  /*0220*/  IADD3 R20, PT, PT, R6, 0x80, RZ ;  /* 0x0000008006147810 */ /* 0x000fc80007ffe0ff */
[----:B------:R-:W-:-:S13]  /*0230*/  ISETP.GE.U32.AND P1, PT, R20, UR4, PT ;  /* 0x0000000414007c0c */ /* 0x000fda000bf26070 */
[----:B0-----:R-:W-:Y:S05]  /*0240*/  @P1 BRA `(.L_x_128) ;  /* 0x0000000400081947 */ /* 0x001fea0003800000 */
[----:B------:R-:W-:-:S04]  /*0250*/  VIADD R31, R19, 0x80 ;  /* 0x00000080131f7836 */ /* 0x000fc80000000000 */
[----:B------:R-:W-:-:S04]  /*0260*/  IMAD.WIDE.U32 R34, R31, 0x4, R16 ;  /* 0x000000041f227825 */ /* 0x000fc800078e0010 */
[C---:B------:R-:W-:Y:S01]  /*0270*/  IMAD.WIDE.U32 R36, R31.reuse, 0x4, R22 ;  /* 0x000000041f247825 */ /* 0x040fe200078e0016 */
[----:B------:R0:W5:Y:S04]  /*0280*/  LDG.E R29, desc[UR6][R34.64] ;  /* 0x00000006221d7981 */ /* 0x000168000c1e1900 */
[----:B------:R1:W5:Y:S01]  /*0290*/  LDG.E R30, desc[UR6][R36.64] ;  /* 0x00000006241e7981 */ /* 0x000362000c1e1900 */
[----:B0-----:R-:W-:-:S05]  /*02a0*/  IMAD.WIDE.U32 R34, R31, 0x4, R14 ;  /* 0x000000041f227825 */ /* 0x001fca00078e000e */
[----:B------:R1:W5:Y:S01]  /*02b0*/  LDG.E R31, desc[UR6][R34.64] ;  /* 0x00000006221f7981 */ /* 0x000362000c1e1900 */
[----:B------:R-:W-:-:S04]  /*02c0*/  IADD3 R20, PT, PT, R6, 0x100, RZ ;  /* 0x0000010006147810 */ /* 0x000fc80007ffe0ff */
[----:B------:R-:W-:-:S13]  /*02d0*/  ISETP.GE.U32.AND P1, PT, R20, UR4, PT ;  /* 0x0000000414007c0c */ /* 0x000fda000bf26070 */
[----:B-1----:R-:W-:Y:S05]  /*02e0*/  @P1 BRA `(.L_x_128) ;  /* 0x0000000000e01947 */ /* 0x002fea0003800000 */
[----:B------:R-:W-:-:S04]  /*02f0*/  VIADD R35, R19, 0x100 ;  /* 0x0000010013237836 */ /* 0x000fc80000000000 */
[----:B------:R-:W-:-:S04]  /*0300*/  IMAD.WIDE.U32 R26, R35, 0x4, R16 ;  /* 0x00000004231a7825 */ /* 0x000fc800078e0010 */
[C---:B------:R-:W-:Y:S02]  /*0310*/  IMAD.WIDE.U32 R36, R35.reuse, 0x4, R22 ;  /* 0x0000000423247825 */ /* 0x040fe400078e0016 */
[----:B------:R0:W5:Y:S02]  /*0320*/  LDG.E R26, desc[UR6][R26.64] ;  /* 0x000000061a1a7981 */ /* 0x000164000c1e1900 */
[----:B------:R-:W-:-:S05]  /*0330*/  IMAD.WIDE.U32 R34, R35, 0x4, R14 ;  /* 0x0000000423227825 */ /* 0x000fca00078e000e */
[----:B------:R0:W5:Y:S04]  /*0340*/  LDG.E R28, desc[UR6][R34.64] ;  /* 0x00000006221c7981 */ /* 0x000168000c1e1900 */
        /* <DEDUP_REMOVED lines=34> */
[----:B------:R-:W-:Y:S01]  /*0570*/  VIADD R0, R6, 0x380 ;  /* 0x0000038006007836 */ /* 0x000fe20000000000 */
[----:B------:R-:W-:-:S04]  /*0580*/  IADD3 R21, PT, PT, R19, 0x300, RZ ;  /* 0x0000030013157810 */ /* 0x000fc80007ffe0ff */
[----:B------:R-:W-:Y:S01]  /*0590*/  ISETP.GE.U32.AND P1, PT, R0, UR4, PT ;  /* 0x0000000400007c0c */ /* 0x000fe2000bf26070 */
[----:B------:R-:W-:-:S05]  /*05a0*/  IMAD.WIDE.U32 R36, R21, 0x4, R16 ;  /* 0x0000000415247825 */ /* 0x000fca00078e0010 */
[----:B------:R0:W5:Y:S07]  /*05b0*/  LDG.E R0, desc[UR6][R36.64] ;  /* 0x0000000624007981 */ /* 0x00016e000c1e1900 */
[----:B------:R-:W-:Y:S02]  /*05c0*/  @!P1 VIADD R35, R19, 0x380 ;  /* 0x0000038013239836 */ /* 0x000fe40000000000 */
[----:B------:R-:W-:-:S04]  /*05d0*/  IMAD.WIDE.U32 R18, R21, 0x4, R22 ;  /* 0x0000000415127825 */ /* 0x000fc800078e0016 */
[----:B------:R-:W-:Y:S02]  /*05e0*/  IMAD.WIDE.U32 R20, R21, 0x4, R14 ;  /* 0x0000000415147825 */ /* 0x000fe400078e000e */
[----:B------:R0:W5:Y:S02]  /*05f0*/  LDG.E R18, desc[UR6][R18.64] ;  /* 0x0000000612127981 */ /* 0x000164000c1e1900 */
[C---:B------:R-:W-:Y:S02]  /*0600*/  @!P1 IMAD.WIDE.U32 R16, R35.reuse, 0x4, R16 ;  /* 0x0000000423109825 */ /* 0x040fe400078e0010 */
[----:B------:R0:W5:Y:S02]  /*0610*/  LDG.E R21, desc[UR6][R20.64] ;  /* 0x0000000614157981 */ /* 0x000164000c1e1900 */
[C---:B------:R-:W-:Y:S02]  /*0620*/  @!P1 IMAD.WIDE.U32 R22, R35.reuse, 0x4, R22 ;  /* 0x0000000423169825 */ /* 0x040fe400078e0016 */
[----:B------:R0:W5:Y:S02]  /*0630*/  @!P1 LDG.E R5, desc[UR6][R16.64] ;  /* 0x0000000610059981 */ /* 0x000164000c1e1900 */
[----:B------:R-:W-:-:S02]  /*0640*/  @!P1 IMAD.WIDE.U32 R14, R35, 0x4, R14 ;  /* 0x00000004230e9825 */ /* 0x000fc400078e000e */
[----:B------:R0:W5:Y:S04]  /*0650*/  @!P1 LDG.E R3, desc[UR6][R22.64] ;  /* 0x0000000616039981 */ /* 0x000168000c1e1900 */
[----:B------:R0:W5:Y:S02]  /*0660*/  @!P1 LDG.E R2, desc[UR6][R14.64] ;  /* 0x000000060e029981 */ /* 0x000164000c1e1900 */
.L_x_128:
[----:B------:R-:W-:Y:S05]  /*0670*/  BSYNC.RECONVERGENT B0 ;  /* 0x0000000000007941 */ /* 0x000fea0003800200 */
.L_x_127:
[----:B0-----:R-:W-:Y:S01]  /*0680*/  IADD3 R20, PT, PT, R6, 0x80, RZ ;  /* 0x0000008006147810 */ /* 0x001fe20007ffe0ff */
[----:B------:R-:W-:Y:S01]  /*0690*/  HFMA2 R37, -RZ, RZ, 0, 0 ;  /* 0x00000000ff257431 */ /* 0x000fe200000001ff */
[----:B-----5:R-:W-:Y:S01]  /*06a0*/  @!P0 FSETP.GT.FTZ.AND P1, PT, R4, RZ, PT ;  /* 0x000000ff0400820b */ /* 0x020fe20003f34000 */
[C---:B------:R-:W-:Y:S01]  /*06b0*/  @!P0 FMUL.FTZ R4, R33.reuse, R4 ;  /* 0x0000000421048220 */ /* 0x040fe20000410000 */
[----:B------:R-:W-:Y:S01]  /*06c0*/  ISETP.GE.AND P5, PT, R20, UR4, PT ;  /* 0x0000000414007c0c */ /* 0x000fe2000bfa6270 */
[----:B------:R-:W-:Y:S01]  /*06d0*/  @!P0 FMUL.FTZ R32, R33, R32 ;  /* 0x0000002021208220 */ /* 0x000fe20000410000 */
[C---:B------:R-:W-:Y:S01]  /*06e0*/  ISETP.GE.AND P4, PT, R6.reuse, UR4, PT ;  /* 0x0000000406007c0c */ /* 0x040fe2000bf86270 */
[----:B------:R-:W-:Y:S01]  /*06f0*/  VIADD R15, R6, 0x200 ;  /* 0x00000200060f7836 */ /* 0x000fe20000000000 */
[----:B------:R-:W-:Y:S01]  /*0700*/  @!P0 FSEL R37, R4, RZ, !P1 ;  /* 0x000000ff04258208 */ /* 0x000fe20004800000 */
[C---:B------:R-:W-:Y:S01]  /*0710*/  VIADD R4, R6.reuse, 0x100 ;  /* 0x0000010006047836 */ /* 0x040fe20000000000 */
[C---:B------:R-:W-:Y:S01]  /*0720*/  IADD3 R14, PT, PT, R6.reuse, 0x180, RZ ;  /* 0x00000180060e7810 */ /* 0x040fe20007ffe0ff */
[----:B------:R-:W-:Y:S01]  /*0730*/  IMAD.MOV.U32 R35, RZ, RZ, RZ ;  /* 0x000000ffff237224 */ /* 0x000fe200078e00ff */
[----:B------:R-:W-:Y:S01]  /*0740*/  IADD3 R16, PT, PT, R6, 0x280, RZ ;  /* 0x0000028006107810 */ /* 0x000fe20007ffe0ff */
[----:B------:R-:W-:Y:S01]  /*0750*/  IMAD.MOV.U32 R19, RZ, RZ, RZ ;  /* 0x000000ffff137224 */ /* 0x000fe200078e00ff */
[----:B------:R-:W-:Y:S01]  /*0760*/  ISETP.GE.AND P3, PT, R4, UR4, PT ;  /* 0x0000000404007c0c */ /* 0x000fe2000bf66270 */
[----:B------:R-:W-:Y:S01]  /*0770*/  VIADD R4, R6, 0x300 ;  /* 0x0000030006047836 */ /* 0x000fe20000000000 */
[----:B------:R-:W-:Y:S01]  /*0780*/  ISETP.GE.AND P2, PT, R14, UR4, PT ;  /* 0x000000040e007c0c */ /* 0x000fe2000bf46270 */
[----:B------:R-:W-:Y:S01]  /*0790*/  @!P5 FMUL.FTZ R30, R31, R30 ;  /* 0x0000001e1f1ed220 */ /* 0x000fe20000410000 */
[----:B------:R-:W-:Y:S01]  /*07a0*/  @!P5 FSETP.GT.FTZ.AND P6, PT, R29, RZ, PT ;  /* 0x000000ff1d00d20b */ /* 0x000fe20003fd4000 */
[----:B------:R-:W-:Y:S01]  /*07b0*/  @!P5 FMUL.FTZ R29, R31, R29 ;  /* 0x0000001d1f1dd220 */ /* 0x000fe20000410000 */
[----:B------:R-:W-:-:S02]  /*07c0*/  IADD3 R14, PT, PT, R6, 0x380, RZ ;  /* 0x00000380060e7810 */ /* 0x000fc40007ffe0ff */
[----:B------:R-:W-:Y:S02]  /*07d0*/  @!P0 FSEL R35, R33, R32, P1 ;  /* 0x0000002021238208 */ /* 0x000fe40000800000 */
[----:B------:R-:W-:Y:S02]  /*07e0*/  MOV R33, RZ ;  /* 0x000000ff00217202 */ /* 0x000fe40000000f00 */
[----:B------:R-:W-:Y:S02]  /*07f0*/  @!P5 FSEL R19, R31, R30, P6 ;  /* 0x0000001e1f13d208 */ /* 0x000fe40003000000 */
[----:B------:R-:W-:Y:S02]  /*0800*/  @!P5 FSEL R33, R29, RZ, !P6 ;  /* 0x000000ff1d21d208 */ /* 0x000fe40007000000 */
[----:B------:R-:W-:Y:S02]  /*0810*/  ISETP.GE.AND P1, PT, R15, UR4, PT ;  /* 0x000000040f007c0c */ /* 0x000fe4000bf26270 */
[----:B------:R-:W-:-:S02]  /*0820*/  ISETP.GE.AND P0, PT, R16, UR4, PT ;  /* 0x0000000410007c0c */ /* 0x000fc4000bf06270 */
[----:B------:R-:W-:Y:S02]  /*0830*/  ISETP.GE.AND P6, PT, R4, UR4, PT ;  /* 0x0000000404007c0c */ /* 0x000fe4000bfc6270 */
[----:B------:R-:W-:Y:S01]  /*0840*/  ISETP.GE.AND P5, PT, R14, UR4, PT ;  /* 0x000000040e007c0c */ /* 0x000fe2000bfa6270 */
[----:B------:R-:W-:-:S12]  /*0850*/  @P4 EXIT ;  /* 0x000000000000494d */ /* 0x000fd80003800000 */
[----:B------:R-:W0:Y:S01]  /*0860*/  LDC.64 R16, c[0x0][0x388] ;  /* 0x0000e200ff107b82 */ /* 0x000e220000000a00 */
[----:B------:R-:W-:Y:S01]  /*0870*/  IMAD.U32 R29, RZ, RZ, UR5 ;  /* 0x00000005ff1d7e24 */ /* 0x000fe2000f8e00ff */
[----:B------:R-:W-:-:S04]  /*0880*/  ISETP.GE.AND P4, PT, R20, UR4, PT ;  /* 0x0000000414007c0c */ /* 0x000fc8000bf86270 */
[----:B------:R-:W-:Y:S02]  /*0890*/  LEA R29, R29, R6, 0xa ;  /* 0x000000061d1d7211 */ /* 0x000fe400078e50ff */
[----:B------:R-:W1:Y:S03]  /*08a0*/  LDC.64 R14, c[0x0][0x390] ;  /* 0x0000e400ff0e7b82 */ /* 0x000e660000000a00 */
[----:B0-----:R-:W-:-:S05]  /*08b0*/  IMAD.WIDE.U32 R30, R29, 0x4, R16 ;  /* 0x000000041d1e7825 */ /* 0x001fca00078e0010 */
[----:B------:R0:W-:Y:S01]  /*08c0*/  STG.E desc[UR6][R30.64], R35 ;  /* 0x000000231e007986 */ /* 0x0001e2000c101906 */
[----:B-1----:R-:W-:-:S05]  /*08d0*/  IMAD.WIDE.U32 R22, R29, 0x4, R14 ;  /* 0x000000041d167825 */ /* 0x002fca00078e000e */
[----:B------:R0:W-:Y:S01]  /*08e0*/  STG.E desc[UR6][R22.64], R37 ;  /* 0x0000002516007986 */ /* 0x0001e2000c101906 */
[----:B------:R-:W-:Y:S05]  /*08f0*/  @P4 EXIT ;  /* 0x000000000000494d */ /* 0x000fea0003800000 */
[----:B0-----:R-:W-:Y:S02]  /*0900*/  VIADD R23, R29, 0x80 ;  /* 0x000000801d177836 */ /* 0x001fe40000000000 */
[----:B------:R-:W-:Y:S02]  /*0910*/  HFMA2 R35, -RZ, RZ, 0, 0 ;  /* 0x00000000ff237431 */ /* 0x000fe400000001ff */
[----:B------:R-:W-:Y:S01]  /*0920*/  @!P3 FMUL.FTZ R27, R28, R27 ;  /* 0x0000001b1c1bb220 */ /* 0x000fe20000410000 */
[----:B------:R-:W-:Y:S01]  /*0930*/  @!P3 FSETP.GT.FTZ.AND P4, PT, R26, RZ, PT ;  /* 0x000000ff1a00b20b */ /* 0x000fe20003f94000 */
[----:B------:R-:W-:-:S04]  /*0940*/  IMAD.WIDE.U32 R30, R23, 0x4, R16 ;  /* 0x00000004171e7825 */ /* 0x000fc800078e0010 */
[----:B------:R-:W-:Y:S01]  /*0950*/  IMAD.WIDE.U32 R22, R23, 0x4, R14 ;  /* 0x0000000417167825 */ /* 0x000fe200078e000e */
[----:B------:R0:W-:Y:S04]  /*0960*/  STG.E desc[UR6][R30.64], R19 ;  /* 0x000000131e007986 */ /* 0x0001e8000c101906 */
[----:B------:R0:W-:Y:S01]  /*0970*/  STG.E desc[UR6][R22.64], R33 ;  /* 0x0000002116007986 */ /* 0x0001e2000c101906 */
[----:B------:R-:W-:Y:S05]  /*0980*/  @P3 EXIT ;  /* 0x000000000000394d */ /* 0x000fea0003800000 */
[----:B0-----:R-:W-:Y:S02]  /*0990*/  VIADD R23, R29, 0x100 ;  /* 0x000001001d177836 */ /* 0x001fe40000000000 */
[C---:B------:R-:W-:Y:S01]  /*09a0*/  @!P3 FMUL.FTZ R4, R28.reuse, R26 ;  /* 0x0000001a1c04b220 */ /* 0x040fe20000410000 */
[----:B------:R-:W-:Y:S01]  /*09b0*/  @!P3 FSEL R35, R28, R27, P4 ;  /* 0x0000001b1c23b208 */ /* 0x000fe20002000000 */
[----:B------:R-:W-:Y:S01]  /*09c0*/  IMAD.MOV.U32 R31, RZ, RZ, RZ ;  /* 0x000000ffff1f7224 */ /* 0x000fe200078e00ff */
[----:B------:R-:W-:Y:S01]  /*09d0*/  MOV R19, RZ ;  /* 0x000000ff00137202 */ /* 0x000fe20000000f00 */
[----:B------:R-:W-:Y:S01]  /*09e0*/  IMAD.WIDE.U32 R26, R23, 0x4, R16 ;  /* 0x00000004171a7825 */ /* 0x000fe200078e0010 */
[----:B------:R-:W-:-:S03]  /*09f0*/  @!P3 FSEL R19, R4, RZ, !P4 ;  /* 0x000000ff0413b208 */ /* 0x000fc60006000000 */
[----:B------:R-:W-:Y:S01]  /*0a00*/  @!P2 FMUL.FTZ R24, R25, R24 ;  /* 0x000000181918a220 */ /* 0x000fe20000410000 */
[----:B------:R-:W-:Y:S01]  /*0a10*/  @!P2 FSETP.GT.FTZ.AND P3, PT, R13, RZ, PT ;  /* 0x000000ff0d00a20b */ /* 0x000fe20003f74000 */
[----:B------:R-:W-:Y:S01]  /*0a20*/  IMAD.WIDE.U32 R22, R23, 0x4, R14 ;  /* 0x0000000417167825 */ /* 0x000fe200078e000e */
[----:B------:R0:W-:Y:S04]  /*0a30*/  STG.E desc[UR6][R26.64], R35 ;  /* 0x000000231a007986 */ /* 0x0001e8000c101906 */
[----:B------:R0:W-:Y:S01]  /*0a40*/  STG.E desc[UR6][R22.64], R19 ;  /* 0x0000001316007986 */ /* 0x0001e2000c101906 */
[----:B------:R-:W-:Y:S06]  /*0a50*/  @P2 EXIT ;  /* 0x000000000000294d */ /* 0x000fec0003800000 */
[----:B0-----:R-:W-:Y:S01]  /*0a60*/  IADD3 R19, PT, PT, R29, 0x180, RZ ;  /* 0x000001801d137810 */ /* 0x001fe20007ffe0ff */
[C---:B------:R-:W-:Y:S01]  /*0a70*/  @!P2 FMUL.FTZ R4, R25.reuse, R13 ;  /* 0x0000000d1904a220 */ /* 0x040fe20000410000 */
[----:B------:R-:W-:Y:S01]  /*0a80*/  MOV R13, RZ ;  /* 0x000000ff000d7202 */ /* 0x000fe20000000f00 */
[----:B------:R-:W-:Y:S01]  /*0a90*/  IMAD.MOV.U32 R27, RZ, RZ, RZ ;  /* 0x000000ffff1b7224 */ /* 0x000fe200078e00ff */
[----:B------:R-:W-:Y:S01]  /*0aa0*/  @!P2 FSEL R31, R25, R24, P3 ;  /* 0x00000018191fa208 */ /* 0x000fe20001800000 */
        /* <DEDUP_REMOVED lines=10> */
[----:B------:R-:W-:Y:S01]  /*0b50*/  @!P1 FSEL R27, R12, R11, P2 ;  /* 0x0000000b0c1b9208 */ /* 0x000fe20001000000 */
[----:B------:R-:W-:Y:S02]  /*0b60*/  HFMA2 R19, -RZ, RZ, 0, 0 ;  /* 0x00000000ff137431 */ /* 0x000fe400000001ff */
[----:B------:R-:W-:Y:S02]  /*0b70*/  IMAD.MOV.U32 R23, RZ, RZ, RZ ;  /* 0x000000ffff177224 */ /* 0x000fe400078e00ff */
[----:B------:R-:W-:Y:S01]  /*0b80*/  @!P0 FMUL.FTZ R8, R9, R8 ;  /* 0x0000000809088220 */ /* 0x000fe20000410000 */
[----:B------:R-:W-:Y:S01]  /*0b90*/  IMAD.WIDE.U32 R10, R13, 0x4, R16 ;  /* 0x000000040d0a7825 */ /* 0x000fe200078e0010 */
[----:B------:R-:W-:Y:S02]  /*0ba0*/  @!P1 FSEL R19, R4, RZ, !P2 ;  /* 0x000000ff04139208 */ /* 0x000fe40005000000 */
[----:B------:R-:W-:Y:S01]  /*0bb0*/  @!P0 FSETP.GT.FTZ.AND P1, PT, R7, RZ, PT ;  /* 0x000000ff0700820b */ /* 0x000fe20003f34000 */
[----:B------:R-:W-:Y:S01]  /*0bc0*/  IMAD.WIDE.U32 R12, R13, 0x4, R14 ;  /* 0x000000040d0c7825 */ /* 0x000fe200078e000e */
[----:B------:R0:W-:Y:S04]  /*0bd0*/  STG.E desc[UR6][R10.64], R27 ;  /* 0x0000001b0a007986 */ /* 0x0001e8000c101906 */
[----:B------:R0:W-:Y:S01]  /*0be0*/  STG.E desc[UR6][R12.64], R19 ;  /* 0x000000130c007986 */ /* 0x0001e2000c101906 */
[----:B------:R-:W-:Y:S06]  /*0bf0*/  @P0 EXIT ;  /* 0x000000000000094d */ /* 0x000fec0003800000 */
[----:B0-----:R-:W-:Y:S01]  /*0c00*/  IADD3 R13, PT, PT, R29, 0x280, RZ ;  /* 0x000002801d0d7810 */ /* 0x001fe20007ffe0ff */
[----:B------:R-:W-:Y:S01]  /*0c10*/  @!P0 FMUL.FTZ R4, R9, R7 ;  /* 0x0000000709048220 */ /* 0x000fe20000410000 */
[----:B------:R-:W-:Y:S01]  /*0c20*/  MOV R11, RZ ;  /* 0x000000ff000b7202 */ /* 0x000fe20000000f00 */
[----:B------:R-:W-:Y:S01]  /*0c30*/  @!P6 FMUL.FTZ R18, R21, R18 ;  /* 0x000000121512e220 */ /* 0x000fe20000410000 */
[----:B------:R-:W-:Y:S01]  /*0c40*/  @!P0 FSEL R23, R9, R8, P1 ;  /* 0x0000000809178208 */ /* 0x000fe20000800000 */
[C---:B------:R-:W-:Y:S01]  /*0c50*/  IMAD.WIDE.U32 R6, R13.reuse, 0x4, R16 ;  /* 0x000000040d067825 */ /* 0x040fe200078e0010 */
[----:B------:R-:W-:Y:S02]  /*0c60*/  @!P0 FSEL R11, R4, RZ, !P1 ;  /* 0x000000ff040b8208 */ /* 0x000fe40004800000 */
[----:B------:R-:W-:Y:S01]  /*0c70*/  @!P6 FSETP.GT.FTZ.AND P0, PT, R0, RZ, PT ;  /* 0x000000ff0000e20b */ /* 0x000fe20003f14000 */
[----:B------:R-:W-:Y:S01]  /*0c80*/  IMAD.WIDE.U32 R8, R13, 0x4, R14 ;  /* 0x000000040d087825 */ /* 0x000fe200078e000e */
[----:B------:R0:W-:Y:S03]  /*0c90*/  STG.E desc[UR6][R6.64], R23 ;  /* 0x0000001706007986 */ /* 0x0001e6000c101906 */
[----:B------:R-:W-:Y:S01]  /*0ca0*/  IMAD.MOV.U32 R13, RZ, RZ, RZ ;  /* 0x000000ffff0d7224 */ /* 0x000fe200078e00ff */
[----:B------:R0:W-:Y:S01]  /*0cb0*/  STG.E desc[UR6][R8.64], R11 ;  /* 0x0000000b08007986 */ /* 0x0001e2000c101906 */
[----:B------:R-:W-:Y:S06]  /*0cc0*/  @P6 EXIT ;  /* 0x000000000000694d */ /* 0x000fec0003800000 */
[----:B0-----:R-:W-:Y:S01]  /*0cd0*/  IADD3 R9, PT, PT, R29, 0x300, RZ ;  /* 0x000003001d097810 */ /* 0x001fe20007ffe0ff */
[C---:B------:R-:W-:Y:S01]  /*0ce0*/  @!P6 FMUL.FTZ R0, R21.reuse, R0 ;  /* 0x000000001500e220 */ /* 0x040fe20000410000 */
[----:B------:R-:W-:Y:S01]  /*0cf0*/  MOV R11, RZ ;  /* 0x000000ff000b7202 */ /* 0x000fe20000000f00 */
[----:B------:R-:W-:Y:S01]  /*0d00*/  HFMA2 R19, -RZ, RZ, 0, 0 ;  /* 0x00000000ff137431 */ /* 0x000fe200000001ff */
[----:B------:R-:W-:Y:S01]  /*0d10*/  @!P6 FSEL R13, R21, R18, P0 ;  /* 0x00000012150de208 */ /* 0x000fe20000000000 */
[----:B------:R-:W-:Y:S01]  /*0d20*/  IMAD.WIDE.U32 R6, R9, 0x4, R16 ;  /* 0x0000000409067825 */ /* 0x000fe200078e0010 */
[----:B------:R-:W-:-:S03]  /*0d30*/  @!P6 FSEL R11, R0, RZ, !P0 ;  /* 0x000000ff000be208 */ /* 0x000fc60004000000 */
[C---:B------:R-:W-:Y:S01]  /*0d40*/  @!P5 FMUL.FTZ R3, R2.reuse, R3 ;  /* 0x000000030203d220 */ /* 0x040fe20000410000 */
[----:B------:R-:W-:Y:S01]  /*0d50*/  @!P5 FSETP.GT.FTZ.AND P0, PT, R5, RZ, PT ;  /* 0x000000ff0500d20b */ /* 0x000fe20003f14000 */
[----:B------:R-:W-:Y:S01]  /*0d60*/  IMAD.WIDE.U32 R8, R9, 0x4, R14 ;  /* 0x0000000409087825 */ /* 0x000fe200078e000e */
[----:B------:R0:W-:Y:S03]  /*0d70*/  STG.E desc[UR6][R6.64], R13 ;  /* 0x0000000d06007986 */ /* 0x0001e6000c101906 */
[----:B------:R-:W-:Y:S01]  /*0d80*/  @!P5 FMUL.FTZ R5, R2, R5 ;  /* 0x000000050205d220 */ /* 0x000fe20000410000 */
[----:B------:R-:W-:Y:S01]  /*0d90*/  IMAD.MOV.U32 R21, RZ, RZ, RZ ;  /* 0x000000ffff157224 */ /* 0x000fe200078e00ff */
[----:B------:R0:W-:Y:S01]  /*0da0*/  STG.E desc[UR6][R8.64], R11 ;  /* 0x0000000b08007986 */ /* 0x0001e2000c101906 */
[----:B------:R-:W-:Y:S05]  /*0db0*/  @P5 EXIT ;  /* 0x000000000000594d */ /* 0x000fea0003800000 */
[----:B------:R-:W-:Y:S02]  /*0dc0*/  IADD3 R29, PT, PT, R29, 0x380, RZ ;  /* 0x000003801d1d7810 */ /* 0x000fe40007ffe0ff */
[----:B------:R-:W-:Y:S02]  /*0dd0*/  @!P5 FSEL R21, R2, R3, P0 ;  /* 0x000000030215d208 */ /* 0x000fe40000000000 */
[----:B------:R-:W-:Y:S01]  /*0de0*/  @!P5 FSEL R19, R5, RZ, !P0 ;  /* 0x000000ff0513d208 */ /* 0x000fe20004000000 */
[----:B------:R-:W-:-:S04]  /*0df0*/  IMAD.WIDE.U32 R16, R29, 0x4, R16 ;  /* 0x000000041d107825 */ /* 0x000fc800078e0010 */
[----:B------:R-:W-:Y:S01]  /*0e00*/  IMAD.WIDE.U32 R14, R29, 0x4, R14 ;  /* 0x000000041d0e7825 */ /* 0x000fe200078e000e */
[----:B------:R-:W-:Y:S04]  /*0e10*/  STG.E desc[UR6][R16.64], R21 ;  /* 0x0000001510007986 */ /* 0x000fe8000c101906 */
[----:B------:R-:W-:Y:S01]  /*0e20*/  STG.E desc[UR6][R14.64], R19 ;  /* 0x000000130e007986 */ /* 0x000fe2000c101906 */
[----:B------:R-:W-:Y:S05]  /*0e30*/  EXIT ;  /* 0x000000000000794d */ /* 0x000fea0003800000 */
.L_x_129:
        /* <DEDUP_REMOVED lines=12> */
.L_x_3601:


//--------------------- .text._ZN2at6native57_GLOBAL__N__416c288b_24_ActivationPreluKernel_cu_bc9ca66845unrolled_elementwise_kernel_for_multi_outputsILi2EZZZNS0_21prelu_backward_kernelERNS_14TensorIteratorEENKUlvE_clEvENKUlvE_clEvEUldddE_St5arrayIPcLm5EE16OffsetCalculatorILi3EjLb0EESB_ILi2EjLb0EEEEviT0_T1_T2_T3_ --------------------------
	.section	.text._ZN2at6native57_GLOBAL__N__416c288b_24_ActivationPreluKernel_cu_bc9ca66845unrolled_elementwise_kernel_for_multi_outputsILi2EZZZNS0_21prelu_backward_kernelERNS_14TensorIteratorEENKUlvE_clEvENKUlvE_clEvEUldddE_St5arrayIPcLm5EE16OffsetCalculatorILi3EjLb0EESB_ILi2EjLb0EEEEviT0_T1_T2_T3_,"ax",@progbits
	.align	128
.text._ZN2at6native57_GLOBAL__N__416c288b_24_ActivationPreluKernel_cu_bc9ca66845unrolled_elementwise_kernel_for_multi_outputsILi2EZZZNS0_21prelu_backward_kernelERNS_14TensorIteratorEENKUlvE_clEvENKUlvE_clEvEUldddE_St5arrayIPcLm5EE16OffsetCalculatorILi3EjLb0EESB_ILi2EjLb0EEEEviT0_T1_T2_T3_:
        .type           _ZN2at6native57_GLOBAL__N__416c288b_24_ActivationPreluKernel_cu_bc9ca66845unrolled_elementwise_kernel_for_multi_outputsILi2EZZZNS0_21prelu_backward_kernelERNS_14TensorIteratorEENKUlvE_clEvENKUlvE_clEvEUldddE_St5arrayIPcLm5EE16OffsetCalculatorILi3EjLb0EESB_ILi2EjLb0EEEEviT0_T1_T2_T3_,@function
        .size           _ZN2at6native57_GLOBAL__N__416c288b_24_ActivationPreluKernel_cu_bc9ca66845unrolled_elementwise_kernel_for_multi_outputsILi2EZZZNS0_21prelu_backward_kernelERNS_14TensorIteratorEENKUlvE_clEvENKUlvE_clEvEUldddE_St5arrayIPcLm5EE16OffsetCalculatorILi3EjLb0EESB_ILi2EjLb0EEEEviT0_T1_T2_T3_,(.L_x_3602 - _ZN2at6native57_GLOBAL__N__416c288b_24_ActivationPreluKernel_cu_bc9ca66845unrolled_elementwise_kernel_for_multi_outputsILi2EZZZNS0_21prelu_backward_kernelERNS_14TensorIteratorEENKUlvE_clEvENKUlvE_clEvEUldddE_St5arrayIPcLm5EE16OffsetCalculatorILi3EjLb0EESB_ILi2EjLb0EEEEviT0_T1_T2_T3_)
        .other          _ZN2at6native57_GLOBAL__N__416c288b_24_ActivationPreluKernel_cu_bc9ca66845unrolled_elementwise_kernel_for_multi_outputsILi2EZZZNS0_21prelu_backward_kernelERNS_14TensorIteratorEENKUlvE_clEvENKUlvE_clEvEUldddE_St5arrayIPcLm5EE16OffsetCalculatorILi3EjLb0EESB_ILi2EjLb0EEEEviT0_T1_T2_T3_,@"STO_CUDA_ENTRY STV_DEFAULT"
_ZN2at6native57_GLOBAL__N__416c288b_24_ActivationPreluKernel_cu_bc9ca66845unrolled_elementwise_kernel_for_multi_outputsILi2EZZZNS0_21prelu_backward_kernelERNS_14TensorIteratorEENKUlvE_clEvENKUlvE_clEvEUldddE_St5arrayIPcLm5EE16OffsetCalculatorILi3EjLb0EESB_ILi2EjLb0EEEEviT0_T1_T2_T3_:
[----:B------:R-:W-:Y:S01]  /*0000*/  LDC R1, c[0x0][0x37c] ;  /* 0x0000df00ff017b82 */ /* 0x000fe20000000800 */
[----:B------:R-:W0:Y:S07]  /*0010*/  S2R R0, SR_TID.X ;  /* 0x0000000000007919 */ /* 0x000e2e0000002100 */
[----:B------:R-:W1:Y:S01]  /*0020*/  S2UR UR4, SR_CTAID.X ;  /* 0x00000000000479c3 */ /* 0x000e620000002500 */
[----:B------:R-:W1:Y:S01]  /*0030*/  LDCU UR5, c[0x0][0x380] ;  /* 0x00007000ff0577ac */ /* 0x000e620008000800 */
[----:B------:R-:W-:Y:S01]  /*0040*/  BSSY.RECONVERGENT B0, `(.L_x_130) ;  /* 0x0000b71000007945 */ /* 0x000fe20003800200 */
[----:B------:R-:W-:-:S02]  /*0050*/  CS2R R36, SRZ ;  /* 0x0000000000247805 */ /* 0x000fc4000001ff00 */
[----:B------:R-:W-:Y:S01]  /*0060*/  CS2R R52, SRZ ;  /* 0x0000000000347805 */ /* 0x000fe2000001ff00 */
[----:B------:R-:W2:Y:S01]  /*0070*/  LDCU.64 UR8, c[0x0][0x358] ;  /* 0x00006b00ff0877ac */ /* 0x000ea20008000a00 */
[----:B------:R-:W-:Y:S02]  /*0080*/  CS2R R50, SRZ ;  /* 0x0000000000327805 */ /* 0x000fe4000001ff00 */
[----:B------:R-:W-:Y:S02]  /*0090*/  CS2R R48, SRZ ;  /* 0x0000000000307805 */ /* 0x000fe4000001ff00 */
[----:B------:R-:W-:Y:S02]  /*00a0*/  CS2R R46, SRZ ;  /* 0x00000000002e7805 */ /* 0x000fe4000001ff00 */
[----:B------:R-:W-:Y:S02]  /*00b0*/  CS2R R44, SRZ ;  /* 0x00000000002c7805 */ /* 0x000fe4000001ff00 */
[----:B------:R-:W-:-:S02]  /*00c0*/  CS2R R42, SRZ ;  /* 0x00000000002a7805 */ /* 0x000fc4000001ff00 */
[----:B------:R-:W-:Y:S02]  /*00d0*/  CS2R R34, SRZ ;  /* 0x0000000000227805 */ /* 0x000fe4000001ff00 */
        /* <DEDUP_REMOVED lines=12> */
[----:B-1----:R-:W-:Y:S01]  /*01a0*/  UIMAD UR5, UR4, -0x400, UR5 ;  /* 0xfffffc00040578a4 */ /* 0x002fe2000f8e0205 */
[----:B------:R-:W-:Y:S02]  /*01b0*/  CS2R R8, SRZ ;  /* 0x0000000000087805 */ /* 0x000fe4000001ff00 */
[----:B------:R-:W-:Y:S02]  /*01c0*/  CS2R R6, SRZ ;  /* 0x0000000000067805 */ /* 0x000fe4000001ff00 */
[----:B------:R-:W-:Y:S02]  /*01d0*/  CS2R R4, SRZ ;  /* 0x0000000000047805 */ /* 0x000fe4000001ff00 */
[----:B------:R-:W-:Y:S02]  /*01e0*/  CS2R R2, SRZ ;  /* 0x0000000000027805 */ /* 0x000fe4000001ff00 */
[----:B0-----:R-:W-:-:S13]  /*01f0*/  ISETP.GE.AND P0, PT, R0, UR5, PT ;  /* 0x0000000500007c0c */ /* 0x001fda000bf06270 */
[----:B--2---:R-:W-:Y:S05]  /*0200*/  @P0 BRA `(.L_x_131) ;  /* 0x000000b400500947 */ /* 0x004fea0003800000 */
[----:B------:R-:W0:Y:S01]  /*0210*/  LDC R57, c[0x0][0x3b0] ;  /* 0x0000ec00ff397b82 */ /* 0x000e220000000800 */
[----:B------:R-:W-:Y:S01]  /*0220*/  MOV R56, 0xffffffff ;  /* 0xffffffff00387802 */ /* 0x000fe20000000f00 */
[----:B------:R-:W-:Y:S01]  /*0230*/  HFMA2 R51, -RZ, RZ, 0, 0 ;  /* 0x00000000ff337431 */ /* 0x000fe200000001ff */
[----:B------:R-:W-:Y:S02]  /*0240*/  CS2R R48, SRZ ;  /* 0x0000000000307805 */ /* 0x000fe4000001ff00 */
        /* <DEDUP_REMOVED lines=353> */
.L_x_132:
[----:B------:R-:W0:Y:S08]  /*1860*/  LDC.64 R54, c[0x0][0x398] ;  /* 0x0000e600ff367b82 */ /* 0x000e300000000a00 */
[----:B------:R-:W1:Y:S08]  /*1870*/  LDC.64 R40, c[0x0][0x3a0] ;  /* 0x0000e800ff287b82 */ /* 0x000e700000000a00 */
[----:B------:R-:W2:Y:S01]  /*1880*/  LDC.64 R38, c[0x0][0x3a8] ;  /* 0x0000ea00ff267b82 */ /* 0x000ea20000000a00 */
[----:B0-----:R-:W-:-:S04]  /*1890*/  IMAD.WIDE.U32 R58, R51, 0x8, R54 ;  /* 0x00000008333a7825 */ /* 0x001fc800078e0036 */
[----:B-1----:R-:W-:-:S06]  /*18a0*/  IMAD.WIDE.U32 R50, R48, 0x8, R40 ;  /* 0x0000000830327825 */ /* 0x002fcc00078e0028 */
[----:B------:R-:W5:Y:S01]  /*18b0*/  LDG.E.64 R50, desc[UR8][R50.64] ;  /* 0x0000000832327981 */ /* 0x000f62000c1e1b00 */
[----:B--2---:R-:W-:-:S03]  /*18c0*/  IMAD.WIDE.U32 R52, R49, 0x8, R38 ;  /* 0x0000000831347825 */ /* 0x004fc600078e0026 */
[----:B------:R0:W5:Y:S04]  /*18d0*/  LDG.E.64 R48, desc[UR8][R58.64] ;  /* 0x000000083a307981 */ /* 0x000168000c1e1b00 */
[----:B------:R-:W5:Y:S01]  /*18e0*/  LDG.E.64 R52, desc[UR8][R52.64] ;  /* 0x0000000834347981 */ /* 0x000f62000c1e1b00 */
[----:B------:R-:W-:-:S04]  /*18f0*/  IADD3 R60, PT, PT, R0, 0x80, RZ ;  /* 0x00000080003c7810 */ /* 0x000fc80007ffe0ff */
        /* <DEDUP_REMOVED lines=355> */
.L_x_133:
[----:B------:R-:W-:-:S04]  /*2f30*/  IMAD.WIDE.U32 R58, R45, 0x8, R54 ;  /* 0x000000082d3a7825 */ /* 0x000fc800078e0036 */
[----:B------:R-:W-:-:S04]  /*2f40*/  IMAD.WIDE.U32 R44, R42, 0x8, R40 ;  /* 0x000000082a2c7825 */ /* 0x000fc800078e0028 */
[----:B------:R-:W-:Y:S02]  /*2f50*/  IMAD.WIDE.U32 R46, R43, 0x8, R38 ;  /* 0x000000082b2e7825 */ /* 0x000fe400078e0026 */
[----:B------:R0:W5:Y:S04]  /*2f60*/  LDG.E.64 R42, desc[UR8][R58.64] ;  /* 0x000000083a2a7981 */ /* 0x000168000c1e1b00 */
[----:B------:R-:W5:Y:S04]  /*2f70*/  LDG.E.64 R44, desc[UR8][R44.64] ;  /* 0x000000082c2c7981 */ /* 0x000f68000c1e1b00 */
        /* <DEDUP_REMOVED lines=357> */
.L_x_134:
        /* <DEDUP_REMOVED lines=362> */
.L_x_135:
        /* <DEDUP_REMOVED lines=362> */
.L_x_136:
        /* <DEDUP_REMOVED lines=362> */
.L_x_137:
        /* <DEDUP_REMOVED lines=362> */
.L_x_138:
        /* <DEDUP_REMOVED lines=362> */
.L_x_139:
[----:B------:R-:W-:-:S04]  /*b6f0*/  IMAD.WIDE.U32 R54, R5, 0x8, R54 ;  /* 0x0000000805367825 */ /* 0x000fc800078e0036 */
[----:B------:R-:W-:-:S04]  /*b700*/  IMAD.WIDE.U32 R4, R2, 0x8, R40 ;  /* 0x0000000802047825 */ /* 0x000fc800078e0028 */
[----:B------:R-:W-:Y:S02]  /*b710*/  IMAD.WIDE.U32 R36, R3, 0x8, R38 ;  /* 0x0000000803247825 */ /* 0x000fe400078e0026 */
[----:B------:R0:W5:Y:S04]  /*b720*/  LDG.E.64 R2, desc[UR8][R54.64] ;  /* 0x0000000836027981 */ /* 0x000168000c1e1b00 */
[----:B------:R-:W5:Y:S04]  /*b730*/  LDG.E.64 R4, desc[UR8][R4.64] ;  /* 0x0000000804047981 */ /* 0x000f68000c1e1b00 */
[----:B------:R-:W5:Y:S02]  /*b740*/  LDG.E.64 R36, desc[UR8][R36.64] ;  /* 0x0000000824247981 */ /* 0x000f64000c1e1b00 */
.L_x_131:
[----:B------:R-:W-:Y:S05]  /*b750*/  BSYNC.RECONVERGENT B0 ;  /* 0x0000000000007941 */ /* 0x000fea0003800200 */
.L_x_130:
[C---:B------:R-:W-:Y:S01]  /*b760*/  ISETP.GE.AND P4, PT, R0.reuse, UR5, PT ;  /* 0x0000000500007c0c */ /* 0x040fe2000bf86270 */
[----:B------:R-:W-:Y:S01]  /*b770*/  BSSY.RECONVERGENT B0, `(.L_x_140) ;  /* 0x000001e000007945 */ /* 0x000fe20003800200 */
[C---:B------:R-:W-:Y:S02]  /*b780*/  IADD3 R38, PT, PT, R0.reuse, 0x80, RZ ;  /* 0x0000008000267810 */ /* 0x040fe40007ffe0ff */
[----:B------:R-:W-:Y:S02]  /*b790*/  IADD3 R39, PT, PT, R0, 0x100, RZ ;  /* 0x0000010000277810 */ /* 0x000fe40007ffe0ff */
[----:B------:R-:W-:Y:S02]  /*b7a0*/  ISETP.GE.AND P5, PT, R38, UR5, PT ;  /* 0x0000000526007c0c */ /* 0x000fe4000bfa6270 */
[----:B------:R-:W-:Y:S02]  /*b7b0*/  ISETP.GE.AND P0, PT, R39, UR5, PT ;  /* 0x0000000527007c0c */ /* 0x000fe4000bf06270 */
[----:B------:R-:W-:-:S02]  /*b7c0*/  IADD3 R40, PT, PT, R0, 0x180, RZ ;  /* 0x0000018000287810 */ /* 0x000fc40007ffe0ff */
[C---:B------:R-:W-:Y:S02]  /*b7d0*/  IADD3 R38, PT, PT, R0.reuse, 0x200, RZ ;  /* 0x0000020000267810 */ /* 0x040fe40007ffe0ff */
[----:B------:R-:W-:Y:S02]  /*b7e0*/  IADD3 R39, PT, PT, R0, 0x280, RZ ;  /* 0x0000028000277810 */ /* 0x000fe40007ffe0ff */
[----:B------:R-:W-:Y:S02]  /*b7f0*/  ISETP.GE.AND P1, PT, R40, UR5, PT ;  /* 0x0000000528007c0c */ /* 0x000fe4000bf26270 */
[----:B------:R-:W-:Y:S02]  /*b800*/  CS2R R40, SRZ ;  /* 0x0000000000287805 */ /* 0x000fe4000001ff00 */
[----:B------:R-:W-:Y:S02]  /*b810*/  ISETP.GE.AND P2, PT, R38, UR5, PT ;  /* 0x0000000526007c0c */ /* 0x000fe4000bf46270 */
[----:B------:R-:W-:-:S02]  /*b820*/  ISETP.GE.AND P3, PT, R39, UR5, PT ;  /* 0x0000000527007c0c */ /* 0x000fc4000bf66270 */
[----:B------:R-:W-:Y:S02]  /*b830*/  CS2R R38, SRZ ;  /* 0x0000000000267805 */ /* 0x000fe4000001ff00 */
[----:B0-----:R-:W-:Y:S02]  /*b840*/  P2R R55, PR, RZ, 0x20 ;  /* 0x00000020ff377803 */ /* 0x001fe40000000000 */
[----:B------:R-:W-:Y:S01]  /*b850*/  P2R R54, PR, RZ, 0x10 ;  /* 0x00000010ff367803 */ /* 0x000fe20000000000 */
[----:B------:R-:W-:Y:S06]  /*b860*/  @P4 BRA `(.L_x_141) ;  /* 0x0000000000384947 */ /* 0x000fec0003800000 */
[----:B-----5:R-:W-:-:S15]  /*b870*/  DSETP.GT.AND P4, PT, R48, RZ, PT ;  /* 0x000000ff3000722a */ /* 0x020fde0003f84000 */
[----:B------:R-:W-:-:S15]  /*b880*/  NOP ;  /* 0x0000000000007918 */ /* 0x000fde0000000000 */
[----:B------:R-:W-:-:S15]  /*b890*/  NOP ;  /* 0x0000000000007918 */ /* 0x000fde0000000000 */
[----:B------:R-:W-:-:S15]  /*b8a0*/  NOP ;  /* 0x0000000000007918 */ /* 0x000fde0000000000 */
[----:B------:R-:W-:-:S04]  /*b8b0*/  NOP ;  /* 0x0000000000007918 */ /* 0x000fc80000000000 */
[----:B------:R-:W0:Y:S02]  /*b8c0*/  DMUL R50, R50, R52 ;  /* 0x0000003432327228 */ /* 0x000e240000000000 */
[----:B0-----:R-:W-:Y:S02]  /*b8d0*/  FSEL R40, R52, R50, P4 ;  /* 0x0000003234287208 */ /* 0x001fe40002000000 */
[----:B------:R-:W-:-:S15]  /*b8e0*/  FSEL R41, R53, R51, P4 ;  /* 0x0000003335297208 */ /* 0x000fde0002000000 */
[----:B------:R-:W-:-:S15]  /*b8f0*/  NOP ;  /* 0x0000000000007918 */ /* 0x000fde0000000000 */
[----:B------:R-:W-:-:S15]  /*b900*/  NOP ;  /* 0x0000000000007918 */ /* 0x000fde0000000000 */
[----:B------:R-:W-:-:S15]  /*b910*/  NOP ;  /* 0x0000000000007918 */ /* 0x000fde0000000000 */
[----:B------:R-:W0:Y:S02]  /*b920*/  DMUL R48, R48, R52 ;  /* 0x0000003430307228 */ /* 0x000e240000000000 */
[----:B0-----:R-:W-:Y:S02]  /*b930*/  FSEL R38, R48, RZ, !P4 ;  /* 0x000000ff30267208 */ /* 0x001fe40006000000 */
[----:B------:R-:W-:-:S07]  /*b940*/  FSEL R39, R49, RZ, !P4 ;  /* 0x000000ff31277208 */ /* 0x000fce0006000000 */
.L_x_141:
[----:B------:R-:W-:Y:S05]  /*b950*/  BSYNC.RECONVERGENT B0 ;  /* 0x0000000000007941 */ /* 0x000fea0003800200 */
.L_x_140:
[----:B------:R-:W-:Y:S01]  /*b960*/  BSSY.RECONVERGENT B0, `(.L_x_142) ;  /* 0x0000012000007945 */ /* 0x000fe20003800200 */
[----:B-----5:R-:W-:Y:S02]  /*b970*/  CS2R R50, SRZ ;  /* 0x0000000000327805 */ /* 0x020fe4000001ff00 */
[----:B------:R-:W-:Y:S01]  /*b980*/  CS2R R48, SRZ ;  /* 0x0000000000307805 */ /* 0x000fe2000001ff00 */
[----:B------:R-:W-:Y:S06]  /*b990*/  @P5 BRA `(.L_x_143) ;  /* 0x0000000000385947 */ /* 0x000fec0003800000 */
[----:B------:R-:W-:-:S15]  /*b9a0*/  DSETP.GT.AND P4, PT, R42, RZ, PT ;  /* 0x000000ff2a00722a */ /* 0x000fde0003f84000 */
        /* <DEDUP_REMOVED lines=13> */
.L_x_143:
[----:B------:R-:W-:Y:S05]  /*ba80*/  BSYNC.RECONVERGENT B0 ;  /* 0x0000000000007941 */ /* 0x000fea0003800200 */
.L_x_142:
[----:B------:R-:W-:Y:S01]  /*ba90*/  BSSY.RECONVERGENT B0, `(.L_x_144) ;  /* 0x0000012000007945 */ /* 0x000fe20003800200 */
[----:B------:R-:W-:Y:S02]  /*baa0*/  CS2R R44, SRZ ;  /* 0x00000000002c7805 */ /* 0x000fe4000001ff00 */
        /* <DEDUP_REMOVED lines=16> */
.L_x_145:
[----:B------:R-:W-:Y:S05]  /*bbb0*/  BSYNC.RECONVERGENT B0 ;  /* 0x0000000000007941 */ /* 0x000fea0003800200 */
.L_x_144:
        /* <DEDUP_REMOVED lines=18> */
.L_x_147:
[----:B------:R-:W-:Y:S05]  /*bce0*/  BSYNC.RECONVERGENT B0 ;  /* 0x0000000000007941 */ /* 0x000fea0003800200 */
.L_x_146:
[----:B------:R-:W-:Y:S01]  /*bcf0*/  BSSY.RECONVERGENT B0, `(.L_x_148) ;  /* 0x0000013000007945 */ /* 0x000fe20003800200 */
[----:B------:R-:W-:Y:S02]  /*bd00*/  IADD3 R28, PT, PT, R0, 0x300, RZ ;  /* 0x00000300001c7810 */ /* 0x000fe40007ffe0ff */
        /* <DEDUP_REMOVED lines=17> */
.L_x_149:
[----:B------:R-:W-:Y:S05]  /*be20*/  BSYNC.RECONVERGENT B0 ;  /* 0x0000000000007941 */ /* 0x000fea0003800200 */
.L_x_148:
        /* <DEDUP_REMOVED lines=18> */
.L_x_151:
[----:B------:R-:W-:Y:S05]  /*bf50*/  BSYNC.RECONVERGENT B0 ;  /* 0x0000000000007941 */ /* 0x000fea0003800200 */
.L_x_150:
[----:B------:R-:W-:Y:S01]  /*bf60*/  ISETP.GE.AND P4, PT, R28, UR5, PT ;  /* 0x000000051c007c0c */ /* 0x000fe2000bf86270 */
[----:B------:R-:W-:Y:S01]  /*bf70*/  BSSY.RECONVERGENT B0, `(.L_x_152) ;  /* 0x0000015000007945 */ /* 0x000fe20003800200 */
[----:B------:R-:W-:Y:S02]  /*bf80*/  IADD3 R22, PT, PT, R0, 0x380, RZ ;  /* 0x0000038000167810 */ /* 0x000fe40007ffe0ff */
[----:B------:R-:W-:Y:S02]  /*bf90*/  CS2R R16, SRZ ;  /* 0x0000000000107805 */ /* 0x000fe4000001ff00 */
[----:B------:R-:W-:Y:S02]  /*bfa0*/  CS2R R14, SRZ ;  /* 0x00000000000e7805 */ /* 0x000fe4000001ff00 */
[----:B------:R-:W-:-:S05]  /*bfb0*/  CS2R R12, SRZ ;  /* 0x00000000000c7805 */ /* 0x000fca000001ff00 */
[----:B------:R-:W-:Y:S05]  /*bfc0*/  @P4 BRA `(.L_x_153) ;  /* 0x00000000003c4947 */ /* 0x000fea0003800000 */
[----:B------:R-:W-:-:S15]  /*bfd0*/  DMUL R8, R8, R10 ;  /* 0x0000000a08087228 */ /* 0x000fde0000000000 */
[----:B------:R-:W-:-:S15]  /*bfe0*/  NOP ;  /* 0x0000000000007918 */ /* 0x000fde0000000000 */
[----:B------:R-:W-:-:S15]  /*bff0*/  NOP ;  /* 0x0000000000007918 */ /* 0x000fde0000000000 */
[----:B------:R-:W-:-:S15]  /*c000*/  NOP ;  /* 0x0000000000007918 */ /* 0x000fde0000000000 */
[----:B------:R-:W-:-:S04]  /*c010*/  NOP ;  /* 0x0000000000007918 */ /* 0x000fc80000000000 */
[----:B------:R-:W-:-:S15]  /*c020*/  DMUL R12, R6, R10 ;  /* 0x0000000a060c7228 */ /* 0x000fde0000000000 */
[----:B------:R-:W-:-:S15]  /*c030*/  NOP ;  /* 0x0000000000007918 */ /* 0x000fde0000000000 */
[----:B------:R-:W-:-:S15]  /*c040*/  NOP ;  /* 0x0000000000007918 */ /* 0x000fde0000000000 */
[----:B------:R-:W-:-:S15]  /*c050*/  NOP ;  /* 0x0000000000007918 */ /* 0x000fde0000000000 */
[----:B------:R-:W-:-:S04]  /*c060*/  NOP ;  /* 0x0000000000007918 */ /* 0x000fc80000000000 */
[----:B------:R-:W0:Y:S02]  /*c070*/  DSETP.GT.AND P5, PT, R6, RZ, PT ;  /* 0x000000ff0600722a */ /* 0x000e240003fa4000 */
[----:B0-----:R-:W-:Y:S02]  /*c080*/  FSEL R16, R10, R8, P5 ;  /* 0x000000080a107208 */ /* 0x001fe40002800000 */
[----:B------:R-:W-:Y:S02]  /*c090*/  FSEL R17, R11, R9, P5 ;  /* 0x000000090b117208 */ /* 0x000fe40002800000 */
[----:B------:R-:W-:Y:S02]  /*c0a0*/  FSEL R12, R12, RZ, !P5 ;  /* 0x000000ff0c0c7208 */ /* 0x000fe40006800000 */
[----:B------:R-:W-:-:S07]  /*c0b0*/  FSEL R13, R13, RZ, !P5 ;  /* 0x000000ff0d0d7208 */ /* 0x000fce0006800000 */
.L_x_153:
[----:B------:R-:W-:Y:S05]  /*c0c0*/  BSYNC.RECONVERGENT B0 ;  /* 0x0000000000007941 */ /* 0x000fea0003800200 */
.L_x_152:
[----:B------:R-:W-:Y:S01]  /*c0d0*/  ISETP.GE.AND P5, PT, R22, UR5, PT ;  /* 0x0000000516007c0c */ /* 0x000fe2000bfa6270 */
[----:B------:R-:W-:Y:S01]  /*c0e0*/  BSSY.RECONVERGENT B0, `(.L_x_154) ;  /* 0x0000012000007945 */ /* 0x000fe20003800200 */
[----:B------:R-:W-:-:S11]  /*c0f0*/  CS2R R6, SRZ ;  /* 0x0000000000067805 */ /* 0x000fd6000001ff00 */
        /* <DEDUP_REMOVED lines=16> */
.L_x_155:
[----:B------:R-:W-:Y:S05]  /*c200*/  BSYNC.RECONVERGENT B0 ;  /* 0x0000000000007941 */ /* 0x000fea0003800200 */
.L_x_154:
        /* <DEDUP_REMOVED lines=336> */
.L_x_156:
[----:B------:R-:W0:Y:S01]  /*d710*/  LDC.64 R8, c[0x0][0x388] ;  /* 0x0000e200ff087b82 */ /* 0x000e220000000a00 */
[----:B------:R-:W-:-:S07]  /*d720*/  ISETP.NE.AND P6, PT, R55, RZ, PT ;  /* 0x000000ff3700720c */ /* 0x000fce0003fc5270 */
[----:B------:R-:W1:Y:S01]  /*d730*/  LDC.64 R4, c[0x0][0x390] ;  /* 0x0000e400ff047b82 */ /* 0x000e620000000a00 */
[----:B0-----:R-:W-:-:S05]  /*d740*/  IMAD.WIDE.U32 R22, R23, 0x8, R8 ;  /* 0x0000000817167825 */ /* 0x001fca00078e0008 */
[----:B------:R0:W-:Y:S01]  /*d750*/  STG.E.64 desc[UR8][R22.64], R40 ;  /* 0x0000002816007986 */ /* 0x0001e2000c101b08 */
[----:B-1----:R-:W-:-:S05]  /*d760*/  IMAD.WIDE.U32 R10, R11, 0x8, R4 ;  /* 0x000000080b0a7825 */ /* 0x002fca00078e0004 */
[----:B------:R0:W-:Y:S01]  /*d770*/  STG.E.64 desc[UR8][R10.64], R38 ;  /* 0x000000260a007986 */ /* 0x0001e2000c101b08 */
        /* <DEDUP_REMOVED lines=328> */
.L_x_157:
[----:B------:R-:W-:-:S04]  /*ec00*/  IMAD.WIDE.U32 R22, R23, 0x8, R8 ;  /* 0x0000000817167825 */ /* 0x000fc800078e0008 */
[----:B------:R-:W-:Y:S01]  /*ec10*/  IMAD.WIDE.U32 R10, R11, 0x8, R4 ;  /* 0x000000080b0a7825 */ /* 0x000fe200078e0004 */
[----:B------:R0:W-:Y:S04]  /*ec20*/  STG.E.64 desc[UR8][R22.64], R50 ;  /* 0x0000003216007986 */ /* 0x0001e8000c101b08 */
        /* <DEDUP_REMOVED lines=329> */
.L_x_158:
        /* <DEDUP_REMOVED lines=332> */
.L_x_159:
        /* <DEDUP_REMOVED lines=332> */
.L_x_160:
        /* <DEDUP_REMOVED lines=332> */
.L_x_161:
        /* <DEDUP_REMOVED lines=332> */
.L_x_162:
        /* <DEDUP_REMOVED lines=332> */
.L_x_163:
[----:B------:R-:W-:-:S04]  /*16880*/  IMAD.WIDE.U32 R8, R13, 0x8, R8 ;  /* 0x000000080d087825 */ /* 0x000fc800078e0008 */
[----:B------:R-:W-:Y:S01]  /*16890*/  IMAD.WIDE.U32 R4, R11, 0x8, R4 ;  /* 0x000000080b047825 */ /* 0x000fe200078e0004 */
[----:B------:R-:W-:Y:S04]  /*168a0*/  STG.E.64 desc[UR8][R8.64], R14 ;  /* 0x0000000e08007986 */ /* 0x000fe8000c101b08 */
[----:B------:R-:W-:Y:S01]  /*168b0*/  STG.E.64 desc[UR8][R4.64], R6 ;  /* 0x0000000604007986 */ /* 0x000fe2000c101b08 */
[----:B------:R-:W-:Y:S05]  /*168c0*/  EXIT ;  /* 0x000000000000794d */ /* 0x000fea0003800000 */
.L_x_164:
        /* <DEDUP_REMOVED lines=11> */
.L_x_3602:


//--------------------- .text._ZN2at6native57_GLOBAL__N__416c288b_24_ActivationPreluKernel_cu_bc9ca66845unrolled_elementwise_kernel_for_multi_outputsILi2EZZZNS0_21prelu_backward_kernelERNS_14TensorIteratorEENKUlvE_clEvENKUlvE_clEvEUldddE_St5arrayIPcLm5EE23TrivialOffsetCalculatorILi3EjESB_ILi2EjEEEviT0_T1_T2_T3_ --------------------------
	.section	.text._ZN2at6native57_GLOBAL__N__416c288b_24_ActivationPreluKernel_cu_bc9ca66845unrolled_elementwise_kernel_for_multi_outputsILi2EZZZNS0_21prelu_backward_kernelERNS_14TensorIteratorEENKUlvE_clEvENKUlvE_clEvEUldddE_St5arrayIPcLm5EE23TrivialOffsetCalculatorILi3EjESB_ILi2EjEEEviT0_T1_T2_T3_,"ax",@progbits
	.align	128
.text._ZN2at6native57_GLOBAL__N__416c288b_24_ActivationPreluKernel_cu_bc9ca66845unrolled_elementwise_kernel_for_multi_outputsILi2EZZZNS0_21prelu_backward_kernelERNS_14TensorIteratorEENKUlvE_clEvENKUlvE_clEvEUldddE_St5arrayIPcLm5EE23TrivialOffsetCalculatorILi3EjESB_ILi2EjEEEviT0_T1_T2_T3_:
        .type           _ZN2at6native57_GLOBAL__N__416c288b_24_ActivationPreluKernel_cu_bc9ca66845unrolled_elementwise_kernel_for_multi_outputsILi2EZZZNS0_21prelu_backward_kernelERNS_14TensorIteratorEENKUlvE_clEvENKUlvE_clEvEUldddE_St5arrayIPcLm5EE23TrivialOffsetCalculatorILi3EjESB_ILi2EjEEEviT0_T1_T2_T3_,@function
        .size           _ZN2at6native57_GLOBAL__N__416c288b_24_ActivationPreluKernel_cu_bc9ca66845unrolled_elementwise_kernel_for_multi_outputsILi2EZZZNS0_21prelu_backward_kernelERNS_14TensorIteratorEENKUlvE_clEvENKUlvE_clEvEUldddE_St5arrayIPcLm5EE23TrivialOffsetCalculatorILi3EjESB_ILi2EjEEEviT0_T1_T2_T3_,(.L_x_3603 - _ZN2at6native57_GLOBAL__N__416c288b_24_ActivationPreluKernel_cu_bc9ca66845unrolled_elementwise_kernel_for_multi_outputsILi2EZZZNS0_21prelu_backward_kernelERNS_14TensorIteratorEENKUlvE_clEvENKUlvE_clEvEUldddE_St5arrayIPcLm5EE23TrivialOffsetCalculatorILi3EjESB_ILi2EjEEEviT0_T1_T2_T3_)
        .other          _ZN2at6native57_GLOBAL__N__416c288b_24_ActivationPreluKernel_cu_bc9ca66845unrolled_elementwise_kernel_for_multi_outputsILi2EZZZNS0_21prelu_backward_kernelERNS_14TensorIteratorEENKUlvE_clEvENKUlvE_clEvEUldddE_St5arrayIPcLm5EE23TrivialOffsetCalculatorILi3EjESB_ILi2EjEEEviT0_T1_T2_T3_,@"STO_CUDA_ENTRY STV_DEFAULT"
_ZN2at6native57_GLOBAL__N__416c288b_24_ActivationPreluKernel_cu_bc9ca66845unrolled_elementwise_kernel_for_multi_outputsILi2EZZZNS0_21prelu_backward_kernelERNS_14TensorIteratorEENKUlvE_clEvENKUlvE_clEvEUldddE_St5arrayIPcLm5EE23TrivialOffsetCalculatorILi3EjESB_ILi2EjEEEviT0_T1_T2_T3_:
[----:B------:R-:W-:Y:S01]  /*0000*/  LDC R1, c[0x0][0x37c] ;  /* 0x0000df00ff017b82 */ /* 0x000fe20000000800 */
[----:B------:R-:W0:Y:S07]  /*0010*/  S2R R3, SR_CTAID.X ;  /* 0x0000000000037919 */ /* 0x000e2e0000002500 */
[----:B------:R-:W0:Y:S01]  /*0020*/  LDC R2, c[0x0][0x380] ;  /* 0x0000e000ff027b82 */ /* 0x000e220000000800 */
[----:B------:R-:W1:Y:S01]  /*0030*/  LDCU.64 UR4, c[0x0][0x358] ;  /* 0x00006b00ff0477ac */ /* 0x000e620008000a00 */
[----:B------:R-:W-:Y:S01]  /*0040*/  BSSY.RECONVERGENT B0, `(.L_x_165) ;  /* 0x000006c000007945 */ /* 0x000fe20003800200 */
[----:B------:R-:W2:Y:S01]  /*0050*/  S2R R0, SR_TID.X ;  /* 0x0000000000007919 */ /* 0x000ea20000002100 */
        /* <DEDUP_REMOVED lines=23> */
[----:B------:R-:W-:Y:S01]  /*01d0*/  CS2R R46, SRZ ;  /* 0x00000000002e7805 */ /* 0x000fe2000001ff00 */
[----:B0-----:R-:W-:-:S05]  /*01e0*/  IMAD R5, R3, -0x400, R2 ;  /* 0xfffffc0003057824 */ /* 0x001fca00078e0202 */
[----:B--2---:R-:W-:-:S13]  /*01f0*/  ISETP.GE.AND P0, PT, R0, R5, PT ;  /* 0x000000050000720c */ /* 0x004fda0003f06270 */
[----:B-1----:R-:W-:Y:S05]  /*0200*/  @P0 BRA `(.L_x_166) ;  /* 0x00000004003c0947 */ /* 0x002fea0003800000 */
[----:B------:R-:W0:Y:S01]  /*0210*/  LDC.64 R48, c[0x0][0x398] ;  /* 0x0000e600ff307b82 */ /* 0x000e220000000a00 */
[----:B------:R-:W-:Y:S02]  /*0220*/  IMAD R61, R3, 0x400, R0 ;  /* 0x00000400033d7824 */ /* 0x000fe400078e0200 */
[----:B------:R-:W-:-:S05]  /*0230*/  VIADD R2, R0, 0x80 ;  /* 0x0000008000027836 */ /* 0x000fca0000000000 */
[----:B------:R-:W1:Y:S01]  /*0240*/  LDC.64 R50, c[0x0][0x3a0] ;  /* 0x0000e800ff327b82 */ /* 0x000e620000000a00 */
[----:B------:R-:W-:-:S07]  /*0250*/  ISETP.GE.U32.AND P1, PT, R2, R5, PT ;  /* 0x000000050200720c */ /* 0x000fce0003f26070 */
[----:B------:R-:W2:Y:S01]  /*0260*/  LDC.64 R52, c[0x0][0x3a8] ;  /* 0x0000ea00ff347b82 */ /* 0x000ea20000000a00 */
[----:B0-----:R-:W-:-:S06]  /*0270*/  IMAD.WIDE.U32 R6, R61, 0x8, R48 ;  /* 0x000000083d067825 */ /* 0x001fcc00078e0030 */
[----:B------:R-:W5:Y:S01]  /*0280*/  LDG.E.64 R6, desc[UR4][R6.64] ;  /* 0x0000000406067981 */ /* 0x000f62000c1e1b00 */
[----:B-1----:R-:W-:-:S06]  /*0290*/  IMAD.WIDE.U32 R44, R61, 0x8, R50 ;  /* 0x000000083d2c7825 */ /* 0x002fcc00078e0032 */
[----:B------:R-:W5:Y:S01]  /*02a0*/  LDG.E.64 R44, desc[UR4][R44.64] ;  /* 0x000000042c2c7981 */ /* 0x000f62000c1e1b00 */
[----:B--2---:R-:W-:-:S06]  /*02b0*/  IMAD.WIDE.U32 R46, R61, 0x8, R52 ;  /* 0x000000083d2e7825 */ /* 0x004fcc00078e0034 */
[----:B------:R-:W5:Y:S01]  /*02c0*/  LDG.E.64 R46, desc[UR4][R46.64] ;  /* 0x000000042e2e7981 */ /* 0x000f62000c1e1b00 */
[----:B------:R-:W-:Y:S05]  /*02d0*/  @P1 BRA `(.L_x_166) ;  /* 0x0000000400081947 */ /* 0x000fea0003800000 */
[----:B------:R-:W-:Y:S02]  /*02e0*/  VIADD R43, R61, 0x80 ;  /* 0x000000803d2b7836 */ /* 0x000fe40000000000 */
[----:B------:R-:W-:Y:S02]  /*02f0*/  VIADD R2, R0, 0x100 ;  /* 0x0000010000027836 */ /* 0x000fe40000000000 */
[----:B------:R-:W-:-:S03]  /*0300*/  IMAD.WIDE.U32 R38, R43, 0x8, R48 ;  /* 0x000000082b267825 */ /* 0x000fc600078e0030 */
[----:B------:R-:W-:Y:S01]  /*0310*/  ISETP.GE.U32.AND P1, PT, R2, R5, PT ;  /* 0x000000050200720c */ /* 0x000fe20003f26070 */
[C---:B------:R-:W-:Y:S02]  /*0320*/  IMAD.WIDE.U32 R40, R43.reuse, 0x8, R50 ;  /* 0x000000082b287825 */ /* 0x040fe400078e0032 */
[----:B------:R-:W5:Y:S02]  /*0330*/  LDG.E.64 R38, desc[UR4][R38.64] ;  /* 0x0000000426267981 */ /* 0x000f64000c1e1b00 */
[----:B------:R-:W-:Y:S02]  /*0340*/  IMAD.WIDE.U32 R42, R43, 0x8, R52 ;  /* 0x000000082b2a7825 */ /* 0x000fe400078e0034 */
[----:B------:R-:W5:Y:S04]  /*0350*/  LDG.E.64 R40, desc[UR4][R40.64] ;  /* 0x0000000428287981 */ /* 0x000f68000c1e1b00 */
[----:B------:R-:W5:Y:S02]  /*0360*/  LDG.E.64 R42, desc[UR4][R42.64] ;  /* 0x000000042a2a7981 */ /* 0x000f64000c1e1b00 */
        /* <DEDUP_REMOVED lines=41> */
[----:B------:R-:W-:-:S05]  /*0600*/  VIADD R2, R0, 0x380 ;  /* 0x0000038000027836 */ /* 0x000fca0000000000 */
[----:B------:R-:W-:Y:S01]  /*0610*/  ISETP.GE.U32.AND P1, PT, R2, R5, PT ;  /* 0x000000050200720c */ /* 0x000fe20003f26070 */
[----:B------:R-:W-:-:S12]  /*0620*/  VIADD R2, R61, 0x300 ;  /* 0x000003003d027836 */ /* 0x000fd80000000000 */
[----:B------:R-:W-:-:S04]  /*0630*/  @!P1 VIADD R15, R61, 0x380 ;  /* 0x000003803d0f9836 */ /* 0x000fc80000000000 */
[----:B------:R-:W-:-:S04]  /*0640*/  @!P1 IMAD.WIDE.U32 R18, R15, 0x8, R48 ;  /* 0x000000080f129825 */ /* 0x000fc800078e0030 */
[C---:B------:R-:W-:Y:S01]  /*0650*/  @!P1 IMAD.WIDE.U32 R60, R15.reuse, 0x8, R52 ;  /* 0x000000080f3c9825 */ /* 0x040fe200078e0034 */
[----:B------:R0:W5:Y:S03]  /*0660*/  @!P1 LDG.E.64 R8, desc[UR4][R18.64] ;  /* 0x0000000412089981 */ /* 0x000166000c1e1b00 */
[C---:B------:R-:W-:Y:S01]  /*0670*/  IMAD.WIDE.U32 R16, R2.reuse, 0x8, R50 ;  /* 0x0000000802107825 */ /* 0x040fe200078e0032 */
[----:B------:R1:W5:Y:S03]  /*0680*/  @!P1 LDG.E.64 R12, desc[UR4][R60.64] ;  /* 0x000000043c0c9981 */ /* 0x000366000c1e1b00 */
[----:B------:R-:W-:Y:S02]  /*0690*/  IMAD.WIDE.U32 R52, R2, 0x8, R52 ;  /* 0x0000000802347825 */ /* 0x000fe400078e0034 */
[----:B------:R-:W5:Y:S02]  /*06a0*/  LDG.E.64 R16, desc[UR4][R16.64] ;  /* 0x0000000410107981 */ /* 0x000f64000c1e1b00 */
[----:B0-----:R-:W-:-:S04]  /*06b0*/  @!P1 IMAD.WIDE.U32 R18, R15, 0x8, R50 ;  /* 0x000000080f129825 */ /* 0x001fc800078e0032 */
[----:B------:R-:W-:Y:S01]  /*06c0*/  IMAD.WIDE.U32 R14, R2, 0x8, R48 ;  /* 0x00000008020e7825 */ /* 0x000fe200078e0030 */
[----:B------:R1:W5:Y:S05]  /*06d0*/  @!P1 LDG.E.64 R10, desc[UR4][R18.64] ;  /* 0x00000004120a9981 */ /* 0x00036a000c1e1b00 */
[----:B------:R-:W5:Y:S04]  /*06e0*/  LDG.E.64 R14, desc[UR4][R14.64] ;  /* 0x000000040e0e7981 */ /* 0x000f68000c1e1b00 */
[----:B------:R1:W5:Y:S02]  /*06f0*/  LDG.E.64 R18, desc[UR4][R52.64] ;  /* 0x0000000434127981 */ /* 0x000364000c1e1b00 */
.L_x_166:
[----:B------:R-:W-:Y:S05]  /*0700*/  BSYNC.RECONVERGENT B0 ;  /* 0x0000000000007941 */ /* 0x000fea0003800200 */
.L_x_165:
[----:B------:R-:W-:Y:S01]  /*0710*/  BSSY.RECONVERGENT B0, `(.L_x_167) ;  /* 0x0000012000007945 */ /* 0x000fe20003800200 */
[----:B------:R-:W-:Y:S02]  /*0720*/  CS2R R50, SRZ ;  /* 0x0000000000327805 */ /* 0x000fe4000001ff00 */
[----:B------:R-:W-:Y:S01]  /*0730*/  CS2R R48, SRZ ;  /* 0x0000000000307805 */ /* 0x000fe2000001ff00 */
        /* <DEDUP_REMOVED lines=15> */
.L_x_168:
[----:B------:R-:W-:Y:S05]  /*0830*/  BSYNC.RECONVERGENT B0 ;  /* 0x0000000000007941 */ /* 0x000fea0003800200 */
.L_x_167:
[C---:B------:R-:W-:Y:S01]  /*0840*/  VIADD R2, R0.reuse, 0x100 ;  /* 0x0000010000027836 */ /* 0x040fe20000000000 */
[----:B------:R-:W-:Y:S01]  /*0850*/  BSSY.RECONVERGENT B0, `(.L_x_169) ;  /* 0x000001f000007945 */ /* 0x000fe20003800200 */
[C---:B-----5:R-:W-:Y:S02]  /*0860*/  VIADD R6, R0.reuse, 0x200 ;  /* 0x0000020000067836 */ /* 0x060fe40000000000 */
[----:B------:R-:W-:Y:S01]  /*0870*/  VIADD R4, R0, 0x180 ;  /* 0x0000018000047836 */ /* 0x000fe20000000000 */
[-C--:B------:R-:W-:Y:S01]  /*0880*/  ISETP.GE.AND P0, PT, R2, R5.reuse, PT ;  /* 0x000000050200720c */ /* 0x080fe20003f06270 */
[----:B------:R-:W-:Y:S01]  /*0890*/  VIADD R2, R0, 0x80 ;  /* 0x0000008000027836 */ /* 0x000fe20000000000 */
[-C--:B------:R-:W-:Y:S01]  /*08a0*/  ISETP.GE.AND P2, PT, R6, R5.reuse, PT ;  /* 0x000000050600720c */ /* 0x080fe20003f46270 */
[----:B------:R-:W-:Y:S01]  /*08b0*/  VIADD R6, R0, 0x300 ;  /* 0x0000030000067836 */ /* 0x000fe20000000000 */
[-C--:B------:R-:W-:Y:S01]  /*08c0*/  ISETP.GE.AND P1, PT, R4, R5.reuse, PT ;  /* 0x000000050400720c */ /* 0x080fe20003f26270 */
[----:B------:R-:W-:Y:S01]  /*08d0*/  VIADD R44, R0, 0x380 ;  /* 0x00000380002c7836 */ /* 0x000fe20000000000 */
[-C--:B------:R-:W-:Y:S01]  /*08e0*/  ISETP.GE.AND P6, PT, R2, R5.reuse, PT ;  /* 0x000000050200720c */ /* 0x080fe20003fc6270 */
[----:B------:R-:W-:Y:S01]  /*08f0*/  VIADD R4, R0, 0x280 ;  /* 0x0000028000047836 */ /* 0x000fe20000000000 */
[----:B------:R-:W-:-:S02]  /*0900*/  ISETP.GE.AND P4, PT, R6, R5, PT ;  /* 0x000000050600720c */ /* 0x000fc40003f86270 */
[----:B------:R-:W-:Y:S02]  /*0910*/  CS2R R6, SRZ ;  /* 0x0000000000067805 */ /* 0x000fe4000001ff00 */
[-C--:B------:R-:W-:Y:S02]  /*0920*/  ISETP.GE.AND P5, PT, R44, R5.reuse, PT ;  /* 0x000000052c00720c */ /* 0x080fe40003fa6270 */
[----:B------:R-:W-:Y:S02]  /*0930*/  CS2R R44, SRZ ;  /* 0x00000000002c7805 */ /* 0x000fe4000001ff00 */
[----:B------:R-:W-:-:S03]  /*0940*/  ISETP.GE.AND P3, PT, R4, R5, PT ;  /* 0x000000050400720c */ /* 0x000fc60003f66270 */
[----:B------:R-:W-:Y:S10]  /*0950*/  @P6 BRA `(.L_x_170) ;  /* 0x0000000000386947 */ /* 0x000ff40003800000 */
        /* <DEDUP_REMOVED lines=14> */
.L_x_170:
[----:B------:R-:W-:Y:S05]  /*0a40*/  BSYNC.RECONVERGENT B0 ;  /* 0x0000000000007941 */ /* 0x000fea0003800200 */
.L_x_169:
        /* <DEDUP_REMOVED lines=18> */
.L_x_172:
[----:B------:R-:W-:Y:S05]  /*0b70*/  BSYNC.RECONVERGENT B0 ;  /* 0x0000000000007941 */ /* 0x000fea0003800200 */
.L_x_171:
        /* <DEDUP_REMOVED lines=18> */
.L_x_174:
[----:B------:R-:W-:Y:S05]  /*0ca0*/  BSYNC.RECONVERGENT B0 ;  /* 0x0000000000007941 */ /* 0x000fea0003800200 */
.L_x_173:
        /* <DEDUP_REMOVED lines=18> */
.L_x_176:
[----:B------:R-:W-:Y:S05]  /*0dd0*/  BSYNC.RECONVERGENT B0 ;  /* 0x0000000000007941 */ /* 0x000fea0003800200 */
.L_x_175:
        /* <DEDUP_REMOVED lines=18> */
.L_x_178:
[----:B------:R-:W-:Y:S05]  /*0f00*/  BSYNC.RECONVERGENT B0 ;  /* 0x0000000000007941 */ /* 0x000fea0003800200 */
.L_x_177:
[----:B------:R-:W-:Y:S01]  /*0f10*/  BSSY.RECONVERGENT B0, `(.L_x_179) ;  /* 0x0000013000007945 */ /* 0x000fe20003800200 */
[----:B------:R-:W-:Y:S02]  /*0f20*/  CS2R R36, SRZ ;  /* 0x0000000000247805 */ /* 0x000fe4000001ff00 */
        /* <DEDUP_REMOVED lines=17> */
.L_x_180:
[----:B------:R-:W-:Y:S05]  /*1040*/  BSYNC.RECONVERGENT B0 ;  /* 0x0000000000007941 */ /* 0x000fea0003800200 */
.L_x_179:
[----:B------:R-:W-:Y:S01]  /*1050*/  BSSY.RECONVERGENT B0, `(.L_x_181) ;  /* 0x0000011000007945 */ /* 0x000fe20003800200 */
[----:B------:R-:W-:-:S03]  /*1060*/  CS2R R14, SRZ ;  /* 0x00000000000e7805 */ /* 0x000fc6000001ff00 */
[----:B------:R-:W-:Y:S05]  /*1070*/  @P5 BRA `(.L_x_182) ;  /* 0x0000000000385947 */ /* 0x000fea0003800000 */
        /* <DEDUP_REMOVED lines=14> */
.L_x_182:
[----:B------:R-:W-:Y:S05]  /*1160*/  BSYNC.RECONVERGENT B0 ;  /* 0x0000000000007941 */ /* 0x000fea0003800200 */
.L_x_181:
[----:B------:R-:W-:-:S13]  /*1170*/  ISETP.GE.AND P6, PT, R0, R5, PT ;  /* 0x000000050000720c */ /* 0x000fda0003fc6270 */
[----:B------:R-:W-:Y:S05]  /*1180*/  @P6 EXIT ;  /* 0x000000000000694d */ /* 0x000fea0003800000 */
[----:B------:R-:W0:Y:S01]  /*1190*/  LDC.64 R8, c[0x0][0x388] ;  /* 0x0000e200ff087b82 */ /* 0x000e220000000a00 */
[----:B------:R-:W-:Y:S01]  /*11a0*/  ISETP.GE.AND P6, PT, R2, R5, PT ;  /* 0x000000050200720c */ /* 0x000fe20003fc6270 */
[----:B------:R-:W-:-:S06]  /*11b0*/  IMAD R3, R3, 0x400, R0 ;  /* 0x0000040003037824 */ /* 0x000fcc00078e0200 */
[----:B------:R-:W2:Y:S01]  /*11c0*/  LDC.64 R10, c[0x0][0x390] ;  /* 0x0000e400ff0a7b82 */ /* 0x000ea20000000a00 */
[----:B0-----:R-:W-:-:S05]  /*11d0*/  IMAD.WIDE.U32 R4, R3, 0x8, R8 ;  /* 0x0000000803047825 */ /* 0x001fca00078e0008 */
[----:B------:R0:W-:Y:S01]  /*11e0*/  STG.E.64 desc[UR4][R4.64], R48 ;  /* 0x0000003004007986 */ /* 0x0001e2000c101b04 */
[----:B--2---:R-:W-:-:S05]  /*11f0*/  IMAD.WIDE.U32 R12, R3, 0x8, R10 ;  /* 0x00000008030c7825 */ /* 0x004fca00078e000a */
[----:B------:R0:W-:Y:S01]  /*1200*/  STG.E.64 desc[UR4][R12.64], R50 ;  /* 0x000000320c007986 */ /* 0x0001e2000c101b04 */
[----:B------:R-:W-:Y:S05]  /*1210*/  @P6 EXIT ;  /* 0x000000000000694d */ /* 0x000fea0003800000 */
[----:B0-----:R-:W-:-:S04]  /*1220*/  VIADD R13, R3, 0x80 ;  /* 0x00000080030d7836 */ /* 0x001fc80000000000 */
[----:B------:R-:W-:-:S04]  /*1230*/  IMAD.WIDE.U32 R4, R13, 0x8, R8 ;  /* 0x000000080d047825 */ /* 0x000fc800078e0008 */
[----:B------:R-:W-:Y:S01]  /*1240*/  IMAD.WIDE.U32 R12, R13, 0x8, R10 ;  /* 0x000000080d0c7825 */ /* 0x000fe200078e000a */
[----:B------:R0:W-:Y:S04]  /*1250*/  STG.E.64 desc[UR4][R4.64], R6 ;  /* 0x0000000604007986 */ /* 0x0001e8000c101b04 */
        /* <DEDUP_REMOVED lines=32> */
[----:B------:R-:W-:-:S04]  /*1460*/  VIADD R3, R3, 0x380 ;  /* 0x0000038003037836 */ /* 0x000fc80000000000 */
[----:B------:R-:W-:-:S04]  /*1470*/  IMAD.WIDE.U32 R8, R3, 0x8, R8 ;  /* 0x0000000803087825 */ /* 0x000fc800078e0008 */
[----:B------:R-:W-:Y:S01]  /*1480*/  IMAD.WIDE.U32 R10, R3, 0x8, R10 ;  /* 0x00000008030a7825 */ /* 0x000fe200078e000a */
[----:B------:R-:W-:Y:S04]  /*1490*/  STG.E.64 desc[UR4][R8.64], R14 ;  /* 0x0000000e08007986 */ /* 0x000fe8000c101b04 */
[----:B------:R-:W-:Y:S01]  /*14a0*/  STG.E.64 desc[UR4][R10.64], R24 ;  /* 0x000000180a007986 */ /* 0x000fe2000c101b04 */
[----:B------:R-:W-:Y:S05]  /*14b0*/  EXIT ;  /* 0x000000000000794d */ /* 0x000fea0003800000 */
.L_x_183:
        /* <DEDUP_REMOVED lines=12> */
.L_x_3603:


//--------------------- .text._ZN2at6native18elementwise_kernelILi128ELi4EZNS0_15gpu_kernel_implIZZZNS0_12prelu_kernelERNS_14TensorIteratorEENKUlvE_clEvENKUlvE2_clEvEUlN3c104HalfES8_E_EEvRNS_18TensorIteratorBaseERKT_EUliE_EEviT1_ --------------------------
	.section	.text._ZN2at6native18elementwise_kernelILi128ELi4EZNS0_15gpu_kernel_implIZZZNS0_12prelu_kernelERNS_14TensorIteratorEENKUlvE_clEvENKUlvE2_clEvEUlN3c104HalfES8_E_EEvRNS_18TensorIteratorBaseERKT_EUliE_EEviT1_,"ax",@progbits
	.align	128
        .global         _ZN2at6native18elementwise_kernelILi128ELi4EZNS0_15gpu_kernel_implIZZZNS0_12prelu_kernelERNS_14TensorIteratorEENKUlvE_clEvENKUlvE2_clEvEUlN3c104HalfES8_E_EEvRNS_18TensorIteratorBaseERKT_EUliE_EEviT1_
        .type           _ZN2at6native18elementwise_kernelILi128ELi4EZNS0_15gpu_kernel_implIZZZNS0_12prelu_kernelERNS_14TensorIteratorEENKUlvE_clEvENKUlvE2_clEvEUlN3c104HalfES8_E_EEvRNS_18TensorIteratorBaseERKT_EUliE_EEviT1_,@function
        .size           _ZN2at6native18elementwise_kernelILi128ELi4EZNS0_15gpu_kernel_implIZZZNS0_12prelu_kernelERNS_14TensorIteratorEENKUlvE_clEvENKUlvE2_clEvEUlN3c104HalfES8_E_EEvRNS_18TensorIteratorBaseERKT_EUliE_EEviT1_,(.L_x_3604 - _ZN2at6native18elementwise_kernelILi128ELi4EZNS0_15gpu_kernel_implIZZZNS0_12prelu_kernelERNS_14TensorIteratorEENKUlvE_clEvENKUlvE2_clEvEUlN3c104HalfES8_E_EEvRNS_18TensorIteratorBaseERKT_EUliE_EEviT1_)
        .other          _ZN2at6native18elementwise_kernelILi128ELi4EZNS0_15gpu_kernel_implIZZZNS0_12prelu_kernelERNS_14TensorIteratorEENKUlvE_clEvENKUlvE2_clEvEUlN3c104HalfES8_E_EEvRNS_18TensorIteratorBaseERKT_EUliE_EEviT1_,@"STO_CUDA_ENTRY STV_DEFAULT"
_ZN2at6native18elementwise_kernelILi128ELi4EZNS0_15gpu_kernel_implIZZZNS0_12prelu_kernelERNS_14TensorIteratorEENKUlvE_clEvENKUlvE2_clEvEUlN3c104HalfES8_E_EEvRNS_18TensorIteratorBaseERKT_EUliE_EEviT1_:
.text._ZN2at6native18elementwise_kernelILi128ELi4EZNS0_15gpu_kernel_implIZZZNS0_12prelu_kernelERNS_14TensorIteratorEENKUlvE_clEvENKUlvE2_clEvEUlN3c104HalfES8_E_EEvRNS_18TensorIteratorBaseERKT_EUliE_EEviT1_:
[----:B------:R-:W0:Y:S01]  /*0000*/  LDC R1, c[0x0][0x37c] ;  /* 0x0000df00ff017b82 */ /* 0x000e220000000800 */
[----:B------:R-:W1:Y:S07]  /*0010*/  S2R R17, SR_TID.X ;  /* 0x0000000000117919 */ /* 0x000e6e0000002100 */
[----:B------:R-:W2:Y:S01]  /*0020*/  S2UR UR4, SR_CTAID.X ;  /* 0x00000000000479c3 */ /* 0x000ea20000002500 */
[----:B------:R-:W3:Y:S01]  /*0030*/  LDCU UR40, c[0x0][0x388] ;  /* 0x00007100ff2877ac */ /* 0x000ee20008000800 */
[----:B------:R-:W-:Y:S01]  /*0040*/  BSSY.RECONVERGENT B6, `(.L_x_184) ;  /* 0x0000472000067945 */ /* 0x000fe20003800200 */
[----:B------:R-:W4:Y:S01]  /*0050*/  LDCU UR5, c[0x0][0x380] ;  /* 0x00007000ff0577ac */ /* 0x000f220008000800 */
[----:B------:R-:W0:Y:S01]  /*0060*/  LDCU.64 UR36, c[0x0][0x358] ;  /* 0x00006b00ff2477ac */ /* 0x000e220008000a00 */
[----:B------:R-:W0:Y:S01]  /*0070*/  LDCU.U8 UR39, c[0x0][0x602] ;  /* 0x0000c040ff2777ac */ /* 0x000e220008000000 */
[----:B------:R-:W0:Y:S01]  /*0080*/  LDCU.U8 UR42, c[0x0][0x603] ;  /* 0x0000c060ff2a77ac */ /* 0x000e220008000000 */
[----:B---3--:R-:W-:Y:S01]  /*0090*/  UIADD3 UR41, UPT, UPT, UR40, -0x1, URZ ;  /* 0xffffffff28297890 */ /* 0x008fe2000fffe0ff */
[----:B------:R-:W3:Y:S01]  /*00a0*/  LDCU.U8 UR43, c[0x0][0x601] ;  /* 0x0000c020ff2b77ac */ /* 0x000ee20008000000 */
[----:B--2---:R-:W-:-:S02]  /*00b0*/  USHF.L.U32 UR4, UR4, 0x9, URZ ;  /* 0x0000000904047899 */ /* 0x004fc400080006ff */
[----:B------:R-:W-:-:S04]  /*00c0*/  UISETP.LT.U32.AND UP0, UPT, UR41, 0x18, UPT ;  /* 0x000000182900788c */ /* 0x000fc8000bf01070 */
[----:B-1----:R-:W-:Y:S01]  /*00d0*/  LOP3.LUT R17, R17, UR4, RZ, 0xfc, !PT ;  /* 0x0000000411117c12 */ /* 0x002fe2000f8efcff */
[----:B------:R-:W-:-:S03]  /*00e0*/  USEL UR38, UR41, 0x18, UP0 ;  /* 0x0000001829267887 */ /* 0x000fc60008000000 */
[----:B----4-:R-:W-:Y:S01]  /*00f0*/  ISETP.GE.AND P0, PT, R17, UR5, PT ;  /* 0x0000000511007c0c */ /* 0x010fe2000bf06270 */
[----:B------:R-:W-:-:S12]  /*0100*/  UIADD3 UR38, UPT, UPT, UR38, 0x1, URZ ;  /* 0x0000000126267890 */ /* 0x000fd8000fffe0ff */
[----:B0--3--:R-:W-:Y:S05]  /*0110*/  @P0 BRA `(.L_x_185) ;  /* 0x0000004400900947 */ /* 0x009fea0003800000 */
[----:B------:R-:W-:Y:S01]  /*0120*/  UISETP.NE.AND UP0, UPT, UR40, URZ, UPT ;  /* 0x000000ff2800728c */ /* 0x000fe2000bf05270 */
[----:B------:R-:W-:Y:S02]  /*0130*/  IMAD.MOV.U32 R18, RZ, RZ, RZ ;  /* 0x000000ffff127224 */ /* 0x000fe400078e00ff */
[----:B------:R-:W-:Y:S02]  /*0140*/  IMAD.MOV.U32 R0, RZ, RZ, RZ ;  /* 0x000000ffff007224 */ /* 0x000fe400078e00ff */
[----:B------:R-:W-:-:S04]  /*0150*/  IMAD.MOV.U32 R16, RZ, RZ, RZ ;  /* 0x000000ffff107224 */ /* 0x000fc800078e00ff */
[----:B------:R-:W-:Y:S05]  /*0160*/  BRA.U !UP0, `(.L_x_186) ;  /* 0x0000001508707547 */ /* 0x000fea000b800000 */
[----:B------:R-:W0:Y:S01]  /*0170*/  LDCU.64 UR4, c[0x0][0x390] ;  /* 0x00007200ff0477ac */ /* 0x000e220008000a00 */
[----:B------:R-:W-:Y:S01]  /*0180*/  IMAD.MOV.U32 R16, RZ, RZ, RZ ;  /* 0x000000ffff107224 */ /* 0x000fe200078e00ff */
[----:B------:R-:W1:Y:S01]  /*0190*/  LDCU UR6, c[0x0][0x38c] ;  /* 0x00007180ff0677ac */ /* 0x000e620008000800 */
[----:B------:R-:W2:Y:S01]  /*01a0*/  LDCU.64 UR8, c[0x0][0x4b8] ;  /* 0x00009700ff0877ac */ /* 0x000ea20008000a00 */
[----:B------:R-:W-:Y:S01]  /*01b0*/  UISETP.NE.AND UP0, UPT, UR41, URZ, UPT ;  /* 0x000000ff2900728c */ /* 0x000fe2000bf05270 */
[----:B0-----:R-:W-:Y:S01]  /*01c0*/  IMAD.HI.U32 R2, R17, UR4, R16 ;  /* 0x0000000411027c27 */ /* 0x001fe2000f8e0010 */
[----:B------:R-:W0:Y:S04]  /*01d0*/  LDCU UR4, c[0x0][0x4c0] ;  /* 0x00009800ff0477ac */ /* 0x000e280008000800 */
[----:B------:R-:W-:-:S05]  /*01e0*/  SHF.R.U32.HI R3, RZ, UR5, R2 ;  /* 0x00000005ff037c19 */ /* 0x000fca0008011602 */
[----:B------:R-:W-:-:S04]  /*01f0*/  IMAD.MOV R18, RZ, RZ, -R3 ;  /* 0x000000ffff127224 */ /* 0x000fc800078e0a03 */
[----:B-1----:R-:W-:-:S04]  /*0200*/  IMAD R18, R18, UR6, R17 ;  /* 0x0000000612127c24 */ /* 0x002fc8000f8e0211 */
[C---:B--2---:R-:W-:Y:S02]  /*0210*/  IMAD R16, R18.reuse, UR8, RZ ;  /* 0x0000000812107c24 */ /* 0x044fe4000f8e02ff */
[C---:B------:R-:W-:Y:S02]  /*0220*/  IMAD R0, R18.reuse, UR9, RZ ;  /* 0x0000000912007c24 */ /* 0x040fe4000f8e02ff */
[----:B0-----:R-:W-:Y:S01]  /*0230*/  IMAD R18, R18, UR4, RZ ;  /* 0x0000000412127c24 */ /* 0x001fe2000f8e02ff */
[----:B------:R-:W-:Y:S06]  /*0240*/  BRA.U !UP0, `(.L_x_186) ;  /* 0x0000001508387547 */ /* 0x000fec000b800000 */
[----:B------:R-:W0:Y:S01]  /*0250*/  LDCU.64 UR6, c[0x0][0x398] ;  /* 0x00007300ff0677ac */ /* 0x000e220008000a00 */
[----:B------:R-:W-:Y:S01]  /*0260*/  HFMA2 R2, -RZ, RZ, 0, 0 ;  /* 0x00000000ff027431 */ /* 0x000fe200000001ff */
[----:B------:R-:W1:Y:S01]  /*0270*/  LDCU UR4, c[0x0][0x3a0] ;  /* 0x00007400ff0477ac */ /* 0x000e620008000800 */
[----:B------:R-:W2:Y:S01]  /*0280*/  LDCU UR5, c[0x0][0x4c4] ;  /* 0x00009880ff0577ac */ /* 0x000ea20008000800 */
[----:B------:R-:W3:Y:S01]  /*0290*/  LDCU.64 UR8, c[0x0][0x4c8] ;  /* 0x00009900ff0877ac */ /* 0x000ee20008000a00 */
[----:B------:R-:W-:Y:S01]  /*02a0*/  UISETP.NE.AND UP0, UPT, UR38, 0x2, UPT ;  /* 0x000000022600788c */ /* 0x000fe2000bf05270 */
[----:B0-----:R-:W-:-:S05]  /*02b0*/  IMAD.HI.U32 R4, R3, UR7, R2 ;  /* 0x0000000703047c27 */ /* 0x001fca000f8e0002 */
[----:B-1----:R-:W-:-:S05]  /*02c0*/  SHF.R.U32.HI R5, RZ, UR4, R4 ;  /* 0x00000004ff057c19 */ /* 0x002fca0008011604 */
[----:B------:R-:W-:-:S04]  /*02d0*/  IMAD.MOV R2, RZ, RZ, -R5 ;  /* 0x000000ffff027224 */ /* 0x000fc800078e0a05 */
[----:B------:R-:W-:-:S04]  /*02e0*/  IMAD R3, R2, UR6, R3 ;  /* 0x0000000602037c24 */ /* 0x000fc8000f8e0203 */
[C---:B--2---:R-:W-:Y:S02]  /*02f0*/  IMAD R16, R3.reuse, UR5, R16 ;  /* 0x0000000503107c24 */ /* 0x044fe4000f8e0210 */
[C---:B---3--:R-:W-:Y:S02]  /*0300*/  IMAD R0, R3.reuse, UR8, R0 ;  /* 0x0000000803007c24 */ /* 0x048fe4000f8e0200 */
[----:B------:R-:W-:Y:S01]  /*0310*/  IMAD R18, R3, UR9, R18 ;  /* 0x0000000903127c24 */ /* 0x000fe2000f8e0212 */
[----:B------:R-:W-:Y:S06]  /*0320*/  BRA.U !UP0, `(.L_x_186) ;  /* 0x0000001508007547 */ /* 0x000fec000b800000 */
[----:B------:R-:W0:Y:S01]  /*0330*/  LDCU.64 UR4, c[0x0][0x3a8] ;  /* 0x00007500ff0477ac */ /* 0x000e220008000a00 */
[----:B------:R-:W-:Y:S01]  /*0340*/  IMAD.MOV.U32 R4, RZ, RZ, RZ ;  /* 0x000000ffff047224 */ /* 0x000fe200078e00ff */
[----:B------:R-:W1:Y:S01]  /*0350*/  LDCU UR6, c[0x0][0x3a4] ;  /* 0x00007480ff0677ac */ /* 0x000e620008000800 */
[----:B------:R-:W2:Y:S01]  /*0360*/  LDCU.64 UR8, c[0x0][0x4d0] ;  /* 0x00009a00ff0877ac */ /* 0x000ea20008000a00 */
[----:B------:R-:W-:Y:S01]  /*0370*/  UISETP.NE.AND UP0, UPT, UR38, 0x3, UPT ;  /* 0x000000032600788c */ /* 0x000fe2000bf05270 */
[----:B0-----:R-:W-:Y:S01]  /*0380*/  IMAD.HI.U32 R2, R5, UR4, R4 ;  /* 0x0000000405027c27 */ /* 0x001fe2000f8e0004 */
[----:B------:R-:W0:Y:S04]  /*0390*/  LDCU UR4, c[0x0][0x4d8] ;  /* 0x00009b00ff0477ac */ /* 0x000e280008000800 */
[----:B------:R-:W-:-:S05]  /*03a0*/  SHF.R.U32.HI R3, RZ, UR5, R2 ;  /* 0x00000005ff037c19 */ /* 0x000fca0008011602 */
[----:B------:R-:W-:-:S04]  /*03b0*/  IMAD.MOV R4, RZ, RZ, -R3 ;  /* 0x000000ffff047224 */ /* 0x000fc800078e0a03 */
[----:B-1----:R-:W-:-:S04]  /*03c0*/  IMAD R5, R4, UR6, R5 ;  /* 0x0000000604057c24 */ /* 0x002fc8000f8e0205 */
[C---:B--2---:R-:W-:Y:S02]  /*03d0*/  IMAD R16, R5.reuse, UR8, R16 ;  /* 0x0000000805107c24 */ /* 0x044fe4000f8e0210 */
[C---:B------:R-:W-:Y:S02]  /*03e0*/  IMAD R0, R5.reuse, UR9, R0 ;  /* 0x0000000905007c24 */ /* 0x040fe4000f8e0200 */
[----:B0-----:R-:W-:Y:S01]  /*03f0*/  IMAD R18, R5, UR4, R18 ;  /* 0x0000000405127c24 */ /* 0x001fe2000f8e0212 */
[----:B------:R-:W-:Y:S06]  /*0400*/  BRA.U !UP0, `(.L_x_186) ;  /* 0x0000001108c87547 */ /* 0x000fec000b800000 */
[----:B------:R-:W0:Y:S01]  /*0410*/  LDCU.64 UR6, c[0x0][0x3b0] ;  /* 0x00007600ff0677ac */ /* 0x000e220008000a00 */
[----:B------:R-:W-:Y:S01]  /*0420*/  IMAD.MOV.U32 R2, RZ, RZ, RZ ;  /* 0x000000ffff027224 */ /* 0x000fe200078e00ff */
        /* <DEDUP_REMOVED lines=13> */
[----:B------:R-:W-:Y:S01]  /*0500*/  MOV R4, RZ ;  /* 0x000000ff00047202 */ /* 0x000fe20000000f00 */
[----:B------:R-:W1:Y:S01]  /*0510*/  LDCU UR6, c[0x0][0x3bc] ;  /* 0x00007780ff0677ac */ /* 0x000e620008000800 */
[----:B------:R-:W2:Y:S01]  /*0520*/  LDCU.64 UR8, c[0x0][0x4e8] ;  /* 0x00009d00ff0877ac */ /* 0x000ea20008000a00 */
[----:B------:R-:W-:Y:S02]  /*0530*/  UISETP.NE.AND UP0, UPT, UR38, 0x5, UPT ;  /* 0x000000052600788c */ /* 0x000fe4000bf05270 */
        /* <DEDUP_REMOVED lines=278> */
[----:B------:R-:W2:Y:S02]  /*16a0*/  LDCU.64 UR8, c[0x0][0x5d8] ;  /* 0x0000bb00ff0877ac */ /* 0x000ea40008000a00 */
[----:B0-----:R-:W-:Y:S01]  /*16b0*/  IMAD.HI.U32 R2, R5, UR4, R4 ;  /* 0x0000000405027c27 */ /* 0x001fe2000f8e0004 */
[----:B------:R-:W0:Y:S04]  /*16c0*/  LDCU UR4, c[0x0][0x5e0] ;  /* 0x0000bc00ff0477ac */ /* 0x000e280008000800 */
[----:B------:R-:W-:-:S05]  /*16d0*/  SHF.R.U32.HI R2, RZ, UR5, R2 ;  /* 0x00000005ff027c19 */ /* 0x000fca0008011602 */
[----:B------:R-:W-:-:S04]  /*16e0*/  IMAD.MOV R3, RZ, RZ, -R2 ;  /* 0x000000ffff037224 */ /* 0x000fc800078e0a02 */
[----:B-1----:R-:W-:-:S04]  /*16f0*/  IMAD R5, R3, UR6, R5 ;  /* 0x0000000603057c24 */ /* 0x002fc8000f8e0205 */
[C---:B--2---:R-:W-:Y:S02]  /*1700*/  IMAD R16, R5.reuse, UR8, R16 ;  /* 0x0000000805107c24 */ /* 0x044fe4000f8e0210 */
[C---:B------:R-:W-:Y:S02]  /*1710*/  IMAD R0, R5.reuse, UR9, R0 ;  /* 0x0000000905007c24 */ /* 0x040fe4000f8e0200 */
[----:B0-----:R-:W-:-:S07]  /*1720*/  IMAD R18, R5, UR4, R18 ;  /* 0x0000000405127c24 */ /* 0x001fce000f8e0212 */
.L_x_186:
[----:B------:R-:W0:Y:S01]  /*1730*/  LDCU.64 UR6, c[0x0][0x5f0] ;  /* 0x0000be00ff0677ac */ /* 0x000e220008000a00 */
[----:B------:R-:W-:-:S04]  /*1740*/  UPRMT UR4, UR39, 0x9910, URZ ;  /* 0x0000991027047896 */ /* 0x000fc800080000ff */
[----:B------:R-:W-:Y:S01]  /*1750*/  UISETP.GT.AND UP0, UPT, UR4, 0x9, UPT ;  /* 0x000000090400788c */ /* 0x000fe2000bf04270 */
[----:B0-----:R-:W-:-:S04]  /*1760*/  IADD3 R2, P0, PT, R0, UR6, RZ ;  /* 0x0000000600027c10 */ /* 0x001fc8000ff1e0ff */
[----:B------:R-:W-:-:S04]  /*1770*/  IADD3.X R3, PT, PT, RZ, UR7, RZ, P0, !PT ;  /* 0x00000007ff037c10 */ /* 0x000fc800087fe4ff */
[----:B------:R-:W-:Y:S05]  /*1780*/  BRA.U UP0, `(.L_x_187) ;  /* 0x0000000500287547 */ /* 0x000fea000b800000 */
[----:B------:R-:W-:-:S09]  /*1790*/  UISETP.GT.AND UP0, UPT, UR4, 0x4, UPT ;  /* 0x000000040400788c */ /* 0x000fd2000bf04270 */
[----:B------:R-:W-:Y:S05]  /*17a0*/  BRA.U UP0, `(.L_x_188) ;  /* 0x0000000100947547 */ /* 0x000fea000b800000 */
[----:B------:R-:W-:-:S09]  /*17b0*/  UISETP.GT.AND UP0, UPT, UR4, 0x1, UPT ;  /* 0x000000010400788c */ /* 0x000fd2000bf04270 */
[----:B------:R-:W-:Y:S05]  /*17c0*/  BRA.U UP0, `(.L_x_189) ;  /* 0x0000000100387547 */ /* 0x000fea000b800000 */
[----:B------:R-:W-:-:S09]  /*17d0*/  UISETP.NE.AND UP0, UPT, UR39, URZ, UPT ;  /* 0x000000ff2700728c */ /* 0x000fd2000bf05270 */
[----:B------:R-:W-:Y:S05]  /*17e0*/  BRA.U !UP0, `(.L_x_190) ;  /* 0x00000001081c7547 */ /* 0x000fea000b800000 */
[----:B------:R-:W-:-:S09]  /*17f0*/  UISETP.NE.AND UP0, UPT, UR4, 0x1, UPT ;  /* 0x000000010400788c */ /* 0x000fd2000bf05270 */
[----:B------:R-:W-:Y:S05]  /*1800*/  BRA.U UP0, `(.L_x_191) ;  /* 0x0000000d00607547 */ /* 0x000fea000b800000 */
[----:B------:R-:W2:Y:S02]  /*1810*/  LDG.E.S8 R2, desc[UR36][R2.64] ;  /* 0x0000002402027981 */ /* 0x000ea4000c1e1300 */
[----:B--2---:R-:W0:Y:S02]  /*1820*/  I2F.S16 R0, R2 ;  /* 0x0000000200007306 */ /* 0x004e240000101400 */
[----:B0-----:R-:W-:-:S04]  /*1830*/  F2FP.F16.F32.PACK_AB R0, RZ, R0 ;  /* 0x00000000ff00723e */ /* 0x001fc800000000ff */
[----:B------:R-:W-:Y:S01]  /*1840*/  PRMT R19, R0, 0x7610, R19 ;  /* 0x0000761000137816 */ /* 0x000fe20000000013 */
[----:B------:R-:W-:Y:S06]  /*1850*/  BRA `(.L_x_192) ;  /* 0x0000000c00e87947 */ /* 0x000fec0003800000 */
.L_x_190:
[----:B------:R-:W2:Y:S02]  /*1860*/  LDG.E.U8 R2, desc[UR36][R2.64] ;  /* 0x0000002402027981 */ /* 0x000ea4000c1e1100 */
[----:B--2---:R-:W-:-:S04]  /*1870*/  I2FP.F32.U32 R0, R2 ;  /* 0x0000000200007245 */ /* 0x004fc80000201000 */
[----:B------:R-:W-:-:S04]  /*1880*/  F2FP.F16.F32.PACK_AB R0, RZ, R0 ;  /* 0x00000000ff00723e */ /* 0x000fc800000000ff */
[----:B------:R-:W-:Y:S01]  /*1890*/  PRMT R19, R0, 0x7610, R19 ;  /* 0x0000761000137816 */ /* 0x000fe20000000013 */
[----:B------:R-:W-:Y:S06]  /*18a0*/  BRA `(.L_x_192) ;  /* 0x0000000c00d47947 */ /* 0x000fec0003800000 */
.L_x_189:
[----:B------:R-:W-:-:S09]  /*18b0*/  UISETP.NE.AND UP0, UPT, UR4, 0x2, UPT ;  /* 0x000000020400788c */ /* 0x000fd2000bf05270 */
[----:B------:R-:W-:Y:S05]  /*18c0*/  BRA.U !UP0, `(.L_x_193) ;  /* 0x0000000108387547 */ /* 0x000fea000b800000 */
[----:B------:R-:W-:-:S09]  /*18d0*/  UISETP.NE.AND UP0, UPT, UR4, 0x3, UPT ;  /* 0x000000030400788c */ /* 0x000fd2000bf05270 */
[----:B------:R-:W-:Y:S05]  /*18e0*/  BRA.U !UP0, `(.L_x_194) ;  /* 0x00000001081c7547 */ /* 0x000fea000b800000 */
[----:B------:R-:W-:-:S09]  /*18f0*/  UISETP.NE.AND UP0, UPT, UR4, 0x4, UPT ;  /* 0x000000040400788c */ /* 0x000fd2000bf05270 */
[----:B------:R-:W-:Y:S05]  /*1900*/  BRA.U UP0, `(.L_x_191) ;  /* 0x0000000d00207547 */ /* 0x000fea000b800000 */
[----:B------:R-:W2:Y:S02]  /*1910*/  LDG.E.64 R2, desc[UR36][R2.64] ;  /* 0x0000002402027981 */ /* 0x000ea4000c1e1b00 */
[----:B--2---:R-:W0:Y:S02]  /*1920*/  I2F.S64 R0, R2 ;  /* 0x0000000200007312 */ /* 0x004e240000301400 */
[----:B0-----:R-:W-:-:S04]  /*1930*/  F2FP.F16.F32.PACK_AB R0, RZ, R0 ;  /* 0x00000000ff00723e */ /* 0x001fc800000000ff */
[----:B------:R-:W-:Y:S01]  /*1940*/  PRMT R19, R0, 0x7610, R19 ;  /* 0x0000761000137816 */ /* 0x000fe20000000013 */
[----:B------:R-:W-:Y:S06]  /*1950*/  BRA `(.L_x_192) ;  /* 0x0000000c00a87947 */ /* 0x000fec0003800000 */
.L_x_194:
[----:B------:R-:W2:Y:S02]  /*1960*/  LDG.E R2, desc[UR36][R2.64] ;  /* 0x0000002402027981 */ /* 0x000ea4000c1e1900 */
[----:B--2---:R-:W-:-:S04]  /*1970*/  I2FP.F32.S32 R0, R2 ;  /* 0x0000000200007245 */ /* 0x004fc80000201400 */
[----:B------:R-:W-:-:S04]  /*1980*/  F2FP.F16.F32.PACK_AB R0, RZ, R0 ;  /* 0x00000000ff00723e */ /* 0x000fc800000000ff */
[----:B------:R-:W-:Y:S01]  /*1990*/  PRMT R19, R0, 0x7610, R19 ;  /* 0x0000761000137816 */ /* 0x000fe20000000013 */
[----:B------:R-:W-:Y:S06]  /*19a0*/  BRA `(.L_x_192) ;  /* 0x0000000c00947947 */ /* 0x000fec0003800000 */
.L_x_193:
[----:B------:R-:W2:Y:S02]  /*19b0*/  LDG.E.U16 R2, desc[UR36][R2.64] ;  /* 0x0000002402027981 */ /* 0x000ea4000c1e1500 */
[----:B--2---:R-:W0:Y:S02]  /*19c0*/  I2F.S16 R0, R2 ;  /* 0x0000000200007306 */ /* 0x004e240000101400 */
[----:B0-----:R-:W-:-:S04]  /*19d0*/  F2FP.F16.F32.PACK_AB R0, RZ, R0 ;  /* 0x00000000ff00723e */ /* 0x001fc800000000ff */
[----:B------:R-:W-:Y:S01]  /*19e0*/  PRMT R19, R0, 0x7610, R19 ;  /* 0x0000761000137816 */ /* 0x000fe20000000013 */
[----:B------:R-:W-:Y:S06]  /*19f0*/  BRA `(.L_x_192) ;  /* 0x0000000c00807947 */ /* 0x000fec0003800000 */
.L_x_188:
[----:B------:R-:W-:-:S09]  /*1a00*/  UISETP.GT.AND UP0, UPT, UR4, 0x6, UPT ;  /* 0x000000060400788c */ /* 0x000fd2000bf04270 */
[----:B------:R-:W-:Y:S05]  /*1a10*/  BRA.U UP0, `(.L_x_195) ;  /* 0x0000000100247547 */ /* 0x000fea000b800000 */
[----:B------:R-:W-:-:S09]  /*1a20*/  UISETP.NE.AND UP0, UPT, UR4, 0x5, UPT ;  /* 0x000000050400788c */ /* 0x000fd2000bf05270 */
[----:B------:R-:W-:Y:S05]  /*1a30*/  BRA.U !UP0, `(.L_x_196) ;  /* 0x0000000108147547 */ /* 0x000fea000b800000 */
[----:B------:R-:W-:-:S09]  /*1a40*/  UISETP.NE.AND UP0, UPT, UR4, 0x6, UPT ;  /* 0x000000060400788c */ /* 0x000fd2000bf05270 */
[----:B------:R-:W-:Y:S05]  /*1a50*/  BRA.U UP0, `(.L_x_191) ;  /* 0x0000000900cc7547 */ /* 0x000fea000b800000 */
[----:B------:R-:W2:Y:S02]  /*1a60*/  LDG.E R2, desc[UR36][R2.64] ;  /* 0x0000002402027981 */ /* 0x000ea4000c1e1900 */
[----:B--2---:R-:W-:Y:S01]  /*1a70*/  F2FP.F16.F32.PACK_AB R19, RZ, R2 ;  /* 0x00000002ff13723e */ /* 0x004fe200000000ff */
[----:B------:R-:W-:Y:S06]  /*1a80*/  BRA `(.L_x_192) ;  /* 0x0000000c005c7947 */ /* 0x000fec0003800000 */
.L_x_196:
[----:B------:R0:W5:Y:S01]  /*1a90*/  LDG.E.U16 R19, desc[UR36][R2.64] ;  /* 0x0000002402137981 */ /* 0x000162000c1e1500 */
[----:B------:R-:W-:Y:S05]  /*1aa0*/  BRA `(.L_x_192) ;  /* 0x0000000c00547947 */ /* 0x000fea0003800000 */
.L_x_195:
[----:B------:R-:W-:-:S09]  /*1ab0*/  UISETP.NE.AND UP0, UPT, UR4, 0x7, UPT ;  /* 0x000000070400788c */ /* 0x000fd2000bf05270 */
[----:B------:R-:W-:Y:S05]  /*1ac0*/  BRA.U !UP0, `(.L_x_197) ;  /* 0x0000000108247547 */ /* 0x000fea000b800000 */
[----:B------:R-:W-:-:S09]  /*1ad0*/  UISETP.NE.AND UP0, UPT, UR4, 0x8, UPT ;  /* 0x000000080400788c */ /* 0x000fd2000bf05270 */
[----:B------:R-:W-:Y:S05]  /*1ae0*/  BRA.U !UP0, `(.L_x_198) ;  /* 0x0000000108147547 */ /* 0x000fea000b800000 */
[----:B------:R-:W-:-:S09]  /*1af0*/  UISETP.NE.AND UP0, UPT, UR4, 0x9, UPT ;  /* 0x000000090400788c */ /* 0x000fd2000bf05270 */
[----:B------:R-:W-:Y:S05]  /*1b00*/  BRA.U UP0, `(.L_x_191) ;  /* 0x0000000900a07547 */ /* 0x000fea000b800000 */
[----:B------:R-:W2:Y:S02]  /*1b10*/  LDG.E R2, desc[UR36][R2.64] ;  /* 0x0000002402027981 */ /* 0x000ea4000c1e1900 */
[----:B--2---:R-:W-:Y:S01]  /*1b20*/  F2FP.F16.F32.PACK_AB R19, RZ, R2 ;  /* 0x00000002ff13723e */ /* 0x004fe200000000ff */
[----:B------:R-:W-:Y:S06]  /*1b30*/  BRA `(.L_x_192) ;  /* 0x0000000c00307947 */ /* 0x000fec0003800000 */
.L_x_198:
[----:B------:R1:W5:Y:S01]  /*1b40*/  LDG.E.U16 R19, desc[UR36][R2.64] ;  /* 0x0000002402137981 */ /* 0x000362000c1e1500 */
[----:B------:R-:W-:Y:S05]  /*1b50*/  BRA `(.L_x_192) ;  /* 0x0000000c00287947 */ /* 0x000fea0003800000 */
.L_x_197:
[----:B------:R-:W2:Y:S01]  /*1b60*/  LDG.E.64 R2, desc[UR36][R2.64] ;  /* 0x0000002402027981 */ /* 0x000ea2000c1e1b00 */
[----:B------:R-:W-:Y:S01]  /*1b70*/  UMOV UR4, 0xf0000000 ;  /* 0xf000000000047882 */ /* 0x000fe20000000000 */
[----:B------:R-:W-:Y:S02]  /*1b80*/  UMOV UR5, 0x380fffff ;  /* 0x380fffff00057882 */ /* 0x000fe40000000000 */
[----:B--2---:R-:W0:-:S15]  /*1b90*/  DSETP.GEU.AND P0, PT, |R2|, UR4, PT ;  /* 0x0000000402007e2a */ /* 0x004e1e000bf0e200 */
[----:B------:R-:W-:-:S15]  /*1ba0*/  NOP ;  /* 0x0000000000007918 */ /* 0x000fde0000000000 */
[----:B------:R-:W-:-:S15]  /*1bb0*/  NOP ;  /* 0x0000000000007918 */ /* 0x000fde0000000000 */
[----:B------:R-:W-:-:S15]  /*1bc0*/  NOP ;  /* 0x0000000000007918 */ /* 0x000fde0000000000 */
[----:B------:R-:W-:-:S04]  /*1bd0*/  NOP ;  /* 0x0000000000007918 */ /* 0x000fc80000000000 */
[----:B------:R-:W0:Y:S02]  /*1be0*/  F2F.F32.F64 R0, R2 ;  /* 0x0000000200007310 */ /* 0x000e240000301000 */
[----:B0-----:R-:W-:-:S05]  /*1bf0*/  @!P0 FMUL R0, R0, 1.175494350822287508e-38 ;  /* 0x0080000000008820 */ /* 0x001fca0000400000 */
[----:B------:R-:W-:-:S04]  /*1c00*/  F2FP.F16.F32.PACK_AB R0, RZ, R0 ;  /* 0x00000000ff00723e */ /* 0x000fc800000000ff */
[----:B------:R-:W-:Y:S01]  /*1c10*/  PRMT R19, R0, 0x7610, R19 ;  /* 0x0000761000137816 */ /* 0x000fe20000000013 */
[----:B------:R-:W-:Y:S06]  /*1c20*/  BRA `(.L_x_192) ;  /* 0x0000000800f47947 */ /* 0x000fec0003800000 */
.L_x_187:
[----:B------:R-:W-:-:S09]  /*1c30*/  UISETP.GT.AND UP0, UPT, UR4, 0x18, UPT ;  /* 0x000000180400788c */ /* 0x000fd2000bf04270 */
[----:B------:R-:W-:Y:S05]  /*1c40*/  BRA.U UP0, `(.L_x_199) ;  /* 0x00000005001c7547 */ /* 0x000fea000b800000 */
[----:B------:R-:W-:-:S09]  /*1c50*/  UISETP.GT.AND UP0, UPT, UR4, 0xe, UPT ;  /* 0x0000000e0400788c */ /* 0x000fd2000bf04270 */
[----:B------:R-:W-:Y:S05]  /*1c60*/  BRA.U UP0, `(.L_x_200) ;  /* 0x00000001005c7547 */ /* 0x000fea000b800000 */
[----:B------:R-:W-:-:S09]  /*1c70*/  UISETP.NE.AND UP0, UPT, UR4, 0xa, UPT ;  /* 0x0000000a0400788c */ /* 0x000fd2000bf05270 */
[----:B------:R-:W-:Y:S05]  /*1c80*/  BRA.U !UP0, `(.L_x_201) ;  /* 0x0000000108207547 */ /* 0x000fea000b800000 */
[----:B------:R-:W-:-:S09]  /*1c90*/  UISETP.NE.AND UP0, UPT, UR4, 0xb, UPT ;  /* 0x0000000b0400788c */ /* 0x000fd2000bf05270 */
[----:B------:R-:W-:Y:S05]  /*1ca0*/  BRA.U UP0, `(.L_x_191) ;  /* 0x0000000900387547 */ /* 0x000fea000b800000 */
[----:B------:R-:W2:Y:S02]  /*1cb0*/  LDG.E.U8 R2, desc[UR36][R2.64] ;  /* 0x0000002402027981 */ /* 0x000ea4000c1e1100 */
[----:B--2---:R-:W-:-:S04]  /*1cc0*/  ISETP.NE.AND P0, PT, R2, RZ, PT ;  /* 0x000000ff0200720c */ /* 0x004fc80003f05270 */
[----:B------:R-:W-:-:S04]  /*1cd0*/  FSEL R0, RZ, 1, !P0 ;  /* 0x3f800000ff007808 */ /* 0x000fc80004000000 */
[----:B------:R-:W-:-:S04]  /*1ce0*/  F2FP.F16.F32.PACK_AB R0, RZ, R0 ;  /* 0x00000000ff00723e */ /* 0x000fc800000000ff */
[----:B------:R-:W-:Y:S01]  /*1cf0*/  PRMT R19, R0, 0x7610, R19 ;  /* 0x0000761000137816 */ /* 0x000fe20000000013 */
[----:B------:R-:W-:Y:S06]  /*1d00*/  BRA `(.L_x_192) ;  /* 0x0000000800bc7947 */ /* 0x000fec0003800000 */
.L_x_201:
        /* <DEDUP_REMOVED lines=13> */
.L_x_200:
[----:B------:R-:W-:-:S09]  /*1de0*/  UISETP.NE.AND UP0, UPT, UR4, 0xf, UPT ;  /* 0x0000000f0400788c */ /* 0x000fd2000bf05270 */
[----:B------:R-:W-:Y:S05]  /*1df0*/  BRA.U !UP0, `(.L_x_202) ;  /* 0x00000001089c7547 */ /* 0x000fea000b800000 */
[----:B------:R-:W-:-:S09]  /*1e00*/  UISETP.NE.AND UP0, UPT, UR4, 0x17, UPT ;  /* 0x000000170400788c */ /* 0x000fd2000bf05270 */
[----:B------:R-:W-:Y:S05]  /*1e10*/  BRA.U !UP0, `(.L_x_203) ;  /* 0x00000001085c7547 */ /* 0x000fea000b800000 */
[----:B------:R-:W-:-:S09]  /*1e20*/  UISETP.NE.AND UP0, UPT, UR4, 0x18, UPT ;  /* 0x000000180400788c */ /* 0x000fd2000bf05270 */
[----:B------:R-:W-:Y:S05]  /*1e30*/  BRA.U UP0, `(.L_x_191) ;  /* 0x0000000500d47547 */ /* 0x000fea000b800000 */
[----:B------:R-:W2:Y:S01]  /*1e40*/  LDG.E.U8 R0, desc[UR36][R2.64] ;  /* 0x0000002402007981 */ /* 0x000ea2000c1e1100 */
[----:B------:R-:W-:Y:S02]  /*1e50*/  IMAD.MOV.U32 R6, RZ, RZ, 0x1f ;  /* 0x0000001fff067424 */ /* 0x000fe400078e00ff */
[----:B--2---:R-:W-:-:S05]  /*1e60*/  IMAD.SHL.U32 R0, R0, 0x1000000, RZ ;  /* 0x0100000000007824 */ /* 0x004fca00078e00ff */
[C---:B------:R-:W-:Y:S02]  /*1e70*/  LOP3.LUT R4, R0.reuse, 0x7f000000, RZ, 0xc0, !PT ;  /* 0x7f00000000047812 */ /* 0x040fe400078ec0ff */
[----:B------:R-:W-:Y:S02]  /*1e80*/  LOP3.LUT P0, RZ, R0, 0x7f000000, RZ, 0xc0, !PT ;  /* 0x7f00000000ff7812 */ /* 0x000fe4000780c0ff */
[----:B------:R-:W0:Y:S02]  /*1e90*/  FLO.U32 R5, R4 ;  /* 0x0000000400057300 */ /* 0x000e2400000e0000 */
[----:B0-----:R-:W-:-:S05]  /*1ea0*/  IMAD.MOV R5, RZ, RZ, -R5 ;  /* 0x000000ffff057224 */ /* 0x001fca00078e0a05 */
[----:B------:R-:W-:-:S05]  /*1eb0*/  VIADDMNMX.U32 R5, R5, R6, 0x4, !PT ;  /* 0x0000000405057446 */ /* 0x000fca0007800006 */
[----:B------:R-:W-:-:S04]  /*1ec0*/  VIADD R5, R5, 0xfffffffc ;  /* 0xfffffffc05057836 */ /* 0x000fc80000000000 */
[----:B------:R-:W-:Y:S01]  /*1ed0*/  IMAD.SHL.U32 R7, R5, 0x800000, RZ ;  /* 0x0080000005077824 */ /* 0x000fe200078e00ff */
[C---:B------:R-:W-:Y:S02]  /*1ee0*/  SHF.L.U32 R6, R4.reuse, R5, RZ ;  /* 0x0000000504067219 */ /* 0x040fe400000006ff */
[----:B------:R-:W-:Y:S02]  /*1ef0*/  IADD3 R5, PT, PT, R4, 0x1000000, RZ ;  /* 0x0100000004057810 */ /* 0x000fe40007ffe0ff */
[----:B------:R-:W-:Y:S02]  /*1f00*/  LEA.HI R6, R6, -R7, RZ, 0x1c ;  /* 0x8000000706067211 */ /* 0x000fe400078fe0ff */
[----:B------:R-:W-:-:S03]  /*1f10*/  SHF.R.S32.HI R5, RZ, 0x8, R5 ;  /* 0x00000008ff057819 */ /* 0x000fc60000011405 */
[----:B------:R-:W-:-:S05]  /*1f20*/  VIADD R6, R6, 0x3c000000 ;  /* 0x3c00000006067836 */ /* 0x000fca0000000000 */
[----:B------:R-:W-:-:S04]  /*1f30*/  LOP3.LUT R5, R6, 0x7f800000, R5, 0xf8, !PT ;  /* 0x7f80000006057812 */ /* 0x000fc800078ef805 */
[----:B------:R-:W-:-:S04]  /*1f40*/  SEL R5, R5, RZ, P0 ;  /* 0x000000ff05057207 */ /* 0x000fc80000000000 */
[----:B------:R-:W-:-:S04]  /*1f50*/  LOP3.LUT R5, R5, 0x80000000, R0, 0xf8, !PT ;  /* 0x8000000005057812 */ /* 0x000fc800078ef800 */
[----:B------:R-:W-:-:S04]  /*1f60*/  F2FP.F16.F32.PACK_AB R5, RZ, R5 ;  /* 0x00000005ff05723e */ /* 0x000fc800000000ff */
[----:B------:R-:W-:Y:S01]  /*1f70*/  PRMT R19, R5, 0x7610, R19 ;  /* 0x0000761005137816 */ /* 0x000fe20000000013 */
[----:B------:R-:W-:Y:S06]  /*1f80*/  BRA `(.L_x_192) ;  /* 0x00000008001c7947 */ /* 0x000fec0003800000 */
.L_x_203:
[----:B------:R-:W2:Y:S02]  /*1f90*/  LDG.E.U8 R2, desc[UR36][R2.64] ;  /* 0x0000002402027981 */ /* 0x000ea4000c1e1100 */
[C---:B--2---:R-:W-:Y:S02]  /*1fa0*/  IMAD.SHL.U32 R4, R2.reuse, 0x2000000, RZ ;  /* 0x0200000002047824 */ /* 0x044fe400078e00ff */
[----:B------:R-:W-:-:S03]  /*1fb0*/  IMAD.SHL.U32 R5, R2, 0x100, RZ ;  /* 0x0000010002057824 */ /* 0x000fc600078e00ff */
[----:B------:R-:W-:-:S13]  /*1fc0*/  ISETP.GT.U32.AND P0, PT, R4, 0x7ffffff, PT ;  /* 0x07ffffff0400780c */ /* 0x000fda0003f04070 */
[C---:B------:R-:W-:Y:S02]  /*1fd0*/  @!P0 LOP3.LUT R0, R5.reuse, 0x7f00, RZ, 0xc0, !PT ;  /* 0x00007f0005008812 */ /* 0x040fe400078ec0ff */
[----:B------:R-:W-:Y:S02]  /*1fe0*/  @P0 LEA.HI R4, R4, 0x70000000, RZ, 0x1c ;  /* 0x7000000004040811 */ /* 0x000fe400078fe0ff */
[----:B------:R-:W-:Y:S02]  /*1ff0*/  @!P0 LOP3.LUT R0, R0, 0x3f000000, RZ, 0xfc, !PT ;  /* 0x3f00000000008812 */ /* 0x000fe400078efcff */
[----:B------:R-:W-:-:S03]  /*2000*/  PRMT R5, R5, 0x9910, RZ ;  /* 0x0000991005057816 */ /* 0x000fc600000000ff */
[----:B------:R-:W-:Y:S01]  /*2010*/  @!P0 FADD.FTZ R0, R0, -0.5 ;  /* 0xbf00000000008421 */ /* 0x000fe20000010000 */
[----:B------:R-:W-:-:S05]  /*2020*/  @P0 FMUL.FTZ R0, R4, 1.9259299443872358531e-34 ;  /* 0x0780000004000820 */ /* 0x000fca0000410000 */
[----:B------:R-:W-:-:S04]  /*2030*/  LOP3.LUT R0, R0, 0x80000000, R5, 0xf8, !PT ;  /* 0x8000000000007812 */ /* 0x000fc800078ef805 */
[----:B------:R-:W-:-:S04]  /*2040*/  F2FP.F16.F32.PACK_AB R0, RZ, R0 ;  /* 0x00000000ff00723e */ /* 0x000fc800000000ff */
[----:B------:R-:W-:Y:S01]  /*2050*/  PRMT R19, R0, 0x7610, R19 ;  /* 0x0000761000137816 */ /* 0x000fe20000000013 */
[----:B------:R-:W-:Y:S06]  /*2060*/  BRA `(.L_x_192) ;  /* 0x0000000400e47947 */ /* 0x000fec0003800000 */
.L_x_202:
[----:B------:R-:W2:Y:S02]  /*2070*/  LDG.E.U16 R0, desc[UR36][R2.64] ;  /* 0x0000002402007981 */ /* 0x000ea4000c1e1500 */
[----:B--2---:R-:W-:-:S05]  /*2080*/  IMAD.U32 R0, R0, 0x10000, RZ ;  /* 0x0001000000007824 */ /* 0x004fca00078e00ff */
[----:B------:R-:W-:-:S04]  /*2090*/  F2FP.F16.F32.PACK_AB R0, RZ, R0 ;  /* 0x00000000ff00723e */ /* 0x000fc800000000ff */
[----:B------:R-:W-:Y:S01]  /*20a0*/  PRMT R19, R0, 0x7610, R19 ;  /* 0x0000761000137816 */ /* 0x000fe20000000013 */
[----:B------:R-:W-:Y:S06]  /*20b0*/  BRA `(.L_x_192) ;  /* 0x0000000400d07947 */ /* 0x000fec0003800000 */
.L_x_199:
[----:B------:R-:W-:-:S09]  /*20c0*/  UISETP.GT.AND UP0, UPT, UR4, 0x1b, UPT ;  /* 0x0000001b0400788c */ /* 0x000fd2000bf04270 */
[----:B------:R-:W-:Y:S05]  /*20d0*/  BRA.U UP0, `(.L_x_204) ;  /* 0x0000000500147547 */ /* 0x000fea000b800000 */
[----:B------:R-:W-:-:S09]  /*20e0*/  UISETP.NE.AND UP0, UPT, UR4, 0x19, UPT ;  /* 0x000000190400788c */ /* 0x000fd2000bf05270 */
[----:B------:R-:W-:Y:S05]  /*20f0*/  BRA.U !UP0, `(.L_x_205) ;  /* 0x0000000108987547 */ /* 0x000fea000b800000 */
[----:B------:R-:W-:-:S09]  /*2100*/  UISETP.NE.AND UP0, UPT, UR4, 0x1a, UPT ;  /* 0x0000001a0400788c */ /* 0x000fd2000bf05270 */
[----:B------:R-:W-:Y:S05]  /*2110*/  BRA.U !UP0, `(.L_x_206) ;  /* 0x00000001081c7547 */ /* 0x000fea000b800000 */
[----:B------:R-:W-:-:S09]  /*2120*/  UISETP.NE.AND UP0, UPT, UR4, 0x1b, UPT ;  /* 0x0000001b0400788c */ /* 0x000fd2000bf05270 */
[----:B------:R-:W-:Y:S05]  /*2130*/  BRA.U UP0, `(.L_x_191) ;  /* 0x0000000500147547 */ /* 0x000fea000b800000 */
[----:B------:R-:W2:Y:S02]  /*2140*/  LDG.E.U16 R0, desc[UR36][R2.64] ;  /* 0x0000002402007981 */ /* 0x000ea4000c1e1500 */
[----:B--2---:R-:W-:-:S04]  /*2150*/  I2FP.F32.U32 R0, R0 ;  /* 0x0000000000007245 */ /* 0x004fc80000201000 */
[----:B------:R-:W-:-:S04]  /*2160*/  F2FP.F16.F32.PACK_AB R0, RZ, R0 ;  /* 0x00000000ff00723e */ /* 0x000fc800000000ff */
[----:B------:R-:W-:Y:S01]  /*2170*/  PRMT R19, R0, 0x7610, R19 ;  /* 0x0000761000137816 */ /* 0x000fe20000000013 */
[----:B------:R-:W-:Y:S06]  /*2180*/  BRA `(.L_x_192) ;  /* 0x00000004009c7947 */ /* 0x000fec0003800000 */
.L_x_206:
[----:B------:R-:W2:Y:S01]  /*2190*/  LDG.E.U8 R3, desc[UR36][R2.64] ;  /* 0x0000002402037981 */ /* 0x000ea2000c1e1100 */
[----:B------:R-:W-:Y:S01]  /*21a0*/  BSSY.RECONVERGENT B0, `(.L_x_207) ;  /* 0x0000018000007945 */ /* 0x000fe20003800200 */
[----:B------:R-:W-:Y:S01]  /*21b0*/  IMAD.MOV.U32 R0, RZ, RZ, RZ ;  /* 0x000000ffff007224 */ /* 0x000fe200078e00ff */
[----:B--2---:R-:W-:-:S13]  /*21c0*/  ISETP.NE.AND P0, PT, R3, RZ, PT ;  /* 0x000000ff0300720c */ /* 0x004fda0003f05270 */
[----:B------:R-:W-:Y:S05]  /*21d0*/  @!P0 BRA `(.L_x_208) ;  /* 0x0000000000508947 */ /* 0x000fea0003800000 */
[----:B------:R-:W-:-:S13]  /*21e0*/  ISETP.NE.AND P0, PT, R3, 0x80, PT ;  /* 0x000000800300780c */ /* 0x000fda0003f05270 */
[----:B------:R-:W-:Y:S01]  /*21f0*/  @!P0 MOV R0, 0x7f800001 ;  /* 0x7f80000100008802 */ /* 0x000fe20000000f00 */
[----:B------:R-:W-:Y:S06]  /*2200*/  @!P0 BRA `(.L_x_208) ;  /* 0x0000000000448947 */ /* 0x000fec0003800000 */
[--C-:B------:R-:W-:Y:S01]  /*2210*/  SHF.R.U32.HI R0, RZ, 0x3, R3.reuse ;  /* 0x00000003ff007819 */ /* 0x100fe20000011603 */
[----:B------:R-:W-:Y:S03]  /*2220*/  BSSY.RECONVERGENT B1, `(.L_x_209) ;  /* 0x000000c000017945 */ /* 0x000fe60003800200 */
[----:B------:R-:W-:Y:S02]  /*2230*/  LOP3.LUT P0, R2, R0, 0xf, RZ, 0xc0, !PT ;  /* 0x0000000f00027812 */ /* 0x000fe4000780c0ff */
[----:B------:R-:W-:-:S05]  /*2240*/  SHF.R.U32.HI R0, RZ, 0x7, R3 ;  /* 0x00000007ff007819 */ /* 0x000fca0000011603 */
[----:B------:R-:W-:Y:S01]  /*2250*/  IMAD.U32 R7, R0, -0x80000000, RZ ;  /* 0x8000000000077824 */ /* 0x000fe200078e00ff */
[----:B------:R-:W-:-:S05]  /*2260*/  LOP3.LUT R0, R3, 0x7, RZ, 0xc0, !PT ;  /* 0x0000000703007812 */ /* 0x000fca00078ec0ff */
[----:B------:R-:W-:Y:S05]  /*2270*/  @P0 BRA `(.L_x_210) ;  /* 0x0000000000180947 */ /* 0x000fea0003800000 */
[----:B------:R-:W0:Y:S02]  /*2280*/  FLO.U32 R3, R0 ;  /* 0x0000000000037300 */ /* 0x000e2400000e0000 */
[----:B0-----:R-:W-:-:S04]  /*2290*/  IADD3 R3, PT, PT, -R3, 0x1f, RZ ;  /* 0x0000001f03037810 */ /* 0x001fc80007ffe1ff */
[----:B------:R-:W-:Y:S01]  /*22a0*/  IADD3 R2, PT, PT, R2, 0x1d, -R3 ;  /* 0x0000001d02027810 */ /* 0x000fe20007ffe803 */
[----:B------:R-:W-:-:S05]  /*22b0*/  VIADD R5, R3, 0xffffffe4 ;  /* 0xffffffe403057836 */ /* 0x000fca0000000000 */
[----:B------:R-:W-:-:S04]  /*22c0*/  SHF.L.U32 R5, R0, R5, RZ ;  /* 0x0000000500057219 */ /* 0x000fc800000006ff */
[----:B------:R-:W-:-:S07]  /*22d0*/  LOP3.LUT R0, R5, 0x7, RZ, 0xc0, !PT ;  /* 0x0000000705007812 */ /* 0x000fce00078ec0ff */
.L_x_210:
[----:B------:R-:W-:Y:S05]  /*22e0*/  BSYNC.RECONVERGENT B1 ;  /* 0x0000000000017941 */ /* 0x000fea0003800200 */
.L_x_209:
[----:B------:R-:W-:Y:S01]  /*22f0*/  IMAD.SHL.U32 R0, R0, 0x100000, RZ ;  /* 0x0010000000007824 */ /* 0x000fe200078e00ff */
[----:B------:R-:W-:-:S04]  /*2300*/  LEA R2, R2, 0x3b800000, 0x17 ;  /* 0x3b80000002027811 */ /* 0x000fc800078eb8ff */
[----:B------:R-:W-:-:S07]  /*2310*/  LOP3.LUT R0, R2, R0, R7, 0xfe, !PT ;  /* 0x0000000002007212 */ /* 0x000fce00078efe07 */
.L_x_208:
[----:B------:R-:W-:Y:S05]  /*2320*/  BSYNC.RECONVERGENT B0 ;  /* 0x0000000000007941 */ /* 0x000fea0003800200 */
.L_x_207:
[----:B------:R-:W-:-:S04]  /*2330*/  F2FP.F16.F32.PACK_AB R0, RZ, R0 ;  /* 0x00000000ff00723e */ /* 0x000fc800000000ff */
[----:B------:R-:W-:Y:S01]  /*2340*/  PRMT R19, R0, 0x7610, R19 ;  /* 0x0000761000137816 */ /* 0x000fe20000000013 */
[----:B------:R-:W-:Y:S06]  /*2350*/  BRA `(.L_x_192) ;  /* 0x0000000400287947 */ /* 0x000fec0003800000 */
.L_x_205:
[----:B------:R-:W2:Y:S01]  /*2360*/  LDG.E.U8 R3, desc[UR36][R2.64] ;  /* 0x0000002402037981 */ /* 0x000ea2000c1e1100 */
[----:B------:R-:W-:Y:S01]  /*2370*/  BSSY.RECONVERGENT B0, `(.L_x_211) ;  /* 0x0000018000007945 */ /* 0x000fe20003800200 */
[----:B------:R-:W-:Y:S01]  /*2380*/  IMAD.MOV.U32 R0, RZ, RZ, RZ ;  /* 0x000000ffff007224 */ /* 0x000fe200078e00ff */
[----:B--2---:R-:W-:-:S13]  /*2390*/  ISETP.NE.AND P0, PT, R3, RZ, PT ;  /* 0x000000ff0300720c */ /* 0x004fda0003f05270 */
[----:B------:R-:W-:Y:S05]  /*23a0*/  @!P0 BRA `(.L_x_212) ;  /* 0x0000000000508947 */ /* 0x000fea0003800000 */
[----:B------:R-:W-:-:S13]  /*23b0*/  ISETP.NE.AND P0, PT, R3, 0x80, PT ;  /* 0x000000800300780c */ /* 0x000fda0003f05270 */
[----:B------:R-:W-:Y:S01]  /*23c0*/  @!P0 IMAD.MOV.U32 R0, RZ, RZ, 0x7f800001 ;  /* 0x7f800001ff008424 */ /* 0x000fe200078e00ff */
[----:B------:R-:W-:Y:S06]  /*23d0*/  @!P0 BRA `(.L_x_212) ;  /* 0x0000000000448947 */ /* 0x000fec0003800000 */
[--C-:B------:R-:W-:Y:S01]  /*23e0*/  SHF.R.U32.HI R0, RZ, 0x2, R3.reuse ;  /* 0x00000002ff007819 */ /* 0x100fe20000011603 */
[----:B------:R-:W-:Y:S03]  /*23f0*/  BSSY.RECONVERGENT B1, `(.L_x_213) ;  /* 0x000000c000017945 */ /* 0x000fe60003800200 */
[----:B------:R-:W-:Y:S02]  /*2400*/  LOP3.LUT P0, R2, R0, 0x1f, RZ, 0xc0, !PT ;  /* 0x0000001f00027812 */ /* 0x000fe4000780c0ff */
[----:B------:R-:W-:-:S04]  /*2410*/  SHF.R.U32.HI R0, RZ, 0x7, R3 ;  /* 0x00000007ff007819 */ /* 0x000fc80000011603 */
[----:B------:R-:W-:Y:S02]  /*2420*/  SHF.L.U32 R7, R0, 0x1f, RZ ;  /* 0x0000001f00077819 */ /* 0x000fe400000006ff */
        /* <DEDUP_REMOVED lines=8> */
.L_x_214:
[----:B------:R-:W-:Y:S05]  /*24b0*/  BSYNC.RECONVERGENT B1 ;  /* 0x0000000000017941 */ /* 0x000fea0003800200 */
.L_x_213:
[----:B------:R-:W-:Y:S01]  /*24c0*/  IMAD.SHL.U32 R0, R0, 0x200000, RZ ;  /* 0x0020000000007824 */ /* 0x000fe200078e00ff */
[----:B------:R-:W-:-:S04]  /*24d0*/  LEA R2, R2, 0x37800000, 0x17 ;  /* 0x3780000002027811 */ /* 0x000fc800078eb8ff */
[----:B------:R-:W-:-:S07]  /*24e0*/  LOP3.LUT R0, R2, R0, R7, 0xfe, !PT ;  /* 0x0000000002007212 */ /* 0x000fce00078efe07 */
.L_x_212:
[----:B------:R-:W-:Y:S05]  /*24f0*/  BSYNC.RECONVERGENT B0 ;  /* 0x0000000000007941 */ /* 0x000fea0003800200 */
.L_x_211:
[----:B------:R-:W-:-:S04]  /*2500*/  F2FP.F16.F32.PACK_AB R0, RZ, R0 ;  /* 0x00000000ff00723e */ /* 0x000fc800000000ff */
[----:B------:R-:W-:Y:S01]  /*2510*/  PRMT R19, R0, 0x7610, R19 ;  /* 0x0000761000137816 */ /* 0x000fe20000000013 */
[----:B------:R-:W-:Y:S06]  /*2520*/  BRA `(.L_x_192) ;  /* 0x0000000000b47947 */ /* 0x000fec0003800000 */
.L_x_204:
[----:B------:R-:W-:-:S09]  /*2530*/  UISETP.NE.AND UP0, UPT, UR4, 0x1c, UPT ;  /* 0x0000001c0400788c */ /* 0x000fd2000bf05270 */
[----:B------:R-:W-:Y:S05]  /*2540*/  BRA.U !UP0, `(.L_x_215) ;  /* 0x00000001089c7547 */ /* 0x000fea000b800000 */
[----:B------:R-:W-:-:S09]  /*2550*/  UISETP.NE.AND UP0, UPT, UR4, 0x1d, UPT ;  /* 0x0000001d0400788c */ /* 0x000fd2000bf05270 */
[----:B------:R-:W-:Y:S05]  /*2560*/  BRA.U !UP0, `(.L_x_216) ;  /* 0x0000000108807547 */ /* 0x000fea000b800000 */
[----:B------:R-:W-:-:S09]  /*2570*/  UISETP.NE.AND UP0, UPT, UR4, 0x2c, UPT ;  /* 0x0000002c0400788c */ /* 0x000fd2000bf05270 */
[----:B------:R-:W-:Y:S05]  /*2580*/  BRA.U !UP0, `(.L_x_217) ;  /* 0x0000000108487547 */ /* 0x000fea000b800000 */
.L_x_191:
[----:B------:R-:W-:Y:S01]  /*2590*/  MOV R2, 0x130 ;  /* 0x0000013000027802 */ /* 0x000fe20000000f00 */
[----:B------:R-:W0:Y:S01]  /*25a0*/  LDCU.64 UR4, c[0x4][0x120] ;  /* 0x01002400ff0477ac */ /* 0x000e220008000a00 */
[----:B------:R-:W-:Y:S02]  /*25b0*/  IMAD.MOV.U32 R8, RZ, RZ, 0x4e ;  /* 0x0000004eff087424 */ /* 0x000fe400078e00ff */
[----:B------:R-:W-:Y:S01]  /*25c0*/  IMAD.MOV.U32 R12, RZ, RZ, 0x1 ;  /* 0x00000001ff0c7424 */ /* 0x000fe200078e00ff */
[----:B------:R-:W1:Y:S01]  /*25d0*/  LDCU.64 UR6, c[0x4][0x128] ;  /* 0x01002500ff0677ac */ /* 0x000e620008000a00 */
[----:B------:R-:W2:Y:S01]  /*25e0*/  LDC.64 R2, c[0x4][R2] ;  /* 0x0100000002027b82 */ /* 0x000ea20000000a00 */
[----:B------:R-:W-:Y:S01]  /*25f0*/  IMAD.MOV.U32 R13, RZ, RZ, RZ ;  /* 0x000000ffff0d7224 */ /* 0x000fe200078e00ff */
[----:B------:R-:W3:Y:S01]  /*2600*/  LDCU.64 UR8, c[0x4][0x30] ;  /* 0x01000600ff0877ac */ /* 0x000ee20008000a00 */
[----:B0-----:R-:W-:Y:S02]  /*2610*/  IMAD.U32 R4, RZ, RZ, UR4 ;  /* 0x00000004ff047e24 */ /* 0x001fe4000f8e00ff */
[----:B------:R-:W-:-:S02]  /*2620*/  IMAD.U32 R5, RZ, RZ, UR5 ;  /* 0x00000005ff057e24 */ /* 0x000fc4000f8e00ff */
[----:B-1----:R-:W-:Y:S01]  /*2630*/  IMAD.U32 R6, RZ, RZ, UR6 ;  /* 0x00000006ff067e24 */ /* 0x002fe2000f8e00ff */
[----:B------:R-:W-:Y:S01]  /*2640*/  MOV R7, UR7 ;  /* 0x0000000700077c02 */ /* 0x000fe20008000f00 */
[----:B---3--:R-:W-:Y:S02]  /*2650*/  IMAD.U32 R10, RZ, RZ, UR8 ;  /* 0x00000008ff0a7e24 */ /* 0x008fe4000f8e00ff */
[----:B------:R-:W-:-:S07]  /*2660*/  IMAD.U32 R11, RZ, RZ, UR9 ;  /* 0x00000009ff0b7e24 */ /* 0x000fce000f8e00ff */
[----:B------:R-:W-:-:S07]  /*2670*/  LEPC R20, `(.L_x_218) ;  /* 0x000000001014794e */ /* 0x000fce0000000000 */
[----:B--2---:R-:W-:Y:S05]  /*2680*/  CALL.ABS.NOINC R2 ;  /* 0x0000000002007343 */ /* 0x004fea0003c00000 */
.L_x_218:
[----:B------:R-:W-:Y:S01]  /*2690*/  PRMT R19, RZ, 0x7610, R19 ;  /* 0x00007610ff137816 */ /* 0x000fe20000000013 */
[----:B------:R-:W-:Y:S06]  /*26a0*/  BRA `(.L_x_192) ;  /* 0x0000000000547947 */ /* 0x000fec0003800000 */
.L_x_217:
[----:B------:R-:W2:Y:S01]  /*26b0*/  LDG.E.U8 R2, desc[UR36][R2.64] ;  /* 0x0000002402027981 */ /* 0x000ea2000c1e1100 */
[----:B------:R-:W-:Y:S01]  /*26c0*/  BSSY.RECONVERGENT B0, `(.L_x_219) ;  /* 0x0000007000007945 */ /* 0x000fe20003800200 */
[----:B------:R-:W-:Y:S01]  /*26d0*/  HFMA2 R0, -RZ, RZ, 3.814697265625e-06, 0 ;  /* 0x00400000ff007431 */ /* 0x000fe200000001ff */
[----:B--2---:R-:W-:-:S13]  /*26e0*/  ISETP.NE.AND P0, PT, R2, RZ, PT ;  /* 0x000000ff0200720c */ /* 0x004fda0003f05270 */
[----:B------:R-:W-:Y:S05]  /*26f0*/  @!P0 BRA `(.L_x_220) ;  /* 0x00000000000c8947 */ /* 0x000fea0003800000 */
[----:B------:R-:W-:-:S13]  /*2700*/  ISETP.NE.AND P0, PT, R2, 0xff, PT ;  /* 0x000000ff0200780c */ /* 0x000fda0003f05270 */
[----:B------:R-:W-:Y:S02]  /*2710*/  @!P0 IMAD.MOV.U32 R0, RZ, RZ, 0x7f800001 ;  /* 0x7f800001ff008424 */ /* 0x000fe400078e00ff */
[----:B------:R-:W-:-:S07]  /*2720*/  @P0 IMAD.SHL.U32 R0, R2, 0x800000, RZ ;  /* 0x0080000002000824 */ /* 0x000fce00078e00ff */
.L_x_220:
[----:B------:R-:W-:Y:S05]  /*2730*/  BSYNC.RECONVERGENT B0 ;  /* 0x0000000000007941 */ /* 0x000fea0003800200 */
.L_x_219:
[----:B------:R-:W-:-:S04]  /*2740*/  F2FP.F16.F32.PACK_AB R0, RZ, R0 ;  /* 0x00000000ff00723e */ /* 0x000fc800000000ff */
[----:B------:R-:W-:Y:S01]  /*2750*/  PRMT R19, R0, 0x7610, R19 ;  /* 0x0000761000137816 */ /* 0x000fe20000000013 */
[----:B------:R-:W-:Y:S06]  /*2760*/  BRA `(.L_x_192) ;  /* 0x0000000000247947 */ /* 0x000fec0003800000 */
.L_x_216:
[----:B------:R-:W2:Y:S02]  /*2770*/  LDG.E.64 R2, desc[UR36][R2.64] ;  /* 0x0000002402027981 */ /* 0x000ea4000c1e1b00 */
[----:B--2---:R-:W0:Y:S02]  /*2780*/  I2F.U64 R0, R2 ;  /* 0x0000000200007312 */ /* 0x004e240000301000 */
[----:B0-----:R-:W-:-:S04]  /*2790*/  F2FP.F16.F32.PACK_AB R0, RZ, R0 ;  /* 0x00000000ff00723e */ /* 0x001fc800000000ff */
[----:B------:R-:W-:Y:S01]  /*27a0*/  PRMT R19, R0, 0x7610, R19 ;  /* 0x0000761000137816 */ /* 0x000fe20000000013 */
[----:B------:R-:W-:Y:S06]  /*27b0*/  BRA `(.L_x_192) ;  /* 0x0000000000107947 */ /* 0x000fec0003800000 */
.L_x_215:
[----:B------:R-:W2:Y:S02]  /*27c0*/  LDG.E R2, desc[UR36][R2.64] ;  /* 0x0000002402027981 */ /* 0x000ea4000c1e1900 */
[----:B--2---:R-:W-:-:S04]  /*27d0*/  I2FP.F32.U32 R0, R2 ;  /* 0x0000000200007245 */ /* 0x004fc80000201000 */
[----:B------:R-:W-:-:S04]  /*27e0*/  F2FP.F16.F32.PACK_AB R0, RZ, R0 ;  /* 0x00000000ff00723e */ /* 0x000fc800000000ff */
[----:B------:R-:W-:-:S07]  /*27f0*/  PRMT R19, R0, 0x7610, R19 ;  /* 0x0000761000137816 */ /* 0x000fce0000000013 */
.L_x_192:
[----:B------:R-:W0:Y:S01]  /*2800*/  LDCU.64 UR6, c[0x0][0x5f8] ;  /* 0x0000bf00ff0677ac */ /* 0x000e220008000a00 */
[----:B------:R-:W-:-:S04]  /*2810*/  UPRMT UR4, UR42, 0x9910, URZ ;  /* 0x000099102a047896 */ /* 0x000fc800080000ff */
[----:B------:R-:W-:Y:S01]  /*2820*/  UISETP.GT.AND UP0, UPT, UR4, 0x9, UPT ;  /* 0x000000090400788c */ /* 0x000fe2000bf04270 */
[----:B01----:R-:W-:-:S05]  /*2830*/  IADD3 R2, P0, PT, R18, UR6, RZ ;  /* 0x0000000612027c10 */ /* 0x003fca000ff1e0ff */
[----:B------:R-:W-:-:S03]  /*2840*/  IMAD.X R3, RZ, RZ, UR7, P0 ;  /* 0x00000007ff037e24 */ /* 0x000fc600080e06ff */
        /* <DEDUP_REMOVED lines=11> */
[----:B0-----:R-:W-:Y:S01]  /*2900*/  F2FP.F16.F32.PACK_AB R0, RZ, R0 ;  /* 0x00000000ff00723e */ /* 0x001fe200000000ff */
[----:B------:R-:W-:Y:S06]  /*2910*/  BRA `(.L_x_226) ;  /* 0x0000000c00ac7947 */ /* 0x000fec0003800000 */
.L_x_224:
[----:B------:R-:W2:Y:S02]  /*2920*/  LDG.E.U8 R2, desc[UR36][R2.64] ;  /* 0x0000002402027981 */ /* 0x000ea4000c1e1100 */
[----:B--2---:R-:W-:-:S04]  /*2930*/  I2FP.F32.U32 R0, R2 ;  /* 0x0000000200007245 */ /* 0x004fc80000201000 */
[----:B------:R-:W-:Y:S01]  /*2940*/  F2FP.F16.F32.PACK_AB R0, RZ, R0 ;  /* 0x00000000ff00723e */ /* 0x000fe200000000ff */
[----:B------:R-:W-:Y:S06]  /*2950*/  BRA `(.L_x_226) ;  /* 0x0000000c009c7947 */ /* 0x000fec0003800000 */
.L_x_223:
        /* <DEDUP_REMOVED lines=8> */
[----:B0-----:R-:W-:Y:S01]  /*29e0*/  F2FP.F16.F32.PACK_AB R0, RZ, R0 ;  /* 0x00000000ff00723e */ /* 0x001fe200000000ff */
[----:B------:R-:W-:Y:S06]  /*29f0*/  BRA `(.L_x_226) ;  /* 0x0000000c00747947 */ /* 0x000fec0003800000 */
.L_x_228:
[----:B------:R-:W2:Y:S02]  /*2a00*/  LDG.E R2, desc[UR36][R2.64] ;  /* 0x0000002402027981 */ /* 0x000ea4000c1e1900 */
[----:B--2---:R-:W-:-:S04]  /*2a10*/  I2FP.F32.S32 R0, R2 ;  /* 0x0000000200007245 */ /* 0x004fc80000201400 */
[----:B------:R-:W-:Y:S01]  /*2a20*/  F2FP.F16.F32.PACK_AB R0, RZ, R0 ;  /* 0x00000000ff00723e */ /* 0x000fe200000000ff */
[----:B------:R-:W-:Y:S06]  /*2a30*/  BRA `(.L_x_226) ;  /* 0x0000000c00647947 */ /* 0x000fec0003800000 */
.L_x_227:
[----:B------:R-:W2:Y:S02]  /*2a40*/  LDG.E.U16 R2, desc[UR36][R2.64] ;  /* 0x0000002402027981 */ /* 0x000ea4000c1e1500 */
[----:B--2---:R-:W0:Y:S02]  /*2a50*/  I2F.S16 R0, R2 ;  /* 0x0000000200007306 */ /* 0x004e240000101400 */
[----:B0-----:R-:W-:Y:S01]  /*2a60*/  F2FP.F16.F32.PACK_AB R0, RZ, R0 ;  /* 0x00000000ff00723e */ /* 0x001fe200000000ff */
[----:B------:R-:W-:Y:S06]  /*2a70*/  BRA `(.L_x_226) ;  /* 0x0000000c00547947 */ /* 0x000fec0003800000 */
.L_x_222:
        /* <DEDUP_REMOVED lines=9> */
.L_x_230:
[----:B------:R1:W5:Y:S01]  /*2b10*/  LDG.E.U16 R0, desc[UR36][R2.64] ;  /* 0x0000002402007981 */ /* 0x000362000c1e1500 */
[----:B------:R-:W-:Y:S05]  /*2b20*/  BRA `(.L_x_226) ;  /* 0x0000000c00287947 */ /* 0x000fea0003800000 */
.L_x_229:
        /* <DEDUP_REMOVED lines=9> */
.L_x_232:
[----:B------:R0:W5:Y:S01]  /*2bc0*/  LDG.E.U16 R0, desc[UR36][R2.64] ;  /* 0x0000002402007981 */ /* 0x000162000c1e1500 */
[----:B------:R-:W-:Y:S05]  /*2bd0*/  BRA `(.L_x_226) ;  /* 0x0000000800fc7947 */ /* 0x000fea0003800000 */
.L_x_231:
        /* <DEDUP_REMOVED lines=10> */
[----:B------:R-:W-:Y:S01]  /*2c80*/  F2FP.F16.F32.PACK_AB R0, RZ, R0 ;  /* 0x00000000ff00723e */ /* 0x000fe200000000ff */
[----:B------:R-:W-:Y:S06]  /*2c90*/  BRA `(.L_x_226) ;  /* 0x0000000800cc7947 */ /* 0x000fec0003800000 */
.L_x_221:
        /* <DEDUP_REMOVED lines=11> */
[----:B------:R-:W-:Y:S01]  /*2d50*/  F2FP.F16.F32.PACK_AB R0, RZ, R0 ;  /* 0x00000000ff00723e */ /* 0x000fe200000000ff */
[----:B------:R-:W-:Y:S06]  /*2d60*/  BRA `(.L_x_226) ;  /* 0x0000000800987947 */ /* 0x000fec0003800000 */
.L_x_235:
        /* <DEDUP_REMOVED lines=12> */
.L_x_234:
        /* <DEDUP_REMOVED lines=12> */
[----:B0-----:R-:W-:-:S04]  /*2ef0*/  IADD3 R5, PT, PT, -R5, RZ, RZ ;  /* 0x000000ff05057210 */ /* 0x001fc80007ffe1ff */
[----:B------:R-:W-:-:S05]  /*2f00*/  VIADDMNMX.U32 R5, R5, R6, 0x4, !PT ;  /* 0x0000000405057446 */ /* 0x000fca0007800006 */
[----:B------:R-:W-:-:S04]  /*2f10*/  VIADD R5, R5, 0xfffffffc ;  /* 0xfffffffc05057836 */ /* 0x000fc80000000000 */
[----:B------:R-:W-:Y:S01]  /*2f20*/  IMAD.SHL.U32 R7, R5, 0x800000, RZ ;  /* 0x0080000005077824 */ /* 0x000fe200078e00ff */
[C---:B------:R-:W-:Y:S01]  /*2f30*/  SHF.L.U32 R6, R4.reuse, R5, RZ ;  /* 0x0000000504067219 */ /* 0x040fe200000006ff */
[----:B------:R-:W-:-:S03]  /*2f40*/  VIADD R5, R4, 0x1000000 ;  /* 0x0100000004057836 */ /* 0x000fc60000000000 */
        /* <DEDUP_REMOVED lines=9> */
.L_x_237:
[----:B------:R-:W2:Y:S02]  /*2fe0*/  LDG.E.U8 R2, desc[UR36][R2.64] ;  /* 0x0000002402027981 */ /* 0x000ea4000c1e1100 */
[C---:B--2---:R-:W-:Y:S01]  /*2ff0*/  IMAD.SHL.U32 R4, R2.reuse, 0x2000000, RZ ;  /* 0x0200000002047824 */ /* 0x044fe200078e00ff */
[----:B------:R-:W-:-:S04]  /*3000*/  SHF.L.U32 R5, R2, 0x8, RZ ;  /* 0x0000000802057819 */ /* 0x000fc800000006ff */
        /* <DEDUP_REMOVED lines=8> */
[----:B------:R-:W-:Y:S01]  /*3090*/  F2FP.F16.F32.PACK_AB R0, RZ, R0 ;  /* 0x00000000ff00723e */ /* 0x000fe200000000ff */
[----:B------:R-:W-:Y:S06]  /*30a0*/  BRA `(.L_x_226) ;  /* 0x0000000400c87947 */ /* 0x000fec0003800000 */
.L_x_236:
[----:B------:R-:W2:Y:S02]  /*30b0*/  LDG.E.U16 R0, desc[UR36][R2.64] ;  /* 0x0000002402007981 */ /* 0x000ea4000c1e1500 */
[----:B--2---:R-:W-:-:S05]  /*30c0*/  IMAD.U32 R0, R0, 0x10000, RZ ;  /* 0x0001000000007824 */ /* 0x004fca00078e00ff */
[----:B------:R-:W-:Y:S01]  /*30d0*/  F2FP.F16.F32.PACK_AB R0, RZ, R0 ;  /* 0x00000000ff00723e */ /* 0x000fe200000000ff */
[----:B------:R-:W-:Y:S06]  /*30e0*/  BRA `(.L_x_226) ;  /* 0x0000000400b87947 */ /* 0x000fec0003800000 */
.L_x_233:
        /* <DEDUP_REMOVED lines=10> */
[----:B------:R-:W-:Y:S01]  /*3190*/  F2FP.F16.F32.PACK_AB R0, RZ, R0 ;  /* 0x00000000ff00723e */ /* 0x000fe200000000ff */
[----:B------:R-:W-:Y:S06]  /*31a0*/  BRA `(.L_x_226) ;  /* 0x0000000400887947 */ /* 0x000fec0003800000 */
.L_x_240:
        /* <DEDUP_REMOVED lines=21> */
.L_x_244:
[----:B------:R-:W-:Y:S05]  /*3300*/  BSYNC.RECONVERGENT B1 ;  /* 0x0000000000017941 */ /* 0x000fea0003800200 */
.L_x_243:
[----:B------:R-:W-:Y:S02]  /*3310*/  SHF.L.U32 R0, R0, 0x14, RZ ;  /* 0x0000001400007819 */ /* 0x000fe400000006ff */
[----:B------:R-:W-:-:S04]  /*3320*/  LEA R2, R2, 0x3b800000, 0x17 ;  /* 0x3b80000002027811 */ /* 0x000fc800078eb8ff */
[----:B------:R-:W-:-:S07]  /*3330*/  LOP3.LUT R0, R2, R0, R7, 0xfe, !PT ;  /* 0x0000000002007212 */ /* 0x000fce00078efe07 */
.L_x_242:
[----:B------:R-:W-:Y:S05]  /*3340*/  BSYNC.RECONVERGENT B0 ;  /* 0x0000000000007941 */ /* 0x000fea0003800200 */
.L_x_241:
[----:B------:R-:W-:Y:S01]  /*3350*/  F2FP.F16.F32.PACK_AB R0, RZ, R0 ;  /* 0x00000000ff00723e */ /* 0x000fe200000000ff */
[----:B------:R-:W-:Y:S06]  /*3360*/  BRA `(.L_x_226) ;  /* 0x0000000400187947 */ /* 0x000fec0003800000 */
.L_x_239:
        /* <DEDUP_REMOVED lines=21> */
.L_x_248:
[----:B------:R-:W-:Y:S05]  /*34c0*/  BSYNC.RECONVERGENT B1 ;  /* 0x0000000000017941 */ /* 0x000fea0003800200 */
.L_x_247:
[----:B------:R-:W-:Y:S01]  /*34d0*/  IMAD.SHL.U32 R0, R0, 0x200000, RZ ;  /* 0x0020000000007824 */ /* 0x000fe200078e00ff */
[----:B------:R-:W-:-:S04]  /*34e0*/  LEA R2, R2, 0x37800000, 0x17 ;  /* 0x3780000002027811 */ /* 0x000fc800078eb8ff */
[----:B------:R-:W-:-:S07]  /*34f0*/  LOP3.LUT R0, R2, R0, R7, 0xfe, !PT ;  /* 0x0000000002007212 */ /* 0x000fce00078efe07 */
.L_x_246:
[----:B------:R-:W-:Y:S05]  /*3500*/  BSYNC.RECONVERGENT B0 ;  /* 0x0000000000007941 */ /* 0x000fea0003800200 */
.L_x_245:
[----:B------:R-:W-:Y:S01]  /*3510*/  F2FP.F16.F32.PACK_AB R0, RZ, R0 ;  /* 0x00000000ff00723e */ /* 0x000fe200000000ff */
[----:B------:R-:W-:Y:S06]  /*3520*/  BRA `(.L_x_226) ;  /* 0x0000000000a87947 */ /* 0x000fec0003800000 */
.L_x_238:
[----:B------:R-:W-:-:S09]  /*3530*/  UISETP.NE.AND UP0, UPT, UR4, 0x1c, UPT ;  /* 0x0000001c0400788c */ /* 0x000fd2000bf05270 */
[----:B------:R-:W-:Y:S05]  /*3540*/  BRA.U !UP0, `(.L_x_249) ;  /* 0x0000000108947547 */ /* 0x000fea000b800000 */
[----:B------:R-:W-:-:S09]  /*3550*/  UISETP.NE.AND UP0, UPT, UR4, 0x1d, UPT ;  /* 0x0000001d0400788c */ /* 0x000fd2000bf05270 */
[----:B------:R-:W-:Y:S05]  /*3560*/  BRA.U !UP0, `(.L_x_250) ;  /* 0x00000001087c7547 */ /* 0x000fea000b800000 */
[----:B------:R-:W-:-:S09]  /*3570*/  UISETP.NE.AND UP0, UPT, UR4, 0x2c, UPT ;  /* 0x0000002c0400788c */ /* 0x000fd2000bf05270 */
[----:B------:R-:W-:Y:S05]  /*3580*/  BRA.U !UP0, `(.L_x_251) ;  /* 0x0000000108487547 */ /* 0x000fea000b800000 */
.L_x_225:
[----:B------:R-:W-:Y:S01]  /*3590*/  MOV R2, 0x130 ;  /* 0x0000013000027802 */ /* 0x000fe20000000f00 */
[----:B------:R-:W0:Y:S01]  /*35a0*/  LDCU.64 UR4, c[0x4][0x120] ;  /* 0x01002400ff0477ac */ /* 0x000e220008000a00 */
[----:B------:R-:W-:Y:S02]  /*35b0*/  HFMA2 R8, -RZ, RZ, 0, 4.64916229248046875e-06 ;  /* 0x0000004eff087431 */ /* 0x000fe400000001ff */
[----:B------:R-:W-:Y:S01]  /*35c0*/  IMAD.MOV.U32 R12, RZ, RZ, 0x1 ;  /* 0x00000001ff0c7424 */ /* 0x000fe200078e00ff */
[----:B------:R-:W1:Y:S01]  /*35d0*/  LDCU.64 UR6, c[0x4][0x128] ;  /* 0x01002500ff0677ac */ /* 0x000e620008000a00 */
[----:B------:R-:W2:Y:S01]  /*35e0*/  LDC.64 R2, c[0x4][R2] ;  /* 0x0100000002027b82 */ /* 0x000ea20000000a00 */
[----:B------:R-:W-:Y:S01]  /*35f0*/  IMAD.MOV.U32 R13, RZ, RZ, RZ ;  /* 0x000000ffff0d7224 */ /* 0x000fe200078e00ff */
[----:B------:R-:W3:Y:S01]  /*3600*/  LDCU.64 UR8, c[0x4][0x30] ;  /* 0x01000600ff0877ac */ /* 0x000ee20008000a00 */
[----:B0-----:R-:W-:Y:S01]  /*3610*/  MOV R4, UR4 ;  /* 0x0000000400047c02 */ /* 0x001fe20008000f00 */
[----:B------:R-:W-:-:S02]  /*3620*/  IMAD.U32 R5, RZ, RZ, UR5 ;  /* 0x00000005ff057e24 */ /* 0x000fc4000f8e00ff */
[----:B-1----:R-:W-:Y:S02]  /*3630*/  IMAD.U32 R6, RZ, RZ, UR6 ;  /* 0x00000006ff067e24 */ /* 0x002fe4000f8e00ff */
[----:B------:R-:W-:Y:S02]  /*3640*/  IMAD.U32 R7, RZ, RZ, UR7 ;  /* 0x00000007ff077e24 */ /* 0x000fe4000f8e00ff */
[----:B---3--:R-:W-:Y:S02]  /*3650*/  IMAD.U32 R10, RZ, RZ, UR8 ;  /* 0x00000008ff0a7e24 */ /* 0x008fe4000f8e00ff */
[----:B------:R-:W-:-:S07]  /*3660*/  IMAD.U32 R11, RZ, RZ, UR9 ;  /* 0x00000009ff0b7e24 */ /* 0x000fce000f8e00ff */
[----:B------:R-:W-:-:S07]  /*3670*/  LEPC R20, `(.L_x_252) ;  /* 0x000000001014794e */ /* 0x000fce0000000000 */
[----:B--2--5:R-:W-:Y:S05]  /*3680*/  CALL.ABS.NOINC R2 ;  /* 0x0000000002007343 */ /* 0x024fea0003c00000 */
.L_x_252:
[----:B------:R-:W-:Y:S01]  /*3690*/  PRMT R0, RZ, 0x7610, R0 ;  /* 0x00007610ff007816 */ /* 0x000fe20000000000 */
[----:B------:R-:W-:Y:S06]  /*36a0*/  BRA `(.L_x_226) ;  /* 0x0000000000487947 */ /* 0x000fec0003800000 */
.L_x_251:
[----:B------:R-:W2:Y:S01]  /*36b0*/  LDG.E.U8 R2, desc[UR36][R2.64] ;  /* 0x0000002402027981 */ /* 0x000ea2000c1e1100 */
[----:B------:R-:W-:Y:S01]  /*36c0*/  BSSY.RECONVERGENT B0, `(.L_x_253) ;  /* 0x0000007000007945 */ /* 0x000fe20003800200 */
[----:B------:R-:W-:Y:S01]  /*36d0*/  IMAD.MOV.U32 R0, RZ, RZ, 0x400000 ;  /* 0x00400000ff007424 */ /* 0x000fe200078e00ff */
[----:B--2---:R-:W-:-:S13]  /*36e0*/  ISETP.NE.AND P0, PT, R2, RZ, PT ;  /* 0x000000ff0200720c */ /* 0x004fda0003f05270 */
[----:B------:R-:W-:Y:S05]  /*36f0*/  @!P0 BRA `(.L_x_254) ;  /* 0x00000000000c8947 */ /* 0x000fea0003800000 */
[----:B------:R-:W-:-:S13]  /*3700*/  ISETP.NE.AND P0, PT, R2, 0xff, PT ;  /* 0x000000ff0200780c */ /* 0x000fda0003f05270 */
[----:B------:R-:W-:Y:S02]  /*3710*/  @!P0 IMAD.MOV.U32 R0, RZ, RZ, 0x7f800001 ;  /* 0x7f800001ff008424 */ /* 0x000fe400078e00ff */
[----:B------:R-:W-:-:S07]  /*3720*/  @P0 IMAD.SHL.U32 R0, R2, 0x800000, RZ ;  /* 0x0080000002000824 */ /* 0x000fce00078e00ff */
.L_x_254:
[----:B------:R-:W-:Y:S05]  /*3730*/  BSYNC.RECONVERGENT B0 ;  /* 0x0000000000007941 */ /* 0x000fea0003800200 */
.L_x_253:
[----:B------:R-:W-:Y:S01]  /*3740*/  F2FP.F16.F32.PACK_AB R0, RZ, R0 ;  /* 0x00000000ff00723e */ /* 0x000fe200000000ff */
[----:B------:R-:W-:Y:S06]  /*3750*/  BRA `(.L_x_226) ;  /* 0x00000000001c7947 */ /* 0x000fec0003800000 */
.L_x_250:
[----:B------:R-:W2:Y:S02]  /*3760*/  LDG.E.64 R2, desc[UR36][R2.64] ;  /* 0x0000002402027981 */ /* 0x000ea4000c1e1b00 */
[----:B--2---:R-:W0:Y:S02]  /*3770*/  I2F.U64 R0, R2 ;  /* 0x0000000200007312 */ /* 0x004e240000301000 */
[----:B0-----:R-:W-:Y:S01]  /*3780*/  F2FP.F16.F32.PACK_AB R0, RZ, R0 ;  /* 0x00000000ff00723e */ /* 0x001fe200000000ff */
[----:B------:R-:W-:Y:S06]  /*3790*/  BRA `(.L_x_226) ;  /* 0x00000000000c7947 */ /* 0x000fec0003800000 */
.L_x_249:
[----:B------:R-:W2:Y:S02]  /*37a0*/  LDG.E R2, desc[UR36][R2.64] ;  /* 0x0000002402027981 */ /* 0x000ea4000c1e1900 */
[----:B--2---:R-:W-:-:S04]  /*37b0*/  I2FP.F32.U32 R0, R2 ;  /* 0x0000000200007245 */ /* 0x004fc80000201000 */
[----:B------:R-:W-:-:S07]  /*37c0*/  F2FP.F16.F32.PACK_AB R0, RZ, R0 ;  /* 0x00000000ff00723e */ /* 0x000fce00000000ff */
.L_x_226:
[----:B01---5:R-:W-:Y:S01]  /*37d0*/  HADD2.F32 R3, -RZ, R19.H0_H0 ;  /* 0x20000013ff037230 */ /* 0x023fe20000004100 */
[----:B------:R-:W0:Y:S04]  /*37e0*/  LDCU.64 UR6, c[0x0][0x5e8] ;  /* 0x0000bd00ff0677ac */ /* 0x000e280008000a00 */
[----:B------:R-:W-:Y:S01]  /*37f0*/  FSETP.GT.FTZ.AND P0, PT, R3, RZ, PT ;  /* 0x000000ff0300720b */ /* 0x000fe20003f14000 */
[----:B------:R-:W-:-:S04]  /*3800*/  UPRMT UR4, UR43, 0x9910, URZ ;  /* 0x000099102b047896 */ /* 0x000fc800080000ff */
[----:B------:R-:W-:-:S08]  /*3810*/  UISETP.GT.AND UP0, UPT, UR4, 0x9, UPT ;  /* 0x000000090400788c */ /* 0x000fd0000bf04270 */
[----:B------:R-:W-:Y:S01]  /*3820*/  @!P0 HADD2.F32 R0, -RZ, R0.H0_H0 ;  /* 0x20000000ff008230 */ /* 0x000fe20000004100 */
[----:B0-----:R-:W-:-:S04]  /*3830*/  IADD3 R2, P1, PT, R16, UR6, RZ ;  /* 0x0000000610027c10 */ /* 0x001fc8000ff3e0ff */
[----:B------:R-:W-:Y:S01]  /*3840*/  @!P0 FMUL.FTZ R0, R3, R0 ;  /* 0x0000000003008220 */ /* 0x000fe20000410000 */
[----:B------:R-:W-:-:S04]  /*3850*/  IADD3.X R3, PT, PT, RZ, UR7, RZ, P1, !PT ;  /* 0x00000007ff037c10 */ /* 0x000fc80008ffe4ff */
[----:B------:R-:W-:-:S04]  /*3860*/  @!P0 F2FP.F16.F32.PACK_AB R0, RZ, R0 ;  /* 0x00000000ff00823e */ /* 0x000fc800000000ff */
[----:B------:R-:W-:Y:S01]  /*3870*/  @!P0 PRMT R19, R0, 0x7610, R19 ;  /* 0x0000761000138816 */ /* 0x000fe20000000013 */
[----:B------:R-:W-:Y:S06]  /*3880*/  BRA.U UP0, `(.L_x_255) ;  /* 0x0000000500047547 */ /* 0x000fec000b800000 */
        /* <DEDUP_REMOVED lines=8> */
[----:B------:R-:W-:-:S06]  /*3910*/  HADD2.F32 R19, -RZ, R19.H0_H0 ;  /* 0x20000013ff137230 */ /* 0x000fcc0000004100 */
[----:B------:R-:W0:Y:S02]  /*3920*/  F2I.FTZ.TRUNC.NTZ R19, R19 ;  /* 0x0000001300137305 */ /* 0x000e24000021f100 */
[----:B0-----:R0:W-:Y:S01]  /*3930*/  STG.E.U8 desc[UR36][R2.64], R19 ;  /* 0x0000001302007986 */ /* 0x0011e2000c101124 */
[----:B------:R-:W-:Y:S05]  /*3940*/  BRA `(.L_x_260) ;  /* 0x0000000c00807947 */ /* 0x000fea0003800000 */
.L_x_258:
[----:B------:R-:W-:-:S06]  /*3950*/  HADD2.F32 R5, -RZ, R19.H0_H0 ;  /* 0x20000013ff057230 */ /* 0x000fcc0000004100 */
[----:B------:R-:W0:Y:S02]  /*3960*/  F2I.S64.TRUNC R4, R5 ;  /* 0x0000000500047311 */ /* 0x000e24000020d900 */
[----:B0-----:R1:W-:Y:S01]  /*3970*/  STG.E.U8 desc[UR36][R2.64], R4 ;  /* 0x0000000402007986 */ /* 0x0013e2000c101124 */
[----:B------:R-:W-:Y:S05]  /*3980*/  BRA `(.L_x_260) ;  /* 0x0000000c00707947 */ /* 0x000fea0003800000 */
.L_x_257:
[----:B------:R-:W-:-:S09]  /*3990*/  UISETP.NE.AND UP0, UPT, UR4, 0x2, UPT ;  /* 0x000000020400788c */ /* 0x000fd2000bf05270 */
[----:B------:R-:W-:Y:S05]  /*39a0*/  BRA.U !UP0, `(.L_x_261) ;  /* 0x0000000108307547 */ /* 0x000fea000b800000 */
[----:B------:R-:W-:-:S09]  /*39b0*/  UISETP.NE.AND UP0, UPT, UR4, 0x3, UPT ;  /* 0x000000030400788c */ /* 0x000fd2000bf05270 */
[----:B------:R-:W-:Y:S05]  /*39c0*/  BRA.U !UP0, `(.L_x_262) ;  /* 0x0000000108187547 */ /* 0x000fea000b800000 */
[----:B------:R-:W-:-:S09]  /*39d0*/  UISETP.NE.AND UP0, UPT, UR4, 0x4, UPT ;  /* 0x000000040400788c */ /* 0x000fd2000bf05270 */
[----:B------:R-:W-:Y:S05]  /*39e0*/  BRA.U UP0, `(.L_x_259) ;  /* 0x0000000900b87547 */ /* 0x000fea000b800000 */
[----:B------:R-:W-:-:S06]  /*39f0*/  HADD2.F32 R4, -RZ, R19.H0_H0 ;  /* 0x20000013ff047230 */ /* 0x000fcc0000004100 */
[----:B------:R-:W0:Y:S02]  /*3a00*/  F2I.S64.TRUNC R4, R4 ;  /* 0x0000000400047311 */ /* 0x000e24000020d900 */
[----:B0-----:R4:W-:Y:S01]  /*3a10*/  STG.E.64 desc[UR36][R2.64], R4 ;  /* 0x0000000402007986 */ /* 0x0019e2000c101b24 */
[----:B------:R-:W-:Y:S05]  /*3a20*/  BRA `(.L_x_260) ;  /* 0x0000000c00487947 */ /* 0x000fea0003800000 */
.L_x_262:
[----:B------:R-:W-:-:S06]  /*3a30*/  HADD2.F32 R19, -RZ, R19.H0_H0 ;  /* 0x20000013ff137230 */ /* 0x000fcc0000004100 */
[----:B------:R-:W0:Y:S02]  /*3a40*/  F2I.FTZ.TRUNC.NTZ R19, R19 ;  /* 0x0000001300137305 */ /* 0x000e24000021f100 */
[----:B0-----:R3:W-:Y:S01]  /*3a50*/  STG.E desc[UR36][R2.64], R19 ;  /* 0x0000001302007986 */ /* 0x0017e2000c101924 */
[----:B------:R-:W-:Y:S05]  /*3a60*/  BRA `(.L_x_260) ;  /* 0x0000000c00387947 */ /* 0x000fea0003800000 */
.L_x_261:
[----:B------:R-:W-:-:S06]  /*3a70*/  HADD2.F32 R19, -RZ, R19.H0_H0 ;  /* 0x20000013ff137230 */ /* 0x000fcc0000004100 */
[----:B------:R-:W0:Y:S02]  /*3a80*/  F2I.FTZ.TRUNC.NTZ R19, R19 ;  /* 0x0000001300137305 */ /* 0x000e24000021f100 */
[----:B0-----:R2:W-:Y:S01]  /*3a90*/  STG.E.U16 desc[UR36][R2.64], R19 ;  /* 0x0000001302007986 */ /* 0x0015e2000c101524 */
[----:B------:R-:W-:Y:S05]  /*3aa0*/  BRA `(.L_x_260) ;  /* 0x0000000c00287947 */ /* 0x000fea0003800000 */
.L_x_256:
[----:B------:R-:W-:-:S09]  /*3ab0*/  UISETP.GT.AND UP0, UPT, UR4, 0x6, UPT ;  /* 0x000000060400788c */ /* 0x000fd2000bf04270 */
[----:B------:R-:W-:Y:S05]  /*3ac0*/  BRA.U UP0, `(.L_x_263) ;  /* 0x0000000100247547 */ /* 0x000fea000b800000 */
[----:B------:R-:W-:-:S09]  /*3ad0*/  UISETP.NE.AND UP0, UPT, UR4, 0x5, UPT ;  /* 0x000000050400788c */ /* 0x000fd2000bf05270 */
[----:B------:R-:W-:Y:S05]  /*3ae0*/  BRA.U !UP0, `(.L_x_264) ;  /* 0x0000000108147547 */ /* 0x000fea000b800000 */
[----:B------:R-:W-:-:S09]  /*3af0*/  UISETP.NE.AND UP0, UPT, UR4, 0x6, UPT ;  /* 0x000000060400788c */ /* 0x000fd2000bf05270 */
[----:B------:R-:W-:Y:S05]  /*3b00*/  BRA.U UP0, `(.L_x_259) ;  /* 0x0000000900707547 */ /* 0x000fea000b800000 */
[----:B------:R-:W-:-:S05]  /*3b10*/  HADD2.F32 R19, -RZ, R19.H0_H0 ;  /* 0x20000013ff137230 */ /* 0x000fca0000004100 */
[----:B------:R0:W-:Y:S01]  /*3b20*/  STG.E desc[UR36][R2.64], R19 ;  /* 0x0000001302007986 */ /* 0x0001e2000c101924 */
[----:B------:R-:W-:Y:S05]  /*3b30*/  BRA `(.L_x_260) ;  /* 0x0000000c00047947 */ /* 0x000fea0003800000 */
.L_x_264:
[----:B------:R0:W-:Y:S01]  /*3b40*/  STG.E.U16 desc[UR36][R2.64], R19 ;  /* 0x0000001302007986 */ /* 0x0001e2000c101524 */
[----:B------:R-:W-:Y:S05]  /*3b50*/  BRA `(.L_x_260) ;  /* 0x0000000800fc7947 */ /* 0x000fea0003800000 */
.L_x_263:
[----:B------:R-:W-:-:S09]  /*3b60*/  UISETP.NE.AND UP0, UPT, UR4, 0x7, UPT ;  /* 0x000000070400788c */ /* 0x000fd2000bf05270 */
[----:B------:R-:W-:Y:S05]  /*3b70*/  BRA.U !UP0, `(.L_x_265) ;  /* 0x0000000108347547 */ /* 0x000fea000b800000 */
[----:B------:R-:W-:-:S09]  /*3b80*/  UISETP.NE.AND UP0, UPT, UR4, 0x8, UPT ;  /* 0x000000080400788c */ /* 0x000fd2000bf05270 */
[----:B------:R-:W-:Y:S05]  /*3b90*/  BRA.U !UP0, `(.L_x_266) ;  /* 0x0000000108187547 */ /* 0x000fea000b800000 */
[----:B------:R-:W-:-:S09]  /*3ba0*/  UISETP.NE.AND UP0, UPT, UR4, 0x9, UPT ;  /* 0x000000090400788c */ /* 0x000fd2000bf05270 */
[----:B------:R-:W-:Y:S05]  /*3bb0*/  BRA.U UP0, `(.L_x_259) ;  /* 0x0000000900447547 */ /* 0x000fea000b800000 */
[----:B------:R-:W-:Y:S02]  /*3bc0*/  HADD2.F32 R4, -RZ, R19.H0_H0 ;  /* 0x20000013ff047230 */ /* 0x000fe40000004100 */
[----:B------:R-:W-:-:S05]  /*3bd0*/  IMAD.MOV.U32 R5, RZ, RZ, RZ ;  /* 0x000000ffff057224 */ /* 0x000fca00078e00ff */
[----:B------:R0:W-:Y:S01]  /*3be0*/  STG.E.64 desc[UR36][R2.64], R4 ;  /* 0x0000000402007986 */ /* 0x0001e2000c101b24 */
[----:B------:R-:W-:Y:S05]  /*3bf0*/  BRA `(.L_x_260) ;  /* 0x0000000800d47947 */ /* 0x000fea0003800000 */
.L_x_266:
[----:B------:R-:W-:-:S05]  /*3c00*/  HADD2.F32 R0, -RZ, R19.H0_H0 ;  /* 0x20000013ff007230 */ /* 0x000fca0000004100 */
[----:B------:R-:W-:-:S04]  /*3c10*/  F2FP.F16.F32.PACK_AB R0, RZ, R0 ;  /* 0x00000000ff00723e */ /* 0x000fc800000000ff */
[----:B------:R-:W-:-:S05]  /*3c20*/  PRMT R0, R0, 0x5410, RZ ;  /* 0x0000541000007816 */ /* 0x000fca00000000ff */
[----:B------:R0:W-:Y:S01]  /*3c30*/  STG.E desc[UR36][R2.64], R0 ;  /* 0x0000000002007986 */ /* 0x0001e2000c101924 */
[----:B------:R-:W-:Y:S05]  /*3c40*/  BRA `(.L_x_260) ;  /* 0x0000000800c07947 */ /* 0x000fea0003800000 */
.L_x_265:
[----:B------:R-:W-:-:S05]  /*3c50*/  HADD2.F32 R4, -RZ, R19.H0_H0 ;  /* 0x20000013ff047230 */ /* 0x000fca0000004100 */
[----:B------:R-:W-:-:S06]  /*3c60*/  FMUL.FTZ R4, R4, 1 ;  /* 0x3f80000004047820 */ /* 0x000fcc0000410000 */
[----:B------:R-:W0:Y:S02]  /*3c70*/  F2F.F64.F32 R4, R4 ;  /* 0x0000000400047310 */ /* 0x000e240000201800 */
[----:B0-----:R0:W-:Y:S01]  /*3c80*/  STG.E.64 desc[UR36][R2.64], R4 ;  /* 0x0000000402007986 */ /* 0x0011e2000c101b24 */
[----:B------:R-:W-:Y:S05]  /*3c90*/  BRA `(.L_x_260) ;  /* 0x0000000800ac7947 */ /* 0x000fea0003800000 */
.L_x_255:
        /* <DEDUP_REMOVED lines=8> */
[----:B------:R-:W-:-:S05]  /*3d20*/  HADD2.F32 R19, -RZ, R19.H0_H0 ;  /* 0x20000013ff137230 */ /* 0x000fca0000004100 */
[----:B------:R-:W-:-:S04]  /*3d30*/  FSETP.NEU.FTZ.AND P0, PT, R19, RZ, PT ;  /* 0x000000ff1300720b */ /* 0x000fc80003f1d000 */
[----:B------:R-:W-:-:S05]  /*3d40*/  SEL R5, RZ, 0x1, !P0 ;  /* 0x00000001ff057807 */ /* 0x000fca0004000000 */
[----:B------:R0:W-:Y:S01]  /*3d50*/  STG.E.U8 desc[UR36][R2.64], R5 ;  /* 0x0000000502007986 */ /* 0x0001e2000c101124 */
[----:B------:R-:W-:Y:S05]  /*3d60*/  BRA `(.L_x_260) ;  /* 0x0000000800787947 */ /* 0x000fea0003800000 */
.L_x_269:
[----:B------:R-:W-:Y:S01]  /*3d70*/  HADD2.F32 R19, -RZ, R19.H0_H0 ;  /* 0x20000013ff137230 */ /* 0x000fe20000004100 */
[----:B------:R-:W-:-:S04]  /*3d80*/  CS2R R6, SRZ ;  /* 0x0000000000067805 */ /* 0x000fc8000001ff00 */
[----:B------:R-:W-:-:S06]  /*3d90*/  FMUL.FTZ R4, R19, 1 ;  /* 0x3f80000013047820 */ /* 0x000fcc0000410000 */
[----:B------:R-:W0:Y:S02]  /*3da0*/  F2F.F64.F32 R4, R4 ;  /* 0x0000000400047310 */ /* 0x000e240000201800 */
[----:B0-----:R0:W-:Y:S01]  /*3db0*/  STG.E.128 desc[UR36][R2.64], R4 ;  /* 0x0000000402007986 */ /* 0x0011e2000c101d24 */
[----:B------:R-:W-:Y:S05]  /*3dc0*/  BRA `(.L_x_260) ;  /* 0x0000000800607947 */ /* 0x000fea0003800000 */
.L_x_268:
[----:B------:R-:W-:-:S09]  /*3dd0*/  UISETP.NE.AND UP0, UPT, UR4, 0xf, UPT ;  /* 0x0000000f0400788c */ /* 0x000fd2000bf05270 */
[----:B------:R-:W-:Y:S05]  /*3de0*/  BRA.U !UP0, `(.L_x_270) ;  /* 0x0000000108a07547 */ /* 0x000fea000b800000 */
[----:B------:R-:W-:-:S09]  /*3df0*/  UISETP.NE.AND UP0, UPT, UR4, 0x17, UPT ;  /* 0x000000170400788c */ /* 0x000fd2000bf05270 */
[----:B------:R-:W-:Y:S05]  /*3e00*/  BRA.U !UP0, `(.L_x_271) ;  /* 0x00000001084c7547 */ /* 0x000fea000b800000 */
[----:B------:R-:W-:-:S09]  /*3e10*/  UISETP.NE.AND UP0, UPT, UR4, 0x18, UPT ;  /* 0x000000180400788c */ /* 0x000fd2000bf05270 */
[----:B------:R-:W-:Y:S05]  /*3e20*/  BRA.U UP0, `(.L_x_259) ;  /* 0x0000000500a87547 */ /* 0x000fea000b800000 */
[----:B------:R-:W-:Y:S01]  /*3e30*/  HADD2.F32 R19, -RZ, R19.H0_H0 ;  /* 0x20000013ff137230 */ /* 0x000fe20000004100 */
[----:B------:R-:W-:Y:S01]  /*3e40*/  BSSY.RECONVERGENT B0, `(.L_x_272) ;  /* 0x000000c000007945 */ /* 0x000fe20003800200 */
[----:B------:R-:W-:-:S03]  /*3e50*/  IMAD.MOV.U32 R0, RZ, RZ, 0x7f ;  /* 0x0000007fff007424 */ /* 0x000fc600078e00ff */
[----:B------:R-:W-:Y:S02]  /*3e60*/  LOP3.LUT R6, R19, 0x7fffffff, RZ, 0xc0, !PT ;  /* 0x7fffffff13067812 */ /* 0x000fe400078ec0ff */
[----:B------:R-:W-:Y:S02]  /*3e70*/  SHF.R.U32.HI R5, RZ, 0x18, R19 ;  /* 0x00000018ff057819 */ /* 0x000fe40000011613 */
[----:B------:R-:W-:-:S13]  /*3e80*/  ISETP.GT.U32.AND P0, PT, R6, 0x43efffff, PT ;  /* 0x43efffff0600780c */ /* 0x000fda0003f04070 */
[----:B------:R-:W-:Y:S05]  /*3e90*/  @P0 BRA `(.L_x_273) ;  /* 0x0000000000180947 */ /* 0x000fea0003800000 */
[----:B------:R-:W-:-:S13]  /*3ea0*/  ISETP.GT.U32.AND P0, PT, R6, 0x3c7fffff, PT ;  /* 0x3c7fffff0600780c */ /* 0x000fda0003f04070 */
[----:B------:R-:W-:-:S04]  /*3eb0*/  @P0 SHF.R.U32.HI R0, RZ, 0x14, R19 ;  /* 0x00000014ff000819 */ /* 0x000fc80000011613 */
[----:B------:R-:W-:Y:S01]  /*3ec0*/  @P0 LOP3.LUT R4, R0, 0x1, RZ, 0xc0, !PT ;  /* 0x0000000100040812 */ /* 0x000fe200078ec0ff */
[----:B------:R-:W-:-:S03]  /*3ed0*/  @!P0 FADD.FTZ R0, R6, 16384 ;  /* 0x4680000006008421 */ /* 0x000fc60000010000 */
[----:B------:R-:W-:-:S04]  /*3ee0*/  @P0 IADD3 R4, PT, PT, R19, 0x407ffff, R4 ;  /* 0x0407ffff13040810 */ /* 0x000fc80007ffe004 */
[----:B------:R-:W-:-:S07]  /*3ef0*/  @P0 SHF.R.U32.HI R0, RZ, 0x14, R4 ;  /* 0x00000014ff000819 */ /* 0x000fce0000011604 */
.L_x_273:
[----:B------:R-:W-:Y:S05]  /*3f00*/  BSYNC.RECONVERGENT B0 ;  /* 0x0000000000007941 */ /* 0x000fea0003800200 */
.L_x_272:
[----:B------:R-:W-:-:S05]  /*3f10*/  LOP3.LUT R5, R0, 0x80, R5, 0xf8, !PT ;  /* 0x0000008000057812 */ /* 0x000fca00078ef805 */
[----:B------:R0:W-:Y:S01]  /*3f20*/  STG.E.U8 desc[UR36][R2.64], R5 ;  /* 0x0000000502007986 */ /* 0x0001e2000c101124 */
[----:B------:R-:W-:Y:S05]  /*3f30*/  BRA `(.L_x_260) ;  /* 0x0000000800047947 */ /* 0x000fea0003800000 */
.L_x_271:
[----:B------:R-:W-:Y:S01]  /*3f40*/  HADD2.F32 R19, -RZ, R19.H0_H0 ;  /* 0x20000013ff137230 */ /* 0x000fe20000004100 */
[----:B------:R-:W-:Y:S04]  /*3f50*/  BSSY.RECONVERGENT B0, `(.L_x_274) ;  /* 0x000000e000007945 */ /* 0x000fe80003800200 */
[----:B------:R-:W-:Y:S02]  /*3f60*/  LOP3.LUT R6, R19, 0x7fffffff, RZ, 0xc0, !PT ;  /* 0x7fffffff13067812 */ /* 0x000fe400078ec0ff */
[----:B------:R-:W-:Y:S02]  /*3f70*/  SHF.R.U32.HI R5, RZ, 0x18, R19 ;  /* 0x00000018ff057819 */ /* 0x000fe40000011613 */
[----:B------:R-:W-:-:S13]  /*3f80*/  ISETP.GE.U32.AND P1, PT, R6, 0x47800000, PT ;  /* 0x478000000600780c */ /* 0x000fda0003f26070 */
[----:B------:R-:W-:Y:S01]  /*3f90*/  @P1 IMAD.MOV.U32 R0, RZ, RZ, 0x7f ;  /* 0x0000007fff001424 */ /* 0x000fe200078e00ff */
[----:B------:R-:W-:-:S04]  /*3fa0*/  @P1 ISETP.GT.U32.AND P0, PT, R6, 0x7f800000, PT ;  /* 0x7f8000000600180c */ /* 0x000fc80003f04070 */
[----:B------:R-:W-:Y:S01]  /*3fb0*/  @P1 SEL R0, R0, 0x7c, P0 ;  /* 0x0000007c00001807 */ /* 0x000fe20000000000 */
[----:B------:R-:W-:Y:S08]  /*3fc0*/  @P1 BRA `(.L_x_275) ;  /* 0x0000000000181947 */ /* 0x000ff00003800000 */
[----:B------:R-:W-:-:S13]  /*3fd0*/  ISETP.GT.U32.AND P0, PT, R6, 0x387fffff, PT ;  /* 0x387fffff0600780c */ /* 0x000fda0003f04070 */
[----:B------:R-:W-:-:S04]  /*3fe0*/  @P0 SHF.R.U32.HI R0, RZ, 0x15, R19 ;  /* 0x00000015ff000819 */ /* 0x000fc80000011613 */
[----:B------:R-:W-:Y:S01]  /*3ff0*/  @P0 LOP3.LUT R4, R0, 0x1, RZ, 0xc0, !PT ;  /* 0x0000000100040812 */ /* 0x000fe200078ec0ff */
[----:B------:R-:W-:-:S03]  /*4000*/  @!P0 FADD.FTZ R0, R6, 128 ;  /* 0x4300000006008421 */ /* 0x000fc60000010000 */
[----:B------:R-:W-:-:S04]  /*4010*/  @P0 IADD3 R4, PT, PT, R19, 0x80fffff, R4 ;  /* 0x080fffff13040810 */ /* 0x000fc80007ffe004 */
[----:B------:R-:W-:-:S07]  /*4020*/  @P0 SHF.R.U32.HI R0, RZ, 0x15, R4 ;  /* 0x00000015ff000819 */ /* 0x000fce0000011604 */
.L_x_275:
[----:B------:R-:W-:Y:S05]  /*4030*/  BSYNC.RECONVERGENT B0 ;  /* 0x0000000000007941 */ /* 0x000fea0003800200 */
.L_x_274:
[----:B------:R-:W-:-:S05]  /*4040*/  LOP3.LUT R5, R0, 0x80, R5, 0xf8, !PT ;  /* 0x0000008000057812 */ /* 0x000fca00078ef805 */
[----:B------:R0:W-:Y:S01]  /*4050*/  STG.E.U8 desc[UR36][R2.64], R5 ;  /* 0x0000000502007986 */ /* 0x0001e2000c101124 */
[----:B------:R-:W-:Y:S05]  /*4060*/  BRA `(.L_x_260) ;  /* 0x0000000400b87947 */ /* 0x000fea0003800000 */
.L_x_270:
[----:B------:R-:W-:-:S05]  /*4070*/  HADD2.F32 R0, -RZ, R19.H0_H0 ;  /* 0x20000013ff007230 */ /* 0x000fca0000004100 */
[----:B------:R-:W-:-:S05]  /*4080*/  F2FP.BF16.F32.PACK_AB R0, RZ, R0 ;  /* 0x00000000ff00723e */ /* 0x000fca00000010ff */
[----:B------:R0:W-:Y:S01]  /*4090*/  STG.E.U16 desc[UR36][R2.64], R0 ;  /* 0x0000000002007986 */ /* 0x0001e2000c101524 */
[----:B------:R-:W-:Y:S05]  /*40a0*/  BRA `(.L_x_260) ;  /* 0x0000000400a87947 */ /* 0x000fea0003800000 */
.L_x_267:
        /* <DEDUP_REMOVED lines=8> */
[----:B------:R-:W-:-:S06]  /*4130*/  HADD2.F32 R5, -RZ, R19.H0_H0 ;  /* 0x20000013ff057230 */ /* 0x000fcc0000004100 */
[----:B------:R-:W0:Y:S02]  /*4140*/  F2I.FTZ.U32.TRUNC.NTZ R5, R5 ;  /* 0x0000000500057305 */ /* 0x000e24000021f000 */
[----:B0-----:R0:W-:Y:S01]  /*4150*/  STG.E.U16 desc[UR36][R2.64], R5 ;  /* 0x0000000502007986 */ /* 0x0011e2000c101524 */
[----:B------:R-:W-:Y:S05]  /*4160*/  BRA `(.L_x_260) ;  /* 0x0000000400787947 */ /* 0x000fea0003800000 */
.L_x_278:
[----:B------:R-:W-:Y:S01]  /*4170*/  HADD2.F32 R5, -RZ, R19.H0_H0 ;  /* 0x20000013ff057230 */ /* 0x000fe20000004100 */
[----:B------:R-:W-:Y:S01]  /*4180*/  BSSY.RECONVERGENT B0, `(.L_x_279) ;  /* 0x0000014000007945 */ /* 0x000fe20003800200 */
[----:B------:R-:W-:-:S03]  /*4190*/  IMAD.MOV.U32 R0, RZ, RZ, 0x80 ;  /* 0x00000080ff007424 */ /* 0x000fc600078e00ff */
[----:B------:R-:W-:-:S04]  /*41a0*/  LOP3.LUT R4, R5, 0x7fffffff, RZ, 0xc0, !PT ;  /* 0x7fffffff05047812 */ /* 0x000fc800078ec0ff */
[----:B------:R-:W-:-:S13]  /*41b0*/  ISETP.GT.U32.AND P0, PT, R4, 0x437fffff, PT ;  /* 0x437fffff0400780c */ /* 0x000fda0003f04070 */
[----:B------:R-:W-:Y:S05]  /*41c0*/  @P0 BRA `(.L_x_280) ;  /* 0x00000000003c0947 */ /* 0x000fea0003800000 */
[----:B------:R-:W-:-:S13]  /*41d0*/  ISETP.GT.U32.AND P0, PT, R4, 0x3bffffff, PT ;  /* 0x3bffffff0400780c */ /* 0x000fda0003f04070 */
[----:B------:R-:W-:Y:S05]  /*41e0*/  @P0 BRA `(.L_x_281) ;  /* 0x0000000000140947 */ /* 0x000fea0003800000 */
[----:B------:R-:W-:-:S05]  /*41f0*/  FADD.FTZ R0, R4, 8192 ;  /* 0x4600000004007421 */ /* 0x000fca0000010000 */
[----:B------:R-:W-:Y:S02]  /*4200*/  LOP3.LUT P0, R4, R0, 0xff, RZ, 0xc0, !PT ;  /* 0x000000ff00047812 */ /* 0x000fe4000780c0ff */
[----:B------:R-:W-:-:S11]  /*4210*/  PRMT R0, RZ, 0x7610, R0 ;  /* 0x00007610ff007816 */ /* 0x000fd60000000000 */
[----:B------:R-:W-:Y:S05]  /*4220*/  @!P0 BRA `(.L_x_280) ;  /* 0x0000000000248947 */ /* 0x000fea0003800000 */
[----:B------:R-:W-:Y:S05]  /*4230*/  BRA `(.L_x_282) ;  /* 0x0000000000147947 */ /* 0x000fea0003800000 */
.L_x_281:
[----:B------:R-:W-:-:S04]  /*4240*/  SHF.R.U32.HI R0, RZ, 0x14, R5 ;  /* 0x00000014ff007819 */ /* 0x000fc80000011605 */
[----:B------:R-:W-:-:S04]  /*4250*/  LOP3.LUT R0, R0, 0x1, RZ, 0xc0, !PT ;  /* 0x0000000100007812 */ /* 0x000fc800078ec0ff */
[----:B------:R-:W-:-:S04]  /*4260*/  IADD3 R0, PT, PT, R5, 0x487ffff, R0 ;  /* 0x0487ffff05007810 */ /* 0x000fc80007ffe000 */
[----:B------:R-:W-:-:S04]  /*4270*/  SHF.R.U32.HI R0, RZ, 0x14, R0 ;  /* 0x00000014ff007819 */ /* 0x000fc80000011600 */
[----:B------:R-:W-:-:S07]  /*4280*/  LOP3.LUT R4, R0, 0xff, RZ, 0xc0, !PT ;  /* 0x000000ff00047812 */ /* 0x000fce00078ec0ff */
.L_x_282:
[----:B------:R-:W-:-:S04]  /*4290*/  SHF.R.U32.HI R5, RZ, 0x18, R5 ;  /* 0x00000018ff057819 */ /* 0x000fc80000011605 */
[----:B------:R-:W-:-:S04]  /*42a0*/  LOP3.LUT R4, R4, 0x80, R5, 0xf8, !PT ;  /* 0x0000008004047812 */ /* 0x000fc800078ef805 */
[----:B------:R-:W-:-:S07]  /*42b0*/  PRMT R0, R4, 0x7610, R0 ;  /* 0x0000761004007816 */ /* 0x000fce0000000000 */
.L_x_280:
[----:B------:R-:W-:Y:S05]  /*42c0*/  BSYNC.RECONVERGENT B0 ;  /* 0x0000000000007941 */ /* 0x000fea0003800200 */
.L_x_279:
[----:B------:R0:W-:Y:S01]  /*42d0*/  STG.E.U8 desc[UR36][R2.64], R0 ;  /* 0x0000000002007986 */ /* 0x0001e2000c101124 */
[----:B------:R-:W-:Y:S05]  /*42e0*/  BRA `(.L_x_260) ;  /* 0x0000000400187947 */ /* 0x000fea0003800000 */
.L_x_277:
        /* <DEDUP_REMOVED lines=13> */
.L_x_285:
[----:B------:R-:W-:-:S04]  /*43c0*/  SHF.R.U32.HI R0, RZ, 0x15, R5 ;  /* 0x00000015ff007819 */ /* 0x000fc80000011605 */
[----:B------:R-:W-:-:S04]  /*43d0*/  LOP3.LUT R0, R0, 0x1, RZ, 0xc0, !PT ;  /* 0x0000000100007812 */ /* 0x000fc800078ec0ff */
[----:B------:R-:W-:-:S04]  /*43e0*/  IADD3 R0, PT, PT, R5, 0x88fffff, R0 ;  /* 0x088fffff05007810 */ /* 0x000fc80007ffe000 */
[----:B------:R-:W-:-:S04]  /*43f0*/  SHF.R.U32.HI R0, RZ, 0x15, R0 ;  /* 0x00000015ff007819 */ /* 0x000fc80000011600 */
[----:B------:R-:W-:-:S07]  /*4400*/  LOP3.LUT R4, R0, 0xff, RZ, 0xc0, !PT ;  /* 0x000000ff00047812 */ /* 0x000fce00078ec0ff */
.L_x_286:
[----:B------:R-:W-:-:S04]  /*4410*/  SHF.R.U32.HI R5, RZ, 0x18, R5 ;  /* 0x00000018ff057819 */ /* 0x000fc80000011605 */
[----:B------:R-:W-:-:S04]  /*4420*/  LOP3.LUT R4, R4, 0x80, R5, 0xf8, !PT ;  /* 0x0000008004047812 */ /* 0x000fc800078ef805 */
[----:B------:R-:W-:-:S07]  /*4430*/  PRMT R0, R4, 0x7610, R0 ;  /* 0x0000761004007816 */ /* 0x000fce0000000000 */
.L_x_284:
[----:B------:R-:W-:Y:S05]  /*4440*/  BSYNC.RECONVERGENT B0 ;  /* 0x0000000000007941 */ /* 0x000fea0003800200 */
.L_x_283:
[----:B------:R0:W-:Y:S01]  /*4450*/  STG.E.U8 desc[UR36][R2.64], R0 ;  /* 0x0000000002007986 */ /* 0x0001e2000c101124 */
[----:B------:R-:W-:Y:S05]  /*4460*/  BRA `(.L_x_260) ;  /* 0x0000000000b87947 */ /* 0x000fea0003800000 */
.L_x_276:
[----:B------:R-:W-:-:S09]  /*4470*/  UISETP.NE.AND UP0, UPT, UR4, 0x1c, UPT ;  /* 0x0000001c0400788c */ /* 0x000fd2000bf05270 */
[----:B------:R-:W-:Y:S05]  /*4480*/  BRA.U !UP0, `(.L_x_287) ;  /* 0x0000000108a47547 */ /* 0x000fea000b800000 */
[----:B------:R-:W-:-:S09]  /*4490*/  UISETP.NE.AND UP0, UPT, UR4, 0x1d, UPT ;  /* 0x0000001d0400788c */ /* 0x000fd2000bf05270 */
[----:B------:R-:W-:Y:S05]  /*44a0*/  BRA.U !UP0, `(.L_x_288) ;  /* 0x00000001088c7547 */ /* 0x000fea000b800000 */
[----:B------:R-:W-:-:S09]  /*44b0*/  UISETP.NE.AND UP0, UPT, UR4, 0x2c, UPT ;  /* 0x0000002c0400788c */ /* 0x000fd2000bf05270 */
[----:B------:R-:W-:Y:S05]  /*44c0*/  BRA.U !UP0, `(.L_x_289) ;  /* 0x0000000108447547 */ /* 0x000fea000b800000 */
.L_x_259:
[----:B------:R-:W-:Y:S01]  /*44d0*/  MOV R0, 0x130 ;  /* 0x0000013000007802 */ /* 0x000fe20000000f00 */
[----:B------:R-:W0:Y:S01]  /*44e0*/  LDCU.64 UR6, c[0x4][0x120] ;  /* 0x01002400ff0677ac */ /* 0x000e220008000a00 */
[----:B------:R-:W-:Y:S02]  /*44f0*/  HFMA2 R8, -RZ, RZ, 0, 6.020069122314453125e-06 ;  /* 0x00000065ff087431 */ /* 0x000fe400000001ff */
[----:B------:R-:W-:Y:S01]  /*4500*/  IMAD.MOV.U32 R12, RZ, RZ, 0x1 ;  /* 0x00000001ff0c7424 */ /* 0x000fe200078e00ff */
[----:B------:R1:W2:Y:S01]  /*4510*/  LDC.64 R2, c[0x4][R0] ;  /* 0x0100000000027b82 */ /* 0x0002a20000000a00 */
[----:B------:R-:W3:Y:S01]  /*4520*/  LDCU.64 UR8, c[0x4][0x128] ;  /* 0x01002500ff0877ac */ /* 0x000ee20008000a00 */
[----:B------:R-:W-:Y:S01]  /*4530*/  IMAD.MOV.U32 R13, RZ, RZ, RZ ;  /* 0x000000ffff0d7224 */ /* 0x000fe200078e00ff */
[----:B------:R-:W4:Y:S01]  /*4540*/  LDCU.64 UR4, c[0x4][0x38] ;  /* 0x01000700ff0477ac */ /* 0x000f220008000a00 */
[----:B0-----:R-:W-:Y:S01]  /*4550*/  MOV R4, UR6 ;  /* 0x0000000600047c02 */ /* 0x001fe20008000f00 */
[----:B------:R-:W-:-:S02]  /*4560*/  IMAD.U32 R5, RZ, RZ, UR7 ;  /* 0x00000007ff057e24 */ /* 0x000fc4000f8e00ff */
[----:B---3--:R-:W-:Y:S02]  /*4570*/  IMAD.U32 R6, RZ, RZ, UR8 ;  /* 0x00000008ff067e24 */ /* 0x008fe4000f8e00ff */
[----:B------:R-:W-:Y:S02]  /*4580*/  IMAD.U32 R7, RZ, RZ, UR9 ;  /* 0x00000009ff077e24 */ /* 0x000fe4000f8e00ff */
[----:B----4-:R-:W-:Y:S02]  /*4590*/  IMAD.U32 R10, RZ, RZ, UR4 ;  /* 0x00000004ff0a7e24 */ /* 0x010fe4000f8e00ff */
[----:B-1----:R-:W-:-:S07]  /*45a0*/  IMAD.U32 R11, RZ, RZ, UR5 ;  /* 0x00000005ff0b7e24 */ /* 0x002fce000f8e00ff */
[----:B------:R-:W-:-:S07]  /*45b0*/  LEPC R20, `(.L_x_290) ;  /* 0x000000001014794e */ /* 0x000fce0000000000 */
[----:B--2---:R-:W-:Y:S05]  /*45c0*/  CALL.ABS.NOINC R2 ;  /* 0x0000000002007343 */ /* 0x004fea0003c00000 */
.L_x_290:
[----:B------:R-:W-:Y:S05]  /*45d0*/  BRA `(.L_x_260) ;  /* 0x00000000005c7947 */ /* 0x000fea0003800000 */
.L_x_289:
[----:B------:R-:W-:Y:S02]  /*45e0*/  HADD2.F32 R19, -RZ, R19.H0_H0 ;  /* 0x20000013ff137230 */ /* 0x000fe40000004100 */
[----:B------:R-:W-:-:S03]  /*45f0*/  IMAD.MOV.U32 R5, RZ, RZ, 0xff ;  /* 0x000000ffff057424 */ /* 0x000fc600078e00ff */
[----:B------:R-:W-:-:S04]  /*4600*/  SHF.R.U32.HI R6, RZ, 0x17, R19 ;  /* 0x00000017ff067819 */ /* 0x000fc80000011613 */
[----:B------:R-:W-:-:S04]  /*4610*/  LOP3.LUT R4, R6, 0xff, RZ, 0xc0, !PT ;  /* 0x000000ff06047812 */ /* 0x000fc800078ec0ff */
[----:B------:R-:W-:-:S13]  /*4620*/  ISETP.NE.AND P1, PT, R4, 0xff, PT ;  /* 0x000000ff0400780c */ /* 0x000fda0003f25270 */
[--C-:B------:R-:W-:Y:S02]  /*4630*/  @P1 SHF.R.U32.HI R0, RZ, 0x16, R19.reuse ;  /* 0x00000016ff001819 */ /* 0x100fe40000011613 */
[----:B------:R-:W-:Y:S02]  /*4640*/  @P1 LOP3.LUT P0, RZ, R4, 0x3fffff, R19, 0xf8, !PT ;  /* 0x003fffff04ff1812 */ /* 0x000fe4000780f813 */
[----:B------:R-:W-:-:S04]  /*4650*/  @P1 LOP3.LUT R0, R0, 0x1, RZ, 0xc0, !PT ;  /* 0x0000000100001812 */ /* 0x000fc800078ec0ff */
[----:B------:R-:W-:Y:S01]  /*4660*/  @P1 ISETP.EQ.U32.AND P2, PT, R0, 0x1, P0 ;  /* 0x000000010000180c */ /* 0x000fe20000742070 */
[----:B------:R-:W-:Y:S01]  /*4670*/  @P1 VIADD R0, R6, 0x1 ;  /* 0x0000000106001836 */ /* 0x000fe20000000000 */
[----:B------:R-:W-:Y:S02]  /*4680*/  PLOP3.LUT P0, PT, PT, PT, PT, 0x80, 0x8 ;  /* 0x000000000008781c */ /* 0x000fe40003f0f070 */
[----:B------:R-:W-:-:S13]  /*4690*/  @P1 PLOP3.LUT P0, PT, P2, PT, PT, 0x80, 0x8 ;  /* 0x000000000008181c */ /* 0x000fda000170f070 */
[----:B------:R-:W-:-:S05]  /*46a0*/  @!P0 IMAD.MOV R0, RZ, RZ, R6 ;  /* 0x000000ffff008224 */ /* 0x000fca00078e0206 */
[----:B------:R-:W-:-:S05]  /*46b0*/  @P1 MOV R5, R0 ;  /* 0x0000000000051202 */ /* 0x000fca0000000f00 */
[----:B------:R0:W-:Y:S01]  /*46c0*/  STG.E.U8 desc[UR36][R2.64], R5 ;  /* 0x0000000502007986 */ /* 0x0001e2000c101124 */
[----:B------:R-:W-:Y:S05]  /*46d0*/  BRA `(.L_x_260) ;  /* 0x00000000001c7947 */ /* 0x000fea0003800000 */
.L_x_288:
[----:B------:R-:W-:-:S06]  /*46e0*/  HADD2.F32 R4, -RZ, R19.H0_H0 ;  /* 0x20000013ff047230 */ /* 0x000fcc0000004100 */
[----:B------:R-:W0:Y:S02]  /*46f0*/  F2I.U64.TRUNC R4, R4 ;  /* 0x0000000400047311 */ /* 0x000e24000020d800 */
[----:B0-----:R0:W-:Y:S01]  /*4700*/  STG.E.64 desc[UR36][R2.64], R4 ;  /* 0x0000000402007986 */ /* 0x0011e2000c101b24 */
[----:B------:R-:W-:Y:S05]  /*4710*/  BRA `(.L_x_260) ;  /* 0x00000000000c7947 */ /* 0x000fea0003800000 */
.L_x_287:
[----:B------:R-:W-:-:S06]  /*4720*/  HADD2.F32 R19, -RZ, R19.H0_H0 ;  /* 0x20000013ff137230 */ /* 0x000fcc0000004100 */
[----:B------:R-:W0:Y:S02]  /*4730*/  F2I.FTZ.U32.TRUNC.NTZ R19, R19 ;  /* 0x0000001300137305 */ /* 0x000e24000021f000 */
[----:B0-----:R0:W-:Y:S02]  /*4740*/  STG.E desc[UR36][R2.64], R19 ;  /* 0x0000001302007986 */ /* 0x0011e4000c101924 */
.L_x_260:
[----:B------:R-:W-:-:S07]  /*4750*/  VIADD R17, R17, 0x80 ;  /* 0x0000008011117836 */ /* 0x000fce0000000000 */
.L_x_185:
[----:B------:R-:W-:Y:S05]  /*4760*/  BSYNC.RECONVERGENT B6 ;  /* 0x0000000000067941 */ /* 0x000fea0003800200 */
.L_x_184:
[----:B------:R-:W5:Y:S01]  /*4770*/  LDCU UR4, c[0x0][0x380] ;  /* 0x00007000ff0477ac */ /* 0x000f620008000800 */
[----:B------:R-:W-:Y:S01]  /*4780*/  BSSY.RECONVERGENT B6, `(.L_x_291) ;  /* 0x0000467000067945 */ /* 0x000fe20003800200 */
[----:B-----5:R-:W-:-:S13]  /*4790*/  ISETP.GE.AND P0, PT, R17, UR4, PT ;  /* 0x0000000411007c0c */ /* 0x020fda000bf06270 */
[----:B------:R-:W-:Y:S05]  /*47a0*/  @P0 BRA `(.L_x_292) ;  /* 0x0000004400900947 */ /* 0x000fea0003800000 */
[----:B------:R-:W5:Y:S01]  /*47b0*/  LDCU UR4, c[0x0][0x388] ;  /* 0x00007100ff0477ac */ /* 0x000f620008000800 */
[----:B------:R-:W-:Y:S02]  /*47c0*/  IMAD.MOV.U32 R18, RZ, RZ, RZ ;  /* 0x000000ffff127224 */ /* 0x000fe400078e00ff */
[----:B0-----:R-:W-:Y:S02]  /*47d0*/  IMAD.MOV.U32 R0, RZ, RZ, RZ ;  /* 0x000000ffff007224 */ /* 0x001fe400078e00ff */
[----:B------:R-:W-:Y:S01]  /*47e0*/  IMAD.MOV.U32 R16, RZ, RZ, RZ ;  /* 0x000000ffff107224 */ /* 0x000fe200078e00ff */
[----:B-----5:R-:W-:-:S09]  /*47f0*/  UISETP.NE.AND UP0, UPT, UR4, URZ, UPT ;  /* 0x000000ff0400728c */ /* 0x020fd2000bf05270 */
[----:B------:R-:W-:Y:S05]  /*4800*/  BRA.U !UP0, `(.L_x_293) ;  /* 0x0000001508707547 */ /* 0x000fea000b800000 */
[----:B------:R-:W1:Y:S01]  /*4810*/  LDCU.64 UR4, c[0x0][0x390] ;  /* 0x00007200ff0477ac */ /* 0x000e620008000a00 */
[----:B------:R-:W-:Y:S01]  /*4820*/  IMAD.MOV.U32 R16, RZ, RZ, RZ ;  /* 0x000000ffff107224 */ /* 0x000fe200078e00ff */
[----:B------:R-:W0:Y:S01]  /*4830*/  LDCU UR6, c[0x0][0x38c] ;  /* 0x00007180ff0677ac */ /* 0x000e220008000800 */
[----:B------:R-:W5:Y:S01]  /*4840*/  LDCU.64 UR8, c[0x0][0x4b8] ;  /* 0x00009700ff0877ac */ /* 0x000f620008000a00 */
[----:B------:R-:W-:Y:S01]  /*4850*/  UISETP.NE.AND UP0, UPT, UR41, URZ, UPT ;  /* 0x000000ff2900728c */ /* 0x000fe2000bf05270 */
[----:B-1234-:R-:W-:Y:S01]  /*4860*/  IMAD.HI.U32 R2, R17, UR4, R16 ;  /* 0x0000000411027c27 */ /* 0x01efe2000f8e0010 */
[----:B------:R-:W1:Y:S04]  /*4870*/  LDCU UR4, c[0x0][0x4c0] ;  /* 0x00009800ff0477ac */ /* 0x000e680008000800 */
[----:B------:R-:W-:-:S04]  /*4880*/  SHF.R.U32.HI R3, RZ, UR5, R2 ;  /* 0x00000005ff037c19 */ /* 0x000fc80008011602 */
[----:B------:R-:W-:-:S05]  /*4890*/  IADD3 R18, PT, PT, -R3, RZ, RZ ;  /* 0x000000ff03127210 */ /* 0x000fca0007ffe1ff */
[----:B0-----:R-:W-:-:S04]  /*48a0*/  IMAD R18, R18, UR6, R17 ;  /* 0x0000000612127c24 */ /* 0x001fc8000f8e0211 */
[C---:B-----5:R-:W-:Y:S02]  /*48b0*/  IMAD R16, R18.reuse, UR8, RZ ;  /* 0x0000000812107c24 */ /* 0x060fe4000f8e02ff */
[C---:B------:R-:W-:Y:S02]  /*48c0*/  IMAD R0, R18.reuse, UR9, RZ ;  /* 0x0000000912007c24 */ /* 0x040fe4000f8e02ff */
[----:B-1----:R-:W-:Y:S01]  /*48d0*/  IMAD R18, R18, UR4, RZ ;  /* 0x0000000412127c24 */ /* 0x002fe2000f8e02ff */
        /* <DEDUP_REMOVED lines=36> */
[----:B-1----:R-:W-:-:S04]  /*4b20*/  SHF.R.U32.HI R5, RZ, UR4, R4 ;  /* 0x00000004ff057c19 */ /* 0x002fc80008011604 */
[----:B------:R-:W-:-:S05]  /*4b30*/  IADD3 R2, PT, PT, -R5, RZ, RZ ;  /* 0x000000ff05027210 */ /* 0x000fca0007ffe1ff */
        /* <DEDUP_REMOVED lines=296> */
[----:B0-----:R-:W-:-:S07]  /*5dc0*/  IMAD R18, R5, UR4, R18 ;  /* 0x0000000405127c24 */ /* 0x001fce000f8e0212 */
.L_x_293:
[----:B------:R-:W1:Y:S01]  /*5dd0*/  LDCU.64 UR6, c[0x0][0x5f0] ;  /* 0x0000be00ff0677ac */ /* 0x000e620008000a00 */
[----:B------:R-:W-:-:S04]  /*5de0*/  UPRMT UR4, UR39, 0x9910, URZ ;  /* 0x0000991027047896 */ /* 0x000fc800080000ff */
[----:B------:R-:W-:Y:S01]  /*5df0*/  UISETP.GT.AND UP0, UPT, UR4, 0x9, UPT ;  /* 0x000000090400788c */ /* 0x000fe2000bf04270 */
[----:B-1234-:R-:W-:-:S05]  /*5e00*/  IADD3 R2, P0, PT, R0, UR6, RZ ;  /* 0x0000000600027c10 */ /* 0x01efca000ff1e0ff */
        /* <DEDUP_REMOVED lines=15> */
.L_x_297:
[----:B------:R-:W2:Y:S02]  /*5f00*/  LDG.E.U8 R2, desc[UR36][R2.64] ;  /* 0x0000002402027981 */ /* 0x000ea4000c1e1100 */
[----:B--2---:R-:W-:-:S04]  /*5f10*/  I2FP.F32.U32 R0, R2 ;  /* 0x0000000200007245 */ /* 0x004fc80000201000 */
[----:B------:R-:W-:-:S04]  /*5f20*/  F2FP.F16.F32.PACK_AB R0, RZ, R0 ;  /* 0x00000000ff00723e */ /* 0x000fc800000000ff */
[----:B------:R-:W-:Y:S01]  /*5f30*/  PRMT R19, R0, 0x7610, R19 ;  /* 0x0000761000137816 */ /* 0x000fe20000000013 */
[----:B------:R-:W-:Y:S06]  /*5f40*/  BRA `(.L_x_299) ;  /* 0x0000000c00d47947 */ /* 0x000fec0003800000 */
.L_x_296:
        /* <DEDUP_REMOVED lines=11> */
.L_x_301:
[----:B------:R-:W2:Y:S02]  /*6000*/  LDG.E R2, desc[UR36][R2.64] ;  /* 0x0000002402027981 */ /* 0x000ea4000c1e1900 */
[----:B--2---:R-:W-:-:S04]  /*6010*/  I2FP.F32.S32 R0, R2 ;  /* 0x0000000200007245 */ /* 0x004fc80000201400 */
[----:B------:R-:W-:-:S04]  /*6020*/  F2FP.F16.F32.PACK_AB R0, RZ, R0 ;  /* 0x00000000ff00723e */ /* 0x000fc800000000ff */
[----:B------:R-:W-:Y:S01]  /*6030*/  PRMT R19, R0, 0x7610, R19 ;  /* 0x0000761000137816 */ /* 0x000fe20000000013 */
[----:B------:R-:W-:Y:S06]  /*6040*/  BRA `(.L_x_299) ;  /* 0x0000000c00947947 */ /* 0x000fec0003800000 */
.L_x_300:
[----:B------:R-:W2:Y:S02]  /*6050*/  LDG.E.U16 R2, desc[UR36][R2.64] ;  /* 0x0000002402027981 */ /* 0x000ea4000c1e1500 */
[----:B--2---:R-:W0:Y:S02]  /*6060*/  I2F.S16 R0, R2 ;  /* 0x0000000200007306 */ /* 0x004e240000101400 */
[----:B0-----:R-:W-:-:S04]  /*6070*/  F2FP.F16.F32.PACK_AB R0, RZ, R0 ;  /* 0x00000000ff00723e */ /* 0x001fc800000000ff */
[----:B------:R-:W-:Y:S01]  /*6080*/  PRMT R19, R0, 0x7610, R19 ;  /* 0x0000761000137816 */ /* 0x000fe20000000013 */
[----:B------:R-:W-:Y:S06]  /*6090*/  BRA `(.L_x_299) ;  /* 0x0000000c00807947 */ /* 0x000fec0003800000 */
.L_x_295:
        /* <DEDUP_REMOVED lines=9> */
.L_x_303:
[----:B------:R1:W5:Y:S01]  /*6130*/  LDG.E.U16 R19, desc[UR36][R2.64] ;  /* 0x0000002402137981 */ /* 0x000362000c1e1500 */
[----:B------:R-:W-:Y:S05]  /*6140*/  BRA `(.L_x_299) ;  /* 0x0000000c00547947 */ /* 0x000fea0003800000 */
.L_x_302:
        /* <DEDUP_REMOVED lines=9> */
.L_x_305:
[----:B------:R0:W5:Y:S01]  /*61e0*/  LDG.E.U16 R19, desc[UR36][R2.64] ;  /* 0x0000002402137981 */ /* 0x000162000c1e1500 */
[----:B------:R-:W-:Y:S05]  /*61f0*/  BRA `(.L_x_299) ;  /* 0x0000000c00287947 */ /* 0x000fea0003800000 */
.L_x_304:
        /* <DEDUP_REMOVED lines=13> */
.L_x_294:
        /* <DEDUP_REMOVED lines=14> */
.L_x_308:
        /* <DEDUP_REMOVED lines=13> */
.L_x_307:
        /* <DEDUP_REMOVED lines=14> */
[----:B------:R-:W-:-:S05]  /*6560*/  VIADD R5, R5, 0xfffffffc ;  /* 0xfffffffc05057836 */ /* 0x000fca0000000000 */
[C---:B------:R-:W-:Y:S02]  /*6570*/  SHF.L.U32 R6, R4.reuse, R5, RZ ;  /* 0x0000000504067219 */ /* 0x040fe400000006ff */
[----:B------:R-:W-:Y:S01]  /*6580*/  SHF.L.U32 R7, R5, 0x17, RZ ;  /* 0x0000001705077819 */ /* 0x000fe200000006ff */
        /* <DEDUP_REMOVED lines=10> */
.L_x_310:
[----:B------:R-:W2:Y:S02]  /*6630*/  LDG.E.U8 R2, desc[UR36][R2.64] ;  /* 0x0000002402027981 */ /* 0x000ea4000c1e1100 */
[C---:B--2---:R-:W-:Y:S02]  /*6640*/  IMAD.SHL.U32 R0, R2.reuse, 0x2000000, RZ ;  /* 0x0200000002007824 */ /* 0x044fe400078e00ff */
[----:B------:R-:W-:-:S03]  /*6650*/  IMAD.SHL.U32 R5, R2, 0x100, RZ ;  /* 0x0000010002057824 */ /* 0x000fc600078e00ff */
[----:B------:R-:W-:-:S13]  /*6660*/  ISETP.GE.U32.AND P0, PT, R0, 0x8000000, PT ;  /* 0x080000000000780c */ /* 0x000fda0003f06070 */
[C---:B------:R-:W-:Y:S02]  /*6670*/  @!P0 LOP3.LUT R4, R5.reuse, 0x7f00, RZ, 0xc0, !PT ;  /* 0x00007f0005048812 */ /* 0x040fe400078ec0ff */
[----:B------:R-:W-:Y:S02]  /*6680*/  @P0 LEA.HI R0, R0, 0x70000000, RZ, 0x1c ;  /* 0x7000000000000811 */ /* 0x000fe400078fe0ff */
[----:B------:R-:W-:Y:S02]  /*6690*/  @!P0 LOP3.LUT R4, R4, 0x3f000000, RZ, 0xfc, !PT ;  /* 0x3f00000004048812 */ /* 0x000fe400078efcff */
[----:B------:R-:W-:Y:S01]  /*66a0*/  PRMT R5, R5, 0x9910, RZ ;  /* 0x0000991005057816 */ /* 0x000fe200000000ff */
[----:B------:R-:W-:Y:S02]  /*66b0*/  @P0 FMUL.FTZ R0, R0, 1.9259299443872358531e-34 ;  /* 0x0780000000000820 */ /* 0x000fe40000410000 */
[----:B------:R-:W-:-:S05]  /*66c0*/  @!P0 FADD.FTZ R0, R4, -0.5 ;  /* 0xbf00000004008421 */ /* 0x000fca0000010000 */
[----:B------:R-:W-:-:S04]  /*66d0*/  LOP3.LUT R0, R0, 0x80000000, R5, 0xf8, !PT ;  /* 0x8000000000007812 */ /* 0x000fc800078ef805 */
[----:B------:R-:W-:-:S04]  /*66e0*/  F2FP.F16.F32.PACK_AB R0, RZ, R0 ;  /* 0x00000000ff00723e */ /* 0x000fc800000000ff */
[----:B------:R-:W-:Y:S01]  /*66f0*/  PRMT R19, R0, 0x7610, R19 ;  /* 0x0000761000137816 */ /* 0x000fe20000000013 */
[----:B------:R-:W-:Y:S06]  /*6700*/  BRA `(.L_x_299) ;  /* 0x0000000400e47947 */ /* 0x000fec0003800000 */
.L_x_309:
[----:B------:R-:W2:Y:S02]  /*6710*/  LDG.E.U16 R0, desc[UR36][R2.64] ;  /* 0x0000002402007981 */ /* 0x000ea4000c1e1500 */
[----:B--2---:R-:W-:-:S05]  /*6720*/  IMAD.U32 R0, R0, 0x10000, RZ ;  /* 0x0001000000007824 */ /* 0x004fca00078e00ff */
[----:B------:R-:W-:-:S04]  /*6730*/  F2FP.F16.F32.PACK_AB R0, RZ, R0 ;  /* 0x00000000ff00723e */ /* 0x000fc800000000ff */
[----:B------:R-:W-:Y:S01]  /*6740*/  PRMT R19, R0, 0x7610, R19 ;  /* 0x0000761000137816 */ /* 0x000fe20000000013 */
[----:B------:R-:W-:Y:S06]  /*6750*/  BRA `(.L_x_299) ;  /* 0x0000000400d07947 */ /* 0x000fec0003800000 */
.L_x_306:
        /* <DEDUP_REMOVED lines=13> */
.L_x_313:
[----:B------:R-:W2:Y:S01]  /*6830*/  LDG.E.U8 R3, desc[UR36][R2.64] ;  /* 0x0000002402037981 */ /* 0x000ea2000c1e1100 */
[----:B------:R-:W-:Y:S01]  /*6840*/  BSSY.RECONVERGENT B0, `(.L_x_314) ;  /* 0x0000018000007945 */ /* 0x000fe20003800200 */
[----:B------:R-:W-:Y:S02]  /*6850*/  MOV R0, RZ ;  /* 0x000000ff00007202 */ /* 0x000fe40000000f00 */
        /* <DEDUP_REMOVED lines=18> */
.L_x_317:
[----:B------:R-:W-:Y:S05]  /*6980*/  BSYNC.RECONVERGENT B1 ;  /* 0x0000000000017941 */ /* 0x000fea0003800200 */
.L_x_316:
[----:B------:R-:W-:Y:S01]  /*6990*/  IMAD.SHL.U32 R0, R0, 0x100000, RZ ;  /* 0x0010000000007824 */ /* 0x000fe200078e00ff */
[----:B------:R-:W-:-:S04]  /*69a0*/  LEA R2, R2, 0x3b800000, 0x17 ;  /* 0x3b80000002027811 */ /* 0x000fc800078eb8ff */
[----:B------:R-:W-:-:S07]  /*69b0*/  LOP3.LUT R0, R2, R0, R7, 0xfe, !PT ;  /* 0x0000000002007212 */ /* 0x000fce00078efe07 */
.L_x_315:
[----:B------:R-:W-:Y:S05]  /*69c0*/  BSYNC.RECONVERGENT B0 ;  /* 0x0000000000007941 */ /* 0x000fea0003800200 */
.L_x_314:
[----:B------:R-:W-:-:S04]  /*69d0*/  F2FP.F16.F32.PACK_AB R0, RZ, R0 ;  /* 0x00000000ff00723e */ /* 0x000fc800000000ff */
[----:B------:R-:W-:Y:S01]  /*69e0*/  PRMT R19, R0, 0x7610, R19 ;  /* 0x0000761000137816 */ /* 0x000fe20000000013 */
[----:B------:R-:W-:Y:S06]  /*69f0*/  BRA `(.L_x_299) ;  /* 0x0000000400287947 */ /* 0x000fec0003800000 */
.L_x_312:
        /* <DEDUP_REMOVED lines=21> */
.L_x_321:
[----:B------:R-:W-:Y:S05]  /*6b50*/  BSYNC.RECONVERGENT B1 ;  /* 0x0000000000017941 */ /* 0x000fea0003800200 */
.L_x_320:
[----:B------:R-:W-:Y:S01]  /*6b60*/  IMAD.SHL.U32 R0, R0, 0x200000, RZ ;  /* 0x0020000000007824 */ /* 0x000fe200078e00ff */
[----:B------:R-:W-:-:S04]  /*6b70*/  LEA R2, R2, 0x37800000, 0x17 ;  /* 0x3780000002027811 */ /* 0x000fc800078eb8ff */
[----:B------:R-:W-:-:S07]  /*6b80*/  LOP3.LUT R0, R2, R0, R7, 0xfe, !PT ;  /* 0x0000000002007212 */ /* 0x000fce00078efe07 */
.L_x_319:
[----:B------:R-:W-:Y:S05]  /*6b90*/  BSYNC.RECONVERGENT B0 ;  /* 0x0000000000007941 */ /* 0x000fea0003800200 */
.L_x_318:
[----:B------:R-:W-:-:S04]  /*6ba0*/  F2FP.F16.F32.PACK_AB R0, RZ, R0 ;  /* 0x00000000ff00723e */ /* 0x000fc800000000ff */
[----:B------:R-:W-:Y:S01]  /*6bb0*/  PRMT R19, R0, 0x7610, R19 ;  /* 0x0000761000137816 */ /* 0x000fe20000000013 */
[----:B------:R-:W-:Y:S06]  /*6bc0*/  BRA `(.L_x_299) ;  /* 0x0000000000b47947 */ /* 0x000fec0003800000 */
.L_x_311:
[----:B------:R-:W-:-:S09]  /*6bd0*/  UISETP.NE.AND UP0, UPT, UR4, 0x1c, UPT ;  /* 0x0000001c0400788c */ /* 0x000fd2000bf05270 */
[----:B------:R-:W-:Y:S05]  /*6be0*/  BRA.U !UP0, `(.L_x_322) ;  /* 0x00000001089c7547 */ /* 0x000fea000b800000 */
[----:B------:R-:W-:-:S09]  /*6bf0*/  UISETP.NE.AND UP0, UPT, UR4, 0x1d, UPT ;  /* 0x0000001d0400788c */ /* 0x000fd2000bf05270 */
[----:B------:R-:W-:Y:S05]  /*6c00*/  BRA.U !UP0, `(.L_x_323) ;  /* 0x0000000108807547 */ /* 0x000fea000b800000 */
[----:B------:R-:W-:-:S09]  /*6c10*/  UISETP.NE.AND UP0, UPT, UR4, 0x2c, UPT ;  /* 0x0000002c0400788c */ /* 0x000fd2000bf05270 */
[----:B------:R-:W-:Y:S05]  /*6c20*/  BRA.U UP0, `(.L_x_298) ;  /* 0x0000000100307547 */ /* 0x000fea000b800000 */
[----:B------:R-:W2:Y:S01]  /*6c30*/  LDG.E.U8 R2, desc[UR36][R2.64] ;  /* 0x0000002402027981 */ /* 0x000ea2000c1e1100 */
[----:B------:R-:W-:Y:S01]  /*6c40*/  BSSY.RECONVERGENT B0, `(.L_x_324) ;  /* 0x0000007000007945 */ /* 0x000fe20003800200 */
[----:B------:R-:W-:Y:S01]  /*6c50*/  IMAD.MOV.U32 R0, RZ, RZ, 0x400000 ;  /* 0x00400000ff007424 */ /* 0x000fe200078e00ff */
[----:B--2---:R-:W-:-:S13]  /*6c60*/  ISETP.NE.AND P0, PT, R2, RZ, PT ;  /* 0x000000ff0200720c */ /* 0x004fda0003f05270 */
[----:B------:R-:W-:Y:S05]  /*6c70*/  @!P0 BRA `(.L_x_325) ;  /* 0x00000000000c8947 */ /* 0x000fea0003800000 */
[----:B------:R-:W-:-:S13]  /*6c80*/  ISETP.NE.AND P0, PT, R2, 0xff, PT ;  /* 0x000000ff0200780c */ /* 0x000fda0003f05270 */
[----:B------:R-:W-:Y:S01]  /*6c90*/  @!P0 IMAD.MOV.U32 R0, RZ, RZ, 0x7f800001 ;  /* 0x7f800001ff008424 */ /* 0x000fe200078e00ff */
[----:B------:R-:W-:-:S07]  /*6ca0*/  @P0 SHF.L.U32 R0, R2, 0x17, RZ ;  /* 0x0000001702000819 */ /* 0x000fce00000006ff */
.L_x_325:
[----:B------:R-:W-:Y:S05]  /*6cb0*/  BSYNC.RECONVERGENT B0 ;  /* 0x0000000000007941 */ /* 0x000fea0003800200 */
.L_x_324:
[----:B------:R-:W-:-:S04]  /*6cc0*/  F2FP.F16.F32.PACK_AB R0, RZ, R0 ;  /* 0x00000000ff00723e */ /* 0x000fc800000000ff */
[----:B------:R-:W-:Y:S01]  /*6cd0*/  PRMT R19, R0, 0x7610, R19 ;  /* 0x0000761000137816 */ /* 0x000fe20000000013 */
[----:B------:R-:W-:Y:S06]  /*6ce0*/  BRA `(.L_x_299) ;  /* 0x00000000006c7947 */ /* 0x000fec0003800000 */
.L_x_298:
        /* <DEDUP_REMOVED lines=10> */
[----:B-1----:R-:W-:Y:S02]  /*6d90*/  IMAD.U32 R6, RZ, RZ, UR6 ;  /* 0x00000006ff067e24 */ /* 0x002fe4000f8e00ff */
[----:B------:R-:W-:Y:S01]  /*6da0*/  IMAD.U32 R7, RZ, RZ, UR7 ;  /* 0x00000007ff077e24 */ /* 0x000fe2000f8e00ff */
[----:B---3--:R-:W-:Y:S01]  /*6db0*/  MOV R10, UR8 ;  /* 0x00000008000a7c02 */ /* 0x008fe20008000f00 */
[----:B------:R-:W-:-:S07]  /*6dc0*/  IMAD.U32 R11, RZ, RZ, UR9 ;  /* 0x00000009ff0b7e24 */ /* 0x000fce000f8e00ff */
[----:B------:R-:W-:-:S07]  /*6dd0*/  LEPC R20, `(.L_x_326) ;  /* 0x000000001014794e */ /* 0x000fce0000000000 */
[----:B--2---:R-:W-:Y:S05]  /*6de0*/  CALL.ABS.NOINC R2 ;  /* 0x0000000002007343 */ /* 0x004fea0003c00000 */
.L_x_326:
[----:B------:R-:W-:Y:S01]  /*6df0*/  PRMT R19, RZ, 0x7610, R19 ;  /* 0x00007610ff137816 */ /* 0x000fe20000000013 */
[----:B------:R-:W-:Y:S06]  /*6e00*/  BRA `(.L_x_299) ;  /* 0x0000000000247947 */ /* 0x000fec0003800000 */
.L_x_323:
[----:B------:R-:W2:Y:S02]  /*6e10*/  LDG.E.64 R2, desc[UR36][R2.64] ;  /* 0x0000002402027981 */ /* 0x000ea4000c1e1b00 */
[----:B--2---:R-:W0:Y:S02]  /*6e20*/  I2F.U64 R0, R2 ;  /* 0x0000000200007312 */ /* 0x004e240000301000 */
[----:B0-----:R-:W-:-:S04]  /*6e30*/  F2FP.F16.F32.PACK_AB R0, RZ, R0 ;  /* 0x00000000ff00723e */ /* 0x001fc800000000ff */
[----:B------:R-:W-:Y:S01]  /*6e40*/  PRMT R19, R0, 0x7610, R19 ;  /* 0x0000761000137816 */ /* 0x000fe20000000013 */
[----:B------:R-:W-:Y:S06]  /*6e50*/  BRA `(.L_x_299) ;  /* 0x0000000000107947 */ /* 0x000fec0003800000 */
.L_x_322:
[----:B------:R-:W2:Y:S02]  /*6e60*/  LDG.E R2, desc[UR36][R2.64] ;  /* 0x0000002402027981 */ /* 0x000ea4000c1e1900 */
[----:B--2---:R-:W-:-:S04]  /*6e70*/  I2FP.F32.U32 R0, R2 ;  /* 0x0000000200007245 */ /* 0x004fc80000201000 */
[----:B------:R-:W-:-:S04]  /*6e80*/  F2FP.F16.F32.PACK_AB R0, RZ, R0 ;  /* 0x00000000ff00723e */ /* 0x000fc800000000ff */
[----:B------:R-:W-:-:S07]  /*6e90*/  PRMT R19, R0, 0x7610, R19 ;  /* 0x0000761000137816 */ /* 0x000fce0000000013 */
.L_x_299:
[----:B------:R-:W0:Y:S01]  /*6ea0*/  LDCU.64 UR6, c[0x0][0x5f8] ;  /* 0x0000bf00ff0677ac */ /* 0x000e220008000a00 */
[----:B------:R-:W-:-:S04]  /*6eb0*/  UPRMT UR4, UR42, 0x9910, URZ ;  /* 0x000099102a047896 */ /* 0x000fc800080000ff */
[----:B------:R-:W-:Y:S01]  /*6ec0*/  UISETP.GT.AND UP0, UPT, UR4, 0x9, UPT ;  /* 0x000000090400788c */ /* 0x000fe2000bf04270 */
[----:B01----:R-:W-:-:S04]  /*6ed0*/  IADD3 R2, P0, PT, R18, UR6, RZ ;  /* 0x0000000612027c10 */ /* 0x003fc8000ff1e0ff */
        /* <DEDUP_REMOVED lines=14> */
.L_x_330:
[----:B------:R-:W2:Y:S02]  /*6fc0*/  LDG.E.U8 R2, desc[UR36][R2.64] ;  /* 0x0000002402027981 */ /* 0x000ea4000c1e1100 */
[----:B--2---:R-:W-:-:S04]  /*6fd0*/  I2FP.F32.U32 R0, R2 ;  /* 0x0000000200007245 */ /* 0x004fc80000201000 */
[----:B------:R-:W-:Y:S01]  /*6fe0*/  F2FP.F16.F32.PACK_AB R0, RZ, R0 ;  /* 0x00000000ff00723e */ /* 0x000fe200000000ff */
[----:B------:R-:W-:Y:S06]  /*6ff0*/  BRA `(.L_x_332) ;  /* 0x0000000c009c7947 */ /* 0x000fec0003800000 */
.L_x_329:
        /* <DEDUP_REMOVED lines=10> */
.L_x_334:
[----:B------:R-:W2:Y:S02]  /*70a0*/  LDG.E R2, desc[UR36][R2.64] ;  /* 0x0000002402027981 */ /* 0x000ea4000c1e1900 */
[----:B--2---:R-:W-:-:S04]  /*70b0*/  I2FP.F32.S32 R0, R2 ;  /* 0x0000000200007245 */ /* 0x004fc80000201400 */
[----:B------:R-:W-:Y:S01]  /*70c0*/  F2FP.F16.F32.PACK_AB R0, RZ, R0 ;  /* 0x00000000ff00723e */ /* 0x000fe200000000ff */
[----:B------:R-:W-:Y:S06]  /*70d0*/  BRA `(.L_x_332) ;  /* 0x0000000c00647947 */ /* 0x000fec0003800000 */
.L_x_333:
[----:B------:R-:W2:Y:S02]  /*70e0*/  LDG.E.U16 R2, desc[UR36][R2.64] ;  /* 0x0000002402027981 */ /* 0x000ea4000c1e1500 */
[----:B--2---:R-:W0:Y:S02]  /*70f0*/  I2F.S16 R0, R2 ;  /* 0x0000000200007306 */ /* 0x004e240000101400 */
[----:B0-----:R-:W-:Y:S01]  /*7100*/  F2FP.F16.F32.PACK_AB R0, RZ, R0 ;  /* 0x00000000ff00723e */ /* 0x001fe200000000ff */
[----:B------:R-:W-:Y:S06]  /*7110*/  BRA `(.L_x_332) ;  /* 0x0000000c00547947 */ /* 0x000fec0003800000 */
.L_x_328:
        /* <DEDUP_REMOVED lines=9> */
.L_x_336:
[----:B------:R0:W5:Y:S01]  /*71b0*/  LDG.E.U16 R0, desc[UR36][R2.64] ;  /* 0x0000002402007981 */ /* 0x000162000c1e1500 */
[----:B------:R-:W-:Y:S05]  /*71c0*/  BRA `(.L_x_332) ;  /* 0x0000000c00287947 */ /* 0x000fea0003800000 */
.L_x_335:
        /* <DEDUP_REMOVED lines=9> */
.L_x_338:
[----:B------:R1:W5:Y:S01]  /*7260*/  LDG.E.U16 R0, desc[UR36][R2.64] ;  /* 0x0000002402007981 */ /* 0x000362000c1e1500 */
[----:B------:R-:W-:Y:S05]  /*7270*/  BRA `(.L_x_332) ;  /* 0x0000000800fc7947 */ /* 0x000fea0003800000 */
.L_x_337:
        /* <DEDUP_REMOVED lines=12> */
.L_x_327:
        /* <DEDUP_REMOVED lines=13> */
.L_x_341:
        /* <DEDUP_REMOVED lines=12> */
.L_x_340:
        /* <DEDUP_REMOVED lines=27> */
.L_x_343:
        /* <DEDUP_REMOVED lines=11> */
[----:B------:R-:W-:Y:S01]  /*7730*/  F2FP.F16.F32.PACK_AB R0, RZ, R0 ;  /* 0x00000000ff00723e */ /* 0x000fe200000000ff */
[----:B------:R-:W-:Y:S06]  /*7740*/  BRA `(.L_x_332) ;  /* 0x0000000400c87947 */ /* 0x000fec0003800000 */
.L_x_342:
[----:B------:R-:W2:Y:S02]  /*7750*/  LDG.E.U16 R0, desc[UR36][R2.64] ;  /* 0x0000002402007981 */ /* 0x000ea4000c1e1500 */
[----:B--2---:R-:W-:-:S04]  /*7760*/  SHF.L.U32 R0, R0, 0x10, RZ ;  /* 0x0000001000007819 */ /* 0x004fc800000006ff */
[----:B------:R-:W-:Y:S01]  /*7770*/  F2FP.F16.F32.PACK_AB R0, RZ, R0 ;  /* 0x00000000ff00723e */ /* 0x000fe200000000ff */
[----:B------:R-:W-:Y:S06]  /*7780*/  BRA `(.L_x_332) ;  /* 0x0000000400b87947 */ /* 0x000fec0003800000 */
.L_x_339:
        /* <DEDUP_REMOVED lines=12> */
.L_x_346:
        /* <DEDUP_REMOVED lines=21> */
.L_x_350:
[----:B------:R-:W-:Y:S05]  /*79a0*/  BSYNC.RECONVERGENT B1 ;  /* 0x0000000000017941 */ /* 0x000fea0003800200 */
.L_x_349:
[----:B------:R-:W-:Y:S02]  /*79b0*/  SHF.L.U32 R0, R0, 0x14, RZ ;  /* 0x0000001400007819 */ /* 0x000fe400000006ff */
[----:B------:R-:W-:-:S04]  /*79c0*/  LEA R2, R2, 0x3b800000, 0x17 ;  /* 0x3b80000002027811 */ /* 0x000fc800078eb8ff */
[----:B------:R-:W-:-:S07]  /*79d0*/  LOP3.LUT R0, R2, R0, R7, 0xfe, !PT ;  /* 0x0000000002007212 */ /* 0x000fce00078efe07 */
.L_x_348:
[----:B------:R-:W-:Y:S05]  /*79e0*/  BSYNC.RECONVERGENT B0 ;  /* 0x0000000000007941 */ /* 0x000fea0003800200 */
.L_x_347:
[----:B------:R-:W-:Y:S01]  /*79f0*/  F2FP.F16.F32.PACK_AB R0, RZ, R0 ;  /* 0x00000000ff00723e */ /* 0x000fe200000000ff */
[----:B------:R-:W-:Y:S06]  /*7a00*/  BRA `(.L_x_332) ;  /* 0x0000000400187947 */ /* 0x000fec0003800000 */
.L_x_345:
        /* <DEDUP_REMOVED lines=21> */
.L_x_354:
[----:B------:R-:W-:Y:S05]  /*7b60*/  BSYNC.RECONVERGENT B1 ;  /* 0x0000000000017941 */ /* 0x000fea0003800200 */
.L_x_353:
[----:B------:R-:W-:Y:S02]  /*7b70*/  SHF.L.U32 R0, R0, 0x15, RZ ;  /* 0x0000001500007819 */ /* 0x000fe400000006ff */
[----:B------:R-:W-:-:S04]  /*7b80*/  LEA R2, R2, 0x37800000, 0x17 ;  /* 0x3780000002027811 */ /* 0x000fc800078eb8ff */
[----:B------:R-:W-:-:S07]  /*7b90*/  LOP3.LUT R0, R2, R0, R7, 0xfe, !PT ;  /* 0x0000000002007212 */ /* 0x000fce00078efe07 */
.L_x_352:
[----:B------:R-:W-:Y:S05]  /*7ba0*/  BSYNC.RECONVERGENT B0 ;  /* 0x0000000000007941 */ /* 0x000fea0003800200 */
.L_x_351:
[----:B------:R-:W-:Y:S01]  /*7bb0*/  F2FP.F16.F32.PACK_AB R0, RZ, R0 ;  /* 0x00000000ff00723e */ /* 0x000fe200000000ff */
[----:B------:R-:W-:Y:S06]  /*7bc0*/  BRA `(.L_x_332) ;  /* 0x0000000000a87947 */ /* 0x000fec0003800000 */
.L_x_344:
        /* <DEDUP_REMOVED lines=14> */
.L_x_358:
[----:B------:R-:W-:Y:S05]  /*7cb0*/  BSYNC.RECONVERGENT B0 ;  /* 0x0000000000007941 */ /* 0x000fea0003800200 */
.L_x_357:
[----:B------:R-:W-:Y:S01]  /*7cc0*/  F2FP.F16.F32.PACK_AB R0, RZ, R0 ;  /* 0x00000000ff00723e */ /* 0x000fe200000000ff */
[----:B------:R-:W-:Y:S06]  /*7cd0*/  BRA `(.L_x_332) ;  /* 0x0000000000647947 */ /* 0x000fec0003800000 */
.L_x_331:
        /* <DEDUP_REMOVED lines=8> */
[----:B0-----:R-:W-:Y:S01]  /*7d60*/  IMAD.U32 R4, RZ, RZ, UR4 ;  /* 0x00000004ff047e24 */ /* 0x001fe2000f8e00ff */
[----:B------:R-:W-:Y:S01]  /*7d70*/  MOV R5, UR5 ;  /* 0x0000000500057c02 */ /* 0x000fe20008000f00 */
[----:B-1----:R-:W-:-:S02]  /*7d80*/  IMAD.U32 R6, RZ, RZ, UR6 ;  /* 0x00000006ff067e24 */ /* 0x002fc4000f8e00ff */
[----:B------:R-:W-:Y:S02]  /*7d90*/  IMAD.U32 R7, RZ, RZ, UR7 ;  /* 0x00000007ff077e24 */ /* 0x000fe4000f8e00ff */
[----:B---3--:R-:W-:Y:S02]  /*7da0*/  IMAD.U32 R10, RZ, RZ, UR8 ;  /* 0x00000008ff0a7e24 */ /* 0x008fe4000f8e00ff */
[----:B------:R-:W-:-:S07]  /*7db0*/  IMAD.U32 R11, RZ, RZ, UR9 ;  /* 0x00000009ff0b7e24 */ /* 0x000fce000f8e00ff */
[----:B------:R-:W-:-:S07]  /*7dc0*/  LEPC R20, `(.L_x_359) ;  /* 0x000000001014794e */ /* 0x000fce0000000000 */
[----:B--2--5:R-:W-:Y:S05]  /*7dd0*/  CALL.ABS.NOINC R2 ;  /* 0x0000000002007343 */ /* 0x024fea0003c00000 */
.L_x_359:
[----:B------:R-:W-:Y:S01]  /*7de0*/  PRMT R0, RZ, 0x7610, R0 ;  /* 0x00007610ff007816 */ /* 0x000fe20000000000 */
[----:B------:R-:W-:Y:S06]  /*7df0*/  BRA `(.L_x_332) ;  /* 0x00000000001c7947 */ /* 0x000fec0003800000 */
.L_x_356:
[----:B------:R-:W2:Y:S02]  /*7e00*/  LDG.E.64 R2, desc[UR36][R2.64] ;  /* 0x0000002402027981 */ /* 0x000ea4000c1e1b00 */
[----:B--2---:R-:W0:Y:S02]  /*7e10*/  I2F.U64 R0, R2 ;  /* 0x0000000200007312 */ /* 0x004e240000301000 */
[----:B0-----:R-:W-:Y:S01]  /*7e20*/  F2FP.F16.F32.PACK_AB R0, RZ, R0 ;  /* 0x00000000ff00723e */ /* 0x001fe200000000ff */
[----:B------:R-:W-:Y:S06]  /*7e30*/  BRA `(.L_x_332) ;  /* 0x00000000000c7947 */ /* 0x000fec0003800000 */
.L_x_355:
[----:B------:R-:W2:Y:S02]  /*7e40*/  LDG.E R2, desc[UR36][R2.64] ;  /* 0x0000002402027981 */ /* 0x000ea4000c1e1900 */
[----:B--2---:R-:W-:-:S04]  /*7e50*/  I2FP.F32.U32 R0, R2 ;  /* 0x0000000200007245 */ /* 0x004fc80000201000 */
[----:B------:R-:W-:-:S07]  /*7e60*/  F2FP.F16.F32.PACK_AB R0, RZ, R0 ;  /* 0x00000000ff00723e */ /* 0x000fce00000000ff */
.L_x_332:
        /* <DEDUP_REMOVED lines=8> */
[----:B------:R-:W-:-:S04]  /*7ef0*/  IMAD.X R3, RZ, RZ, UR7, P1 ;  /* 0x00000007ff037e24 */ /* 0x000fc800088e06ff */
        /* <DEDUP_REMOVED lines=15> */
.L_x_363:
[----:B------:R-:W-:-:S06]  /*7ff0*/  HADD2.F32 R5, -RZ, R19.H0_H0 ;  /* 0x20000013ff057230 */ /* 0x000fcc0000004100 */
[----:B------:R-:W0:Y:S02]  /*8000*/  F2I.S64.TRUNC R4, R5 ;  /* 0x0000000500047311 */ /* 0x000e24000020d900 */
[----:B0-----:R0:W-:Y:S01]  /*8010*/  STG.E.U8 desc[UR36][R2.64], R4 ;  /* 0x0000000402007986 */ /* 0x0011e2000c101124 */
[----:B------:R-:W-:Y:S05]  /*8020*/  BRA `(.L_x_365) ;  /* 0x0000000c006c7947 */ /* 0x000fea0003800000 */
.L_x_362:
        /* <DEDUP_REMOVED lines=10> */
.L_x_367:
[----:B------:R-:W-:-:S06]  /*80d0*/  HADD2.F32 R19, -RZ, R19.H0_H0 ;  /* 0x20000013ff137230 */ /* 0x000fcc0000004100 */
[----:B------:R-:W0:Y:S02]  /*80e0*/  F2I.FTZ.TRUNC.NTZ R19, R19 ;  /* 0x0000001300137305 */ /* 0x000e24000021f100 */
[----:B0-----:R0:W-:Y:S01]  /*80f0*/  STG.E desc[UR36][R2.64], R19 ;  /* 0x0000001302007986 */ /* 0x0011e2000c101924 */
[----:B------:R-:W-:Y:S05]  /*8100*/  BRA `(.L_x_365) ;  /* 0x0000000c00347947 */ /* 0x000fea0003800000 */
.L_x_366:
[----:B------:R-:W-:-:S06]  /*8110*/  HADD2.F32 R19, -RZ, R19.H0_H0 ;  /* 0x20000013ff137230 */ /* 0x000fcc0000004100 */
[----:B------:R-:W0:Y:S02]  /*8120*/  F2I.FTZ.TRUNC.NTZ R19, R19 ;  /* 0x0000001300137305 */ /* 0x000e24000021f100 */
[----:B0-----:R0:W-:Y:S01]  /*8130*/  STG.E.U16 desc[UR36][R2.64], R19 ;  /* 0x0000001302007986 */ /* 0x0011e2000c101524 */
[----:B------:R-:W-:Y:S05]  /*8140*/  BRA `(.L_x_365) ;  /* 0x0000000c00247947 */ /* 0x000fea0003800000 */
.L_x_361:
        /* <DEDUP_REMOVED lines=9> */
.L_x_369:
[----:B------:R0:W-:Y:S01]  /*81e0*/  STG.E.U16 desc[UR36][R2.64], R19 ;  /* 0x0000001302007986 */ /* 0x0001e2000c101524 */
[----:B------:R-:W-:Y:S05]  /*81f0*/  BRA `(.L_x_365) ;  /* 0x0000000800f87947 */ /* 0x000fea0003800000 */
.L_x_368:
        /* <DEDUP_REMOVED lines=10> */
.L_x_371:
[----:B------:R-:W-:-:S05]  /*82a0*/  HADD2.F32 R0, -RZ, R19.H0_H0 ;  /* 0x20000013ff007230 */ /* 0x000fca0000004100 */
[----:B------:R-:W-:-:S04]  /*82b0*/  F2FP.F16.F32.PACK_AB R0, RZ, R0 ;  /* 0x00000000ff00723e */ /* 0x000fc800000000ff */
[----:B------:R-:W-:-:S05]  /*82c0*/  PRMT R0, R0, 0x5410, RZ ;  /* 0x0000541000007816 */ /* 0x000fca00000000ff */
[----:B------:R0:W-:Y:S01]  /*82d0*/  STG.E desc[UR36][R2.64], R0 ;  /* 0x0000000002007986 */ /* 0x0001e2000c101924 */
[----:B------:R-:W-:Y:S05]  /*82e0*/  BRA `(.L_x_365) ;  /* 0x0000000800bc7947 */ /* 0x000fea0003800000 */
.L_x_370:
[----:B------:R-:W-:-:S05]  /*82f0*/  HADD2.F32 R4, -RZ, R19.H0_H0 ;  /* 0x20000013ff047230 */ /* 0x000fca0000004100 */
[----:B------:R-:W-:-:S06]  /*8300*/  FMUL.FTZ R4, R4, 1 ;  /* 0x3f80000004047820 */ /* 0x000fcc0000410000 */
[----:B------:R-:W0:Y:S02]  /*8310*/  F2F.F64.F32 R4, R4 ;  /* 0x0000000400047310 */ /* 0x000e240000201800 */
[----:B0-----:R0:W-:Y:S01]  /*8320*/  STG.E.64 desc[UR36][R2.64], R4 ;  /* 0x0000000402007986 */ /* 0x0011e2000c101b24 */
[----:B------:R-:W-:Y:S05]  /*8330*/  BRA `(.L_x_365) ;  /* 0x0000000800a87947 */ /* 0x000fea0003800000 */
.L_x_360:
[----:B------:R-:W-:-:S09]  /*8340*/  UISETP.GT.AND UP0, UPT, UR4, 0x18, UPT ;  /* 0x000000180400788c */ /* 0x000fd2000bf04270 */
[----:B------:R-:W-:Y:S05]  /*8350*/  BRA.U !UP0, `(.L_x_372) ;  /* 0x0000000508607547 */ /* 0x000fea000b800000 */
        /* <DEDUP_REMOVED lines=12> */
.L_x_375:
[----:B------:R-:W-:Y:S01]  /*8420*/  HADD2.F32 R5, -RZ, R19.H0_H0 ;  /* 0x20000013ff057230 */ /* 0x000fe20000004100 */
[----:B------:R-:W-:Y:S01]  /*8430*/  BSSY.RECONVERGENT B0, `(.L_x_376) ;  /* 0x0000013000007945 */ /* 0x000fe20003800200 */
[----:B------:R-:W-:-:S03]  /*8440*/  MOV R0, 0x80 ;  /* 0x0000008000007802 */ /* 0x000fc60000000f00 */
[----:B------:R-:W-:-:S04]  /*8450*/  LOP3.LUT R4, R5, 0x7fffffff, RZ, 0xc0, !PT ;  /* 0x7fffffff05047812 */ /* 0x000fc800078ec0ff */
[----:B------:R-:W-:-:S13]  /*8460*/  ISETP.GT.U32.AND P0, PT, R4, 0x437fffff, PT ;  /* 0x437fffff0400780c */ /* 0x000fda0003f04070 */
[----:B------:R-:W-:Y:S05]  /*8470*/  @P0 BRA `(.L_x_377) ;  /* 0x0000000000380947 */ /* 0x000fea0003800000 */
[----:B------:R-:W-:-:S13]  /*8480*/  ISETP.GE.U32.AND P0, PT, R4, 0x3c000000, PT ;  /* 0x3c0000000400780c */ /* 0x000fda0003f06070 */
[----:B------:R-:W-:-:S04]  /*8490*/  @P0 SHF.R.U32.HI R0, RZ, 0x14, R5 ;  /* 0x00000014ff000819 */ /* 0x000fc80000011605 */
[----:B------:R-:W-:-:S04]  /*84a0*/  @P0 LOP3.LUT R0, R0, 0x1, RZ, 0xc0, !PT ;  /* 0x0000000100000812 */ /* 0x000fc800078ec0ff */
[----:B------:R-:W-:-:S04]  /*84b0*/  @P0 IADD3 R0, PT, PT, R5, 0x487ffff, R0 ;  /* 0x0487ffff05000810 */ /* 0x000fc80007ffe000 */
[----:B------:R-:W-:-:S04]  /*84c0*/  @P0 SHF.R.U32.HI R0, RZ, 0x14, R0 ;  /* 0x00000014ff000819 */ /* 0x000fc80000011600 */
[----:B------:R-:W-:Y:S01]  /*84d0*/  @P0 LOP3.LUT R0, R0, 0xff, RZ, 0xc0, !PT ;  /* 0x000000ff00000812 */ /* 0x000fe200078ec0ff */
[----:B------:R-:W-:Y:S06]  /*84e0*/  @P0 BRA `(.L_x_378) ;  /* 0x0000000000140947 */ /* 0x000fec0003800000 */
[----:B------:R-:W-:-:S05]  /*84f0*/  FADD.FTZ R0, R4, 8192 ;  /* 0x4600000004007421 */ /* 0x000fca0000010000 */
[----:B------:R-:W-:Y:S02]  /*8500*/  LOP3.LUT P0, R4, R0, 0xff, RZ, 0xc0, !PT ;  /* 0x000000ff00047812 */ /* 0x000fe4000780c0ff */
[----:B------:R-:W-:-:S11]  /*8510*/  PRMT R0, RZ, 0x7610, R0 ;  /* 0x00007610ff007816 */ /* 0x000fd60000000000 */
[----:B------:R-:W-:Y:S05]  /*8520*/  @!P0 BRA `(.L_x_377) ;  /* 0x00000000000c8947 */ /* 0x000fea0003800000 */
[----:B------:R-:W-:-:S07]  /*8530*/  IMAD.MOV.U32 R0, RZ, RZ, R4 ;  /* 0x000000ffff007224 */ /* 0x000fce00078e0004 */
.L_x_378:
[----:B------:R-:W-:-:S04]  /*8540*/  SHF.R.U32.HI R5, RZ, 0x18, R5 ;  /* 0x00000018ff057819 */ /* 0x000fc80000011605 */
[----:B------:R-:W-:-:S07]  /*8550*/  LOP3.LUT R0, R0, 0x80, R5, 0xf8, !PT ;  /* 0x0000008000007812 */ /* 0x000fce00078ef805 */
.L_x_377:
[----:B------:R-:W-:Y:S05]  /*8560*/  BSYNC.RECONVERGENT B0 ;  /* 0x0000000000007941 */ /* 0x000fea0003800200 */
.L_x_376:
[----:B------:R3:W-:Y:S01]  /*8570*/  STG.E.U8 desc[UR36][R2.64], R0 ;  /* 0x0000000002007986 */ /* 0x0007e2000c101124 */
[----:B------:R-:W-:Y:S05]  /*8580*/  BRA `(.L_x_365) ;  /* 0x0000000800147947 */ /* 0x000fea0003800000 */
.L_x_374:
[----:B------:R-:W-:Y:S01]  /*8590*/  HADD2.F32 R5, -RZ, R19.H0_H0 ;  /* 0x20000013ff057230 */ /* 0x000fe20000004100 */
[----:B------:R-:W-:Y:S01]  /*85a0*/  BSSY.RECONVERGENT B0, `(.L_x_379) ;  /* 0x0000013000007945 */ /* 0x000fe20003800200 */
[----:B------:R-:W-:-:S03]  /*85b0*/  IMAD.MOV.U32 R0, RZ, RZ, 0x80 ;  /* 0x00000080ff007424 */ /* 0x000fc600078e00ff */
        /* <DEDUP_REMOVED lines=15> */
.L_x_381:
[----:B------:R-:W-:-:S04]  /*86b0*/  SHF.R.U32.HI R5, RZ, 0x18, R5 ;  /* 0x00000018ff057819 */ /* 0x000fc80000011605 */
[----:B------:R-:W-:-:S07]  /*86c0*/  LOP3.LUT R0, R0, 0x80, R5, 0xf8, !PT ;  /* 0x0000008000007812 */ /* 0x000fce00078ef805 */
.L_x_380:
[----:B------:R-:W-:Y:S05]  /*86d0*/  BSYNC.RECONVERGENT B0 ;  /* 0x0000000000007941 */ /* 0x000fea0003800200 */
.L_x_379:
[----:B------:R0:W-:Y:S01]  /*86e0*/  STG.E.U8 desc[UR36][R2.64], R0 ;  /* 0x0000000002007986 */ /* 0x0001e2000c101124 */
[----:B------:R-:W-:Y:S05]  /*86f0*/  BRA `(.L_x_365) ;  /* 0x0000000400b87947 */ /* 0x000fea0003800000 */
.L_x_373:
[----:B------:R-:W-:-:S09]  /*8700*/  UISETP.NE.AND UP0, UPT, UR4, 0x1c, UPT ;  /* 0x0000001c0400788c */ /* 0x000fd2000bf05270 */
[----:B------:R-:W-:Y:S05]  /*8710*/  BRA.U !UP0, `(.L_x_382) ;  /* 0x0000000108607547 */ /* 0x000fea000b800000 */
[----:B------:R-:W-:-:S09]  /*8720*/  UISETP.NE.AND UP0, UPT, UR4, 0x1d, UPT ;  /* 0x0000001d0400788c */ /* 0x000fd2000bf05270 */
[----:B------:R-:W-:Y:S05]  /*8730*/  BRA.U !UP0, `(.L_x_383) ;  /* 0x0000000108487547 */ /* 0x000fea000b800000 */
[----:B------:R-:W-:-:S09]  /*8740*/  UISETP.NE.AND UP0, UPT, UR4, 0x2c, UPT ;  /* 0x0000002c0400788c */ /* 0x000fd2000bf05270 */
[----:B------:R-:W-:Y:S05]  /*8750*/  BRA.U UP0, `(.L_x_364) ;  /* 0x0000000100bc7547 */ /* 0x000fea000b800000 */
        /* <DEDUP_REMOVED lines=8> */
[----:B------:R-:W-:Y:S02]  /*87e0*/  @P1 ISETP.EQ.U32.AND P2, PT, R0, 0x1, P0 ;  /* 0x000000010000180c */ /* 0x000fe40000742070 */
[----:B------:R-:W-:Y:S02]  /*87f0*/  PLOP3.LUT P0, PT, PT, PT, PT, 0x80, 0x8 ;  /* 0x000000000008781c */ /* 0x000fe40003f0f070 */
[----:B------:R-:W-:Y:S02]  /*8800*/  @P1 PLOP3.LUT P0, PT, P2, PT, PT, 0x80, 0x8 ;  /* 0x000000000008181c */ /* 0x000fe4000170f070 */
[----:B------:R-:W-:-:S11]  /*8810*/  @P1 IADD3 R0, PT, PT, R6, 0x1, RZ ;  /* 0x0000000106001810 */ /* 0x000fd60007ffe0ff */
[----:B------:R-:W-:-:S04]  /*8820*/  @!P0 IMAD.MOV R0, RZ, RZ, R6 ;  /* 0x000000ffff008224 */ /* 0x000fc800078e0206 */
[----:B------:R-:W-:-:S05]  /*8830*/  @P1 IMAD.MOV.U32 R5, RZ, RZ, R0 ;  /* 0x000000ffff051224 */ /* 0x000fca00078e0000 */
[----:B------:R2:W-:Y:S01]  /*8840*/  STG.E.U8 desc[UR36][R2.64], R5 ;  /* 0x0000000502007986 */ /* 0x0005e2000c101124 */
[----:B------:R-:W-:Y:S05]  /*8850*/  BRA `(.L_x_365) ;  /* 0x0000000400607947 */ /* 0x000fea0003800000 */
.L_x_383:
[----:B------:R-:W-:-:S06]  /*8860*/  HADD2.F32 R4, -RZ, R19.H0_H0 ;  /* 0x20000013ff047230 */ /* 0x000fcc0000004100 */
[----:B------:R-:W0:Y:S02]  /*8870*/  F2I.U64.TRUNC R4, R4 ;  /* 0x0000000400047311 */ /* 0x000e24000020d800 */
[----:B0-----:R1:W-:Y:S01]  /*8880*/  STG.E.64 desc[UR36][R2.64], R4 ;  /* 0x0000000402007986 */ /* 0x0013e2000c101b24 */
[----:B------:R-:W-:Y:S05]  /*8890*/  BRA `(.L_x_365) ;  /* 0x0000000400507947 */ /* 0x000fea0003800000 */
.L_x_382:
[----:B------:R-:W-:-:S06]  /*88a0*/  HADD2.F32 R19, -RZ, R19.H0_H0 ;  /* 0x20000013ff137230 */ /* 0x000fcc0000004100 */
[----:B------:R-:W0:Y:S02]  /*88b0*/  F2I.FTZ.U32.TRUNC.NTZ R19, R19 ;  /* 0x0000001300137305 */ /* 0x000e24000021f000 */
[----:B0-----:R0:W-:Y:S01]  /*88c0*/  STG.E desc[UR36][R2.64], R19 ;  /* 0x0000001302007986 */ /* 0x0011e2000c101924 */
[----:B------:R-:W-:Y:S05]  /*88d0*/  BRA `(.L_x_365) ;  /* 0x0000000400407947 */ /* 0x000fea0003800000 */
.L_x_372:
        /* <DEDUP_REMOVED lines=11> */
.L_x_385:
[----:B------:R-:W-:Y:S01]  /*8990*/  HADD2.F32 R19, -RZ, R19.H0_H0 ;  /* 0x20000013ff137230 */ /* 0x000fe20000004100 */
[----:B------:R-:W-:-:S04]  /*89a0*/  CS2R R6, SRZ ;  /* 0x0000000000067805 */ /* 0x000fc8000001ff00 */
[----:B------:R-:W-:-:S06]  /*89b0*/  FMUL.FTZ R4, R19, 1 ;  /* 0x3f80000013047820 */ /* 0x000fcc0000410000 */
[----:B------:R-:W0:Y:S02]  /*89c0*/  F2F.F64.F32 R4, R4 ;  /* 0x0000000400047310 */ /* 0x000e240000201800 */
[----:B0-----:R0:W-:Y:S01]  /*89d0*/  STG.E.128 desc[UR36][R2.64], R4 ;  /* 0x0000000402007986 */ /* 0x0011e2000c101d24 */
[----:B------:R-:W-:Y:S05]  /*89e0*/  BRA `(.L_x_365) ;  /* 0x0000000000fc7947 */ /* 0x000fea0003800000 */
.L_x_384:
[----:B------:R-:W-:-:S09]  /*89f0*/  UISETP.NE.AND UP0, UPT, UR4, 0xf, UPT ;  /* 0x0000000f0400788c */ /* 0x000fd2000bf05270 */
[----:B------:R-:W-:Y:S05]  /*8a00*/  BRA.U !UP0, `(.L_x_386) ;  /* 0x0000000108e87547 */ /* 0x000fea000b800000 */
[----:B------:R-:W-:-:S09]  /*8a10*/  UISETP.NE.AND UP0, UPT, UR4, 0x17, UPT ;  /* 0x000000170400788c */ /* 0x000fd2000bf05270 */
[----:B------:R-:W-:Y:S05]  /*8a20*/  BRA.U !UP0, `(.L_x_387) ;  /* 0x0000000108907547 */ /* 0x000fea000b800000 */
[----:B------:R-:W-:-:S09]  /*8a30*/  UISETP.NE.AND UP0, UPT, UR4, 0x18, UPT ;  /* 0x000000180400788c */ /* 0x000fd2000bf05270 */
[----:B------:R-:W-:Y:S05]  /*8a40*/  BRA.U !UP0, `(.L_x_388) ;  /* 0x0000000108447547 */ /* 0x000fea000b800000 */
.L_x_364:
[----:B------:R-:W-:Y:S01]  /*8a50*/  MOV R0, 0x130 ;  /* 0x0000013000007802 */ /* 0x000fe20000000f00 */
[----:B------:R-:W0:Y:S01]  /*8a60*/  LDCU.64 UR4, c[0x4][0x120] ;  /* 0x01002400ff0477ac */ /* 0x000e220008000a00 */
[----:B------:R-:W-:Y:S02]  /*8a70*/  HFMA2 R12, -RZ, RZ, 0, 5.9604644775390625e-08 ;  /* 0x00000001ff0c7431 */ /* 0x000fe400000001ff */
[----:B------:R-:W-:Y:S01]  /*8a80*/  IMAD.MOV.U32 R8, RZ, RZ, 0x65 ;  /* 0x00000065ff087424 */ /* 0x000fe200078e00ff */
[----:B------:R1:W2:Y:S01]  /*8a90*/  LDC.64 R2, c[0x4][R0] ;  /* 0x0100000000027b82 */ /* 0x0002a20000000a00 */
[----:B------:R-:W3:Y:S01]  /*8aa0*/  LDCU.64 UR6, c[0x4][0x128] ;  /* 0x01002500ff0677ac */ /* 0x000ee20008000a00 */
[----:B------:R-:W-:Y:S01]  /*8ab0*/  IMAD.MOV.U32 R13, RZ, RZ, RZ ;  /* 0x000000ffff0d7224 */ /* 0x000fe200078e00ff */
[----:B------:R-:W4:Y:S01]  /*8ac0*/  LDCU.64 UR8, c[0x4][0x38] ;  /* 0x01000700ff0877ac */ /* 0x000f220008000a00 */
[----:B0-----:R-:W-:Y:S02]  /*8ad0*/  IMAD.U32 R4, RZ, RZ, UR4 ;  /* 0x00000004ff047e24 */ /* 0x001fe4000f8e00ff */
[----:B------:R-:W-:Y:S01]  /*8ae0*/  IMAD.U32 R5, RZ, RZ, UR5 ;  /* 0x00000005ff057e24 */ /* 0x000fe2000f8e00ff */
[----:B---3--:R-:W-:Y:S01]  /*8af0*/  MOV R6, UR6 ;  /* 0x0000000600067c02 */ /* 0x008fe20008000f00 */
[----:B------:R-:W-:-:S02]  /*8b00*/  IMAD.U32 R7, RZ, RZ, UR7 ;  /* 0x00000007ff077e24 */ /* 0x000fc4000f8e00ff */
[----:B----4-:R-:W-:Y:S02]  /*8b10*/  IMAD.U32 R10, RZ, RZ, UR8 ;  /* 0x00000008ff0a7e24 */ /* 0x010fe4000f8e00ff */
[----:B-1----:R-:W-:-:S07]  /*8b20*/  IMAD.U32 R11, RZ, RZ, UR9 ;  /* 0x00000009ff0b7e24 */ /* 0x002fce000f8e00ff */
[----:B------:R-:W-:-:S07]  /*8b30*/  LEPC R20, `(.L_x_389) ;  /* 0x000000001014794e */ /* 0x000fce0000000000 */
[----:B--2---:R-:W-:Y:S05]  /*8b40*/  CALL.ABS.NOINC R2 ;  /* 0x0000000002007343 */ /* 0x004fea0003c00000 */
.L_x_389:
[----:B------:R-:W-:Y:S05]  /*8b50*/  BRA `(.L_x_365) ;  /* 0x0000000000a07947 */ /* 0x000fea0003800000 */
.L_x_388:
[----:B------:R-:W-:Y:S01]  /*8b60*/  HADD2.F32 R19, -RZ, R19.H0_H0 ;  /* 0x20000013ff137230 */ /* 0x000fe20000004100 */
[----:B------:R-:W-:Y:S01]  /*8b70*/  BSSY.RECONVERGENT B0, `(.L_x_390) ;  /* 0x000000c000007945 */ /* 0x000fe20003800200 */
[----:B------:R-:W-:-:S03]  /*8b80*/  IMAD.MOV.U32 R0, RZ, RZ, 0x7f ;  /* 0x0000007fff007424 */ /* 0x000fc600078e00ff */
[----:B------:R-:W-:Y:S02]  /*8b90*/  LOP3.LUT R4, R19, 0x7fffffff, RZ, 0xc0, !PT ;  /* 0x7fffffff13047812 */ /* 0x000fe400078ec0ff */
[----:B------:R-:W-:Y:S02]  /*8ba0*/  SHF.R.U32.HI R5, RZ, 0x18, R19 ;  /* 0x00000018ff057819 */ /* 0x000fe40000011613 */
[----:B------:R-:W-:-:S13]  /*8bb0*/  ISETP.GT.U32.AND P0, PT, R4, 0x43efffff, PT ;  /* 0x43efffff0400780c */ /* 0x000fda0003f04070 */
[----:B------:R-:W-:Y:S05]  /*8bc0*/  @P0 BRA `(.L_x_391) ;  /* 0x0000000000180947 */ /* 0x000fea0003800000 */
[----:B------:R-:W-:-:S13]  /*8bd0*/  ISETP.GE.U32.AND P0, PT, R4, 0x3c800000, PT ;  /* 0x3c8000000400780c */ /* 0x000fda0003f06070 */
[----:B------:R-:W-:-:S04]  /*8be0*/  @P0 SHF.R.U32.HI R0, RZ, 0x14, R19 ;  /* 0x00000014ff000819 */ /* 0x000fc80000011613 */
[----:B------:R-:W-:-:S04]  /*8bf0*/  @P0 LOP3.LUT R0, R0, 0x1, RZ, 0xc0, !PT ;  /* 0x0000000100000812 */ /* 0x000fc800078ec0ff */
[----:B------:R-:W-:-:S04]  /*8c00*/  @P0 IADD3 R0, PT, PT, R19, 0x407ffff, R0 ;  /* 0x0407ffff13000810 */ /* 0x000fc80007ffe000 */
[----:B------:R-:W-:Y:S01]  /*8c10*/  @P0 SHF.R.U32.HI R0, RZ, 0x14, R0 ;  /* 0x00000014ff000819 */ /* 0x000fe20000011600 */
[----:B------:R-:W-:-:S07]  /*8c20*/  @!P0 FADD.FTZ R0, R4, 16384 ;  /* 0x4680000004008421 */ /* 0x000fce0000010000 */
.L_x_391:
[----:B------:R-:W-:Y:S05]  /*8c30*/  BSYNC.RECONVERGENT B0 ;  /* 0x0000000000007941 */ /* 0x000fea0003800200 */
.L_x_390:
[----:B------:R-:W-:-:S05]  /*8c40*/  LOP3.LUT R5, R0, 0x80, R5, 0xf8, !PT ;  /* 0x0000008000057812 */ /* 0x000fca00078ef805 */
[----:B------:R0:W-:Y:S01]  /*8c50*/  STG.E.U8 desc[UR36][R2.64], R5 ;  /* 0x0000000502007986 */ /* 0x0001e2000c101124 */
[----:B------:R-:W-:Y:S05]  /*8c60*/  BRA `(.L_x_365) ;  /* 0x00000000005c7947 */ /* 0x000fea0003800000 */
.L_x_387:
[----:B------:R-:W-:Y:S01]  /*8c70*/  HADD2.F32 R5, -RZ, R19.H0_H0 ;  /* 0x20000013ff057230 */ /* 0x000fe20000004100 */
[----:B------:R-:W-:Y:S04]  /*8c80*/  BSSY.RECONVERGENT B0, `(.L_x_392) ;  /* 0x000000e000007945 */ /* 0x000fe80003800200 */
[----:B------:R-:W-:-:S04]  /*8c90*/  LOP3.LUT R4, R5, 0x7fffffff, RZ, 0xc0, !PT ;  /* 0x7fffffff05047812 */ /* 0x000fc800078ec0ff */
[----:B------:R-:W-:-:S13]  /*8ca0*/  ISETP.GT.U32.AND P0, PT, R4, 0x477fffff, PT ;  /* 0x477fffff0400780c */ /* 0x000fda0003f04070 */
[----:B------:R-:W-:Y:S05]  /*8cb0*/  @P0 BRA `(.L_x_393) ;  /* 0x00000000001c0947 */ /* 0x000fea0003800000 */
[----:B------:R-:W-:-:S13]  /*8cc0*/  ISETP.GE.U32.AND P0, PT, R4, 0x38800000, PT ;  /* 0x388000000400780c */ /* 0x000fda0003f06070 */
[----:B------:R-:W-:-:S04]  /*8cd0*/  @P0 SHF.R.U32.HI R0, RZ, 0x15, R5 ;  /* 0x00000015ff000819 */ /* 0x000fc80000011605 */
[----:B------:R-:W-:-:S04]  /*8ce0*/  @P0 LOP3.LUT R0, R0, 0x1, RZ, 0xc0, !PT ;  /* 0x0000000100000812 */ /* 0x000fc800078ec0ff */
[----:B------:R-:W-:-:S04]  /*8cf0*/  @P0 IADD3 R0, PT, PT, R5, 0x80fffff, R0 ;  /* 0x080fffff05000810 */ /* 0x000fc80007ffe000 */
[----:B------:R-:W-:Y:S01]  /*8d00*/  @P0 SHF.R.U32.HI R0, RZ, 0x15, R0 ;  /* 0x00000015ff000819 */ /* 0x000fe20000011600 */
[----:B------:R-:W-:Y:S01]  /*8d10*/  @!P0 FADD.FTZ R0, R4, 128 ;  /* 0x4300000004008421 */ /* 0x000fe20000010000 */
[----:B------:R-:W-:Y:S06]  /*8d20*/  BRA `(.L_x_394) ;  /* 0x00000000000c7947 */ /* 0x000fec0003800000 */
.L_x_393:
[----:B------:R-:W-:Y:S01]  /*8d30*/  IMAD.MOV.U32 R0, RZ, RZ, 0x7f ;  /* 0x0000007fff007424 */ /* 0x000fe200078e00ff */
[----:B------:R-:W-:-:S04]  /*8d40*/  ISETP.GT.U32.AND P0, PT, R4, 0x7f800000, PT ;  /* 0x7f8000000400780c */ /* 0x000fc80003f04070 */
[----:B------:R-:W-:-:S09]  /*8d50*/  SEL R0, R0, 0x7c, P0 ;  /* 0x0000007c00007807 */ /* 0x000fd20000000000 */
.L_x_394:
[----:B------:R-:W-:Y:S05]  /*8d60*/  BSYNC.RECONVERGENT B0 ;  /* 0x0000000000007941 */ /* 0x000fea0003800200 */
.L_x_392:
[----:B------:R-:W-:-:S04]  /*8d70*/  SHF.R.U32.HI R5, RZ, 0x18, R5 ;  /* 0x00000018ff057819 */ /* 0x000fc80000011605 */
[----:B------:R-:W-:-:S05]  /*8d80*/  LOP3.LUT R5, R0, 0x80, R5, 0xf8, !PT ;  /* 0x0000008000057812 */ /* 0x000fca00078ef805 */
[----:B------:R0:W-:Y:S01]  /*8d90*/  STG.E.U8 desc[UR36][R2.64], R5 ;  /* 0x0000000502007986 */ /* 0x0001e2000c101124 */
[----:B------:R-:W-:Y:S05]  /*8da0*/  BRA `(.L_x_365) ;  /* 0x00000000000c7947 */ /* 0x000fea0003800000 */
.L_x_386:
[----:B------:R-:W-:-:S05]  /*8db0*/  HADD2.F32 R0, -RZ, R19.H0_H0 ;  /* 0x20000013ff007230 */ /* 0x000fca0000004100 */
[----:B------:R-:W-:-:S05]  /*8dc0*/  F2FP.BF16.F32.PACK_AB R0, RZ, R0 ;  /* 0x00000000ff00723e */ /* 0x000fca00000010ff */
[----:B------:R0:W-:Y:S02]  /*8dd0*/  STG.E.U16 desc[UR36][R2.64], R0 ;  /* 0x0000000002007986 */ /* 0x0001e4000c101524 */
.L_x_365:
[----:B------:R-:W-:-:S07]  /*8de0*/  VIADD R17, R17, 0x80 ;  /* 0x0000008011117836 */ /* 0x000fce0000000000 */
.L_x_292:
[----:B------:R-:W-:Y:S05]  /*8df0*/  BSYNC.RECONVERGENT B6 ;  /* 0x0000000000067941 */ /* 0x000fea0003800200 */
.L_x_291:
[----:B------:R-:W5:Y:S01]  /*8e00*/  LDCU UR4, c[0x0][0x380] ;  /* 0x00007000ff0477ac */ /* 0x000f620008000800 */
[----:B------:R-:W-:Y:S01]  /*8e10*/  BSSY.RECONVERGENT B6, `(.L_x_395) ;  /* 0x0000467000067945 */ /* 0x000fe20003800200 */
[----:B-----5:R-:W-:-:S13]  /*8e20*/  ISETP.GE.AND P0, PT, R17, UR4, PT ;  /* 0x0000000411007c0c */ /* 0x020fda000bf06270 */
[----:B------:R-:W-:Y:S05]  /*8e30*/  @P0 BRA `(.L_x_396) ;  /* 0x0000004400900947 */ /* 0x000fea0003800000 */
[----:B------:R-:W5:Y:S01]  /*8e40*/  LDCU UR4, c[0x0][0x388] ;  /* 0x00007100ff0477ac */ /* 0x000f620008000800 */
[----:B------:R-:W-:Y:S01]  /*8e50*/  MOV R18, RZ ;  /* 0x000000ff00127202 */ /* 0x000fe20000000f00 */
[----:B0--3--:R-:W-:Y:S02]  /*8e60*/  IMAD.MOV.U32 R0, RZ, RZ, RZ ;  /* 0x000000ffff007224 */ /* 0x009fe400078e00ff */
[----:B------:R-:W-:Y:S01]  /*8e70*/  IMAD.MOV.U32 R16, RZ, RZ, RZ ;  /* 0x000000ffff107224 */ /* 0x000fe200078e00ff */
[----:B-----5:R-:W-:-:S09]  /*8e80*/  UISETP.NE.AND UP0, UPT, UR4, URZ, UPT ;  /* 0x000000ff0400728c */ /* 0x020fd2000bf05270 */
[----:B------:R-:W-:Y:S05]  /*8e90*/  BRA.U !UP0, `(.L_x_397) ;  /* 0x0000001508707547 */ /* 0x000fea000b800000 */
[----:B------:R-:W1:Y:S01]  /*8ea0*/  LDCU.64 UR4, c[0x0][0x390] ;  /* 0x00007200ff0477ac */ /* 0x000e620008000a00 */
[----:B------:R-:W-:Y:S01]  /*8eb0*/  IMAD.MOV.U32 R16, RZ, RZ, RZ ;  /* 0x000000ffff107224 */ /* 0x000fe200078e00ff */
[----:B------:R-:W0:Y:S01]  /*8ec0*/  LDCU UR6, c[0x0][0x38c] ;  /* 0x00007180ff0677ac */ /* 0x000e220008000800 */
[----:B------:R-:W3:Y:S01]  /*8ed0*/  LDCU.64 UR8, c[0x0][0x4b8] ;  /* 0x00009700ff0877ac */ /* 0x000ee20008000a00 */
[----:B------:R-:W-:Y:S01]  /*8ee0*/  UISETP.NE.AND UP0, UPT, UR41, URZ, UPT ;  /* 0x000000ff2900728c */ /* 0x000fe2000bf05270 */
[----:B-12-4-:R-:W-:Y:S01]  /*8ef0*/  IMAD.HI.U32 R2, R17, UR4, R16 ;  /* 0x0000000411027c27 */ /* 0x016fe2000f8e0010 */
[----:B------:R-:W1:Y:S04]  /*8f00*/  LDCU UR4, c[0x0][0x4c0] ;  /* 0x00009800ff0477ac */ /* 0x000e680008000800 */
[----:B------:R-:W-:-:S05]  /*8f10*/  SHF.R.U32.HI R3, RZ, UR5, R2 ;  /* 0x00000005ff037c19 */ /* 0x000fca0008011602 */
[----:B------:R-:W-:-:S04]  /*8f20*/  IMAD.MOV R18, RZ, RZ, -R3 ;  /* 0x000000ffff127224 */ /* 0x000fc800078e0a03 */
[----:B0-----:R-:W-:-:S04]  /*8f30*/  IMAD R18, R18, UR6, R17 ;  /* 0x0000000612127c24 */ /* 0x001fc8000f8e0211 */
[C---:B---3--:R-:W-:Y:S02]  /*8f40*/  IMAD R16, R18.reuse, UR8, RZ ;  /* 0x0000000812107c24 */ /* 0x048fe4000f8e02ff */
[C---:B------:R-:W-:Y:S02]  /*8f50*/  IMAD R0, R18.reuse, UR9, RZ ;  /* 0x0000000912007c24 */ /* 0x040fe4000f8e02ff */
[----:B-1----:R-:W-:Y:S01]  /*8f60*/  IMAD R18, R18, UR4, RZ ;  /* 0x0000000412127c24 */ /* 0x002fe2000f8e02ff */
        /* <DEDUP_REMOVED lines=335> */
.L_x_397:
[----:B------:R-:W1:Y:S01]  /*a460*/  LDCU.64 UR6, c[0x0][0x5f0] ;  /* 0x0000be00ff0677ac */ /* 0x000e620008000a00 */
[----:B------:R-:W-:-:S04]  /*a470*/  UPRMT UR4, UR39, 0x9910, URZ ;  /* 0x0000991027047896 */ /* 0x000fc800080000ff */
[----:B------:R-:W-:Y:S01]  /*a480*/  UISETP.GT.AND UP0, UPT, UR4, 0x9, UPT ;  /* 0x000000090400788c */ /* 0x000fe2000bf04270 */
[----:B-12-4-:R-:W-:-:S05]  /*a490*/  IADD3 R2, P0, PT, R0, UR6, RZ ;  /* 0x0000000600027c10 */ /* 0x016fca000ff1e0ff */
        /* <DEDUP_REMOVED lines=15> */
.L_x_401:
[----:B------:R-:W2:Y:S02]  /*a590*/  LDG.E.U8 R2, desc[UR36][R2.64] ;  /* 0x0000002402027981 */ /* 0x000ea4000c1e1100 */
[----:B--2---:R-:W-:-:S04]  /*a5a0*/  I2FP.F32.U32 R0, R2 ;  /* 0x0000000200007245 */ /* 0x004fc80000201000 */
[----:B------:R-:W-:-:S04]  /*a5b0*/  F2FP.F16.F32.PACK_AB R0, RZ, R0 ;  /* 0x00000000ff00723e */ /* 0x000fc800000000ff */
[----:B------:R-:W-:Y:S01]  /*a5c0*/  PRMT R19, R0, 0x7610, R19 ;  /* 0x0000761000137816 */ /* 0x000fe20000000013 */
[----:B------:R-:W-:Y:S06]  /*a5d0*/  BRA `(.L_x_403) ;  /* 0x0000000c00d47947 */ /* 0x000fec0003800000 */
.L_x_400:
        /* <DEDUP_REMOVED lines=11> */
.L_x_405:
[----:B------:R-:W2:Y:S02]  /*a690*/  LDG.E R2, desc[UR36][R2.64] ;  /* 0x0000002402027981 */ /* 0x000ea4000c1e1900 */
[----:B--2---:R-:W-:-:S04]  /*a6a0*/  I2FP.F32.S32 R0, R2 ;  /* 0x0000000200007245 */ /* 0x004fc80000201400 */
[----:B------:R-:W-:-:S04]  /*a6b0*/  F2FP.F16.F32.PACK_AB R0, RZ, R0 ;  /* 0x00000000ff00723e */ /* 0x000fc800000000ff */
[----:B------:R-:W-:Y:S01]  /*a6c0*/  PRMT R19, R0, 0x7610, R19 ;  /* 0x0000761000137816 */ /* 0x000fe20000000013 */
[----:B------:R-:W-:Y:S06]  /*a6d0*/  BRA `(.L_x_403) ;  /* 0x0000000c00947947 */ /* 0x000fec0003800000 */
.L_x_404:
[----:B------:R-:W2:Y:S02]  /*a6e0*/  LDG.E.U16 R2, desc[UR36][R2.64] ;  /* 0x0000002402027981 */ /* 0x000ea4000c1e1500 */
[----:B--2---:R-:W0:Y:S02]  /*a6f0*/  I2F.S16 R0, R2 ;  /* 0x0000000200007306 */ /* 0x004e240000101400 */
[----:B0-----:R-:W-:-:S04]  /*a700*/  F2FP.F16.F32.PACK_AB R0, RZ, R0 ;  /* 0x00000000ff00723e */ /* 0x001fc800000000ff */
[----:B------:R-:W-:Y:S01]  /*a710*/  PRMT R19, R0, 0x7610, R19 ;  /* 0x0000761000137816 */ /* 0x000fe20000000013 */
[----:B------:R-:W-:Y:S06]  /*a720*/  BRA `(.L_x_403) ;  /* 0x0000000c00807947 */ /* 0x000fec0003800000 */
.L_x_399:
        /* <DEDUP_REMOVED lines=9> */
.L_x_407:
[----:B------:R1:W5:Y:S01]  /*a7c0*/  LDG.E.U16 R19, desc[UR36][R2.64] ;  /* 0x0000002402137981 */ /* 0x000362000c1e1500 */
[----:B------:R-:W-:Y:S05]  /*a7d0*/  BRA `(.L_x_403) ;  /* 0x0000000c00547947 */ /* 0x000fea0003800000 */
.L_x_406:
        /* <DEDUP_REMOVED lines=9> */
.L_x_409:
[----:B------:R0:W5:Y:S01]  /*a870*/  LDG.E.U16 R19, desc[UR36][R2.64] ;  /* 0x0000002402137981 */ /* 0x000162000c1e1500 */
[----:B------:R-:W-:Y:S05]  /*a880*/  BRA `(.L_x_403) ;  /* 0x0000000c00287947 */ /* 0x000fea0003800000 */
.L_x_408:
        /* <DEDUP_REMOVED lines=13> */
.L_x_398:
        /* <DEDUP_REMOVED lines=14> */
.L_x_412:
        /* <DEDUP_REMOVED lines=13> */
.L_x_411:
[----:B------:R-:W-:-:S09]  /*ab10*/  UISETP.NE.AND UP0, UPT, UR4, 0xf, UPT ;  /* 0x0000000f0400788c */ /* 0x000fd2000bf05270 */
[----:B------:R-:W-:Y:S05]  /*ab20*/  BRA.U !UP0, `(.L_x_413) ;  /* 0x00000001089c7547 */ /* 0x000fea000b800000 */
[----:B------:R-:W-:-:S09]  /*ab30*/  UISETP.NE.AND UP0, UPT, UR4, 0x17, UPT ;  /* 0x000000170400788c */ /* 0x000fd2000bf05270 */
[----:B------:R-:W-:Y:S05]  /*ab40*/  BRA.U !UP0, `(.L_x_414) ;  /* 0x00000001085c7547 */ /* 0x000fea000b800000 */
[----:B------:R-:W-:-:S09]  /*ab50*/  UISETP.NE.AND UP0, UPT, UR4, 0x18, UPT ;  /* 0x000000180400788c */ /* 0x000fd2000bf05270 */
[----:B------:R-:W-:Y:S05]  /*ab60*/  BRA.U UP0, `(.L_x_402) ;  /* 0x0000000900047547 */ /* 0x000fea000b800000 */
[----:B------:R-:W2:Y:S01]  /*ab70*/  LDG.E.U8 R0, desc[UR36][R2.64] ;  /* 0x0000002402007981 */ /* 0x000ea2000c1e1100 */
[----:B------:R-:W-:Y:S01]  /*ab80*/  MOV R6, 0x1f ;  /* 0x0000001f00067802 */ /* 0x000fe20000000f00 */
        /* <DEDUP_REMOVED lines=8> */
[C---:B------:R-:W-:Y:S01]  /*ac10*/  SHF.L.U32 R6, R4.reuse, R5, RZ ;  /* 0x0000000504067219 */ /* 0x040fe200000006ff */
[----:B------:R-:W-:-:S03]  /*ac20*/  VIADD R5, R4, 0x1000000 ;  /* 0x0100000004057836 */ /* 0x000fc60000000000 */
[----:B------:R-:W-:Y:S02]  /*ac30*/  LEA.HI R6, R6, -R7, RZ, 0x1c ;  /* 0x8000000706067211 */ /* 0x000fe400078fe0ff */
[----:B------:R-:W-:Y:S02]  /*ac40*/  SHF.R.S32.HI R5, RZ, 0x8, R5 ;  /* 0x00000008ff057819 */ /* 0x000fe40000011405 */
[----:B------:R-:W-:-:S04]  /*ac50*/  IADD3 R6, PT, PT, R6, 0x3c000000, RZ ;  /* 0x3c00000006067810 */ /* 0x000fc80007ffe0ff */
[----:B------:R-:W-:-:S04]  /*ac60*/  LOP3.LUT R5, R6, 0x7f800000, R5, 0xf8, !PT ;  /* 0x7f80000006057812 */ /* 0x000fc800078ef805 */
[----:B------:R-:W-:-:S04]  /*ac70*/  SEL R5, R5, RZ, P0 ;  /* 0x000000ff05057207 */ /* 0x000fc80000000000 */
[----:B------:R-:W-:-:S04]  /*ac80*/  LOP3.LUT R5, R5, 0x80000000, R0, 0xf8, !PT ;  /* 0x8000000005057812 */ /* 0x000fc800078ef800 */
[----:B------:R-:W-:-:S04]  /*ac90*/  F2FP.F16.F32.PACK_AB R5, RZ, R5 ;  /* 0x00000005ff05723e */ /* 0x000fc800000000ff */
[----:B------:R-:W-:Y:S01]  /*aca0*/  PRMT R19, R5, 0x7610, R19 ;  /* 0x0000761005137816 */ /* 0x000fe20000000013 */
[----:B------:R-:W-:Y:S06]  /*acb0*/  BRA `(.L_x_403) ;  /* 0x00000008001c7947 */ /* 0x000fec0003800000 */
.L_x_414:
        /* <DEDUP_REMOVED lines=14> */
.L_x_413:
[----:B------:R-:W2:Y:S02]  /*ada0*/  LDG.E.U16 R0, desc[UR36][R2.64] ;  /* 0x0000002402007981 */ /* 0x000ea4000c1e1500 */
[----:B--2---:R-:W-:-:S05]  /*adb0*/  IMAD.U32 R0, R0, 0x10000, RZ ;  /* 0x0001000000007824 */ /* 0x004fca00078e00ff */
[----:B------:R-:W-:-:S04]  /*adc0*/  F2FP.F16.F32.PACK_AB R0, RZ, R0 ;  /* 0x00000000ff00723e */ /* 0x000fc800000000ff */
[----:B------:R-:W-:Y:S01]  /*add0*/  PRMT R19, R0, 0x7610, R19 ;  /* 0x0000761000137816 */ /* 0x000fe20000000013 */
[----:B------:R-:W-:Y:S06]  /*ade0*/  BRA `(.L_x_403) ;  /* 0x0000000400d07947 */ /* 0x000fec0003800000 */
.L_x_410:
        /* <DEDUP_REMOVED lines=13> */
.L_x_417:
        /* <DEDUP_REMOVED lines=21> */
.L_x_421:
[----:B------:R-:W-:Y:S05]  /*b010*/  BSYNC.RECONVERGENT B1 ;  /* 0x0000000000017941 */ /* 0x000fea0003800200 */
.L_x_420:
[----:B------:R-:W-:Y:S01]  /*b020*/  IMAD.SHL.U32 R0, R0, 0x100000, RZ ;  /* 0x0010000000007824 */ /* 0x000fe200078e00ff */
[----:B------:R-:W-:-:S04]  /*b030*/  LEA R2, R2, 0x3b800000, 0x17 ;  /* 0x3b80000002027811 */ /* 0x000fc800078eb8ff */
[----:B------:R-:W-:-:S07]  /*b040*/  LOP3.LUT R0, R2, R0, R7, 0xfe, !PT ;  /* 0x0000000002007212 */ /* 0x000fce00078efe07 */
.L_x_419:
[----:B------:R-:W-:Y:S05]  /*b050*/  BSYNC.RECONVERGENT B0 ;  /* 0x0000000000007941 */ /* 0x000fea0003800200 */
.L_x_418:
[----:B------:R-:W-:-:S04]  /*b060*/  F2FP.F16.F32.PACK_AB R0, RZ, R0 ;  /* 0x00000000ff00723e */ /* 0x000fc800000000ff */
[----:B------:R-:W-:Y:S01]  /*b070*/  PRMT R19, R0, 0x7610, R19 ;  /* 0x0000761000137816 */ /* 0x000fe20000000013 */
[----:B------:R-:W-:Y:S06]  /*b080*/  BRA `(.L_x_403) ;  /* 0x0000000400287947 */ /* 0x000fec0003800000 */
.L_x_416:
        /* <DEDUP_REMOVED lines=21> */
.L_x_425:
[----:B------:R-:W-:Y:S05]  /*b1e0*/  BSYNC.RECONVERGENT B1 ;  /* 0x0000000000017941 */ /* 0x000fea0003800200 */
.L_x_424:
[----:B------:R-:W-:Y:S01]  /*b1f0*/  IMAD.SHL.U32 R0, R0, 0x200000, RZ ;  /* 0x0020000000007824 */ /* 0x000fe200078e00ff */
[----:B------:R-:W-:-:S04]  /*b200*/  LEA R2, R2, 0x37800000, 0x17 ;  /* 0x3780000002027811 */ /* 0x000fc800078eb8ff */
[----:B------:R-:W-:-:S07]  /*b210*/  LOP3.LUT R0, R2, R0, R7, 0xfe, !PT ;  /* 0x0000000002007212 */ /* 0x000fce00078efe07 */
.L_x_423:
[----:B------:R-:W-:Y:S05]  /*b220*/  BSYNC.RECONVERGENT B0 ;  /* 0x0000000000007941 */ /* 0x000fea0003800200 */
.L_x_422:
[----:B------:R-:W-:-:S04]  /*b230*/  F2FP.F16.F32.PACK_AB R0, RZ, R0 ;  /* 0x00000000ff00723e */ /* 0x000fc800000000ff */
[----:B------:R-:W-:Y:S01]  /*b240*/  PRMT R19, R0, 0x7610, R19 ;  /* 0x0000761000137816 */ /* 0x000fe20000000013 */
[----:B------:R-:W-:Y:S06]  /*b250*/  BRA `(.L_x_403) ;  /* 0x0000000000b47947 */ /* 0x000fec0003800000 */
.L_x_415:
        /* <DEDUP_REMOVED lines=12> */
[----:B------:R-:W-:Y:S01]  /*b320*/  @!P0 MOV R0, 0x7f800001 ;  /* 0x7f80000100008802 */ /* 0x000fe20000000f00 */
[----:B------:R-:W-:-:S07]  /*b330*/  @P0 IMAD.SHL.U32 R0, R2, 0x800000, RZ ;  /* 0x0080000002000824 */ /* 0x000fce00078e00ff */
.L_x_429:
[----:B------:R-:W-:Y:S05]  /*b340*/  BSYNC.RECONVERGENT B0 ;  /* 0x0000000000007941 */ /* 0x000fea0003800200 */
.L_x_428:
[----:B------:R-:W-:-:S04]  /*b350*/  F2FP.F16.F32.PACK_AB R0, RZ, R0 ;  /* 0x00000000ff00723e */ /* 0x000fc800000000ff */
[----:B------:R-:W-:Y:S01]  /*b360*/  PRMT R19, R0, 0x7610, R19 ;  /* 0x0000761000137816 */ /* 0x000fe20000000013 */
[----:B------:R-:W-:Y:S06]  /*b370*/  BRA `(.L_x_403) ;  /* 0x00000000006c7947 */ /* 0x000fec0003800000 */
.L_x_402:
[----:B------:R-:W-:Y:S01]  /*b380*/  MOV R2, 0x130 ;  /* 0x0000013000027802 */ /* 0x000fe20000000f00 */
[----:B------:R-:W0:Y:S01]  /*b390*/  LDCU.64 UR4, c[0x4][0x120] ;  /* 0x01002400ff0477ac */ /* 0x000e220008000a00 */
[----:B------:R-:W-:Y:S02]  /*b3a0*/  HFMA2 R13, -RZ, RZ, 0, 0 ;  /* 0x00000000ff0d7431 */ /* 0x000fe400000001ff */
[----:B------:R-:W-:Y:S01]  /*b3b0*/  IMAD.MOV.U32 R8, RZ, RZ, 0x4e ;  /* 0x0000004eff087424 */ /* 0x000fe200078e00ff */
[----:B------:R-:W1:Y:S01]  /*b3c0*/  LDCU.64 UR6, c[0x4][0x128] ;  /* 0x01002500ff0677ac */ /* 0x000e620008000a00 */
[----:B------:R-:W2:Y:S01]  /*b3d0*/  LDC.64 R2, c[0x4][R2] ;  /* 0x0100000002027b82 */ /* 0x000ea20000000a00 */
[----:B------:R-:W-:Y:S01]  /*b3e0*/  IMAD.MOV.U32 R12, RZ, RZ, 0x1 ;  /* 0x00000001ff0c7424 */ /* 0x000fe200078e00ff */
        /* <DEDUP_REMOVED lines=9> */
.L_x_430:
[----:B------:R-:W-:Y:S01]  /*b480*/  PRMT R19, RZ, 0x7610, R19 ;  /* 0x00007610ff137816 */ /* 0x000fe20000000013 */
[----:B------:R-:W-:Y:S06]  /*b490*/  BRA `(.L_x_403) ;  /* 0x0000000000247947 */ /* 0x000fec0003800000 */
.L_x_427:
[----:B------:R-:W2:Y:S02]  /*b4a0*/  LDG.E.64 R2, desc[UR36][R2.64] ;  /* 0x0000002402027981 */ /* 0x000ea4000c1e1b00 */
[----:B--2---:R-:W0:Y:S02]  /*b4b0*/  I2F.U64 R0, R2 ;  /* 0x0000000200007312 */ /* 0x004e240000301000 */
[----:B0-----:R-:W-:-:S04]  /*b4c0*/  F2FP.F16.F32.PACK_AB R0, RZ, R0 ;  /* 0x00000000ff00723e */ /* 0x001fc800000000ff */
[----:B------:R-:W-:Y:S01]  /*b4d0*/  PRMT R19, R0, 0x7610, R19 ;  /* 0x0000761000137816 */ /* 0x000fe20000000013 */
[----:B------:R-:W-:Y:S06]  /*b4e0*/  BRA `(.L_x_403) ;  /* 0x0000000000107947 */ /* 0x000fec0003800000 */
.L_x_426:
[----:B------:R-:W2:Y:S02]  /*b4f0*/  LDG.E R2, desc[UR36][R2.64] ;  /* 0x0000002402027981 */ /* 0x000ea4000c1e1900 */
[----:B--2---:R-:W-:-:S04]  /*b500*/  I2FP.F32.U32 R0, R2 ;  /* 0x0000000200007245 */ /* 0x004fc80000201000 */
[----:B------:R-:W-:-:S04]  /*b510*/  F2FP.F16.F32.PACK_AB R0, RZ, R0 ;  /* 0x00000000ff00723e */ /* 0x000fc800000000ff */
[----:B------:R-:W-:-:S07]  /*b520*/  PRMT R19, R0, 0x7610, R19 ;  /* 0x0000761000137816 */ /* 0x000fce0000000013 */
.L_x_403:
        /* <DEDUP_REMOVED lines=18> */
.L_x_434:
[----:B------:R-:W2:Y:S02]  /*b650*/  LDG.E.U8 R2, desc[UR36][R2.64] ;  /* 0x0000002402027981 */ /* 0x000ea4000c1e1100 */
[----:B--2---:R-:W-:-:S04]  /*b660*/  I2FP.F32.U32 R0, R2 ;  /* 0x0000000200007245 */ /* 0x004fc80000201000 */
[----:B------:R-:W-:Y:S01]  /*b670*/  F2FP.F16.F32.PACK_AB R0, RZ, R0 ;  /* 0x00000000ff00723e */ /* 0x000fe200000000ff */
[----:B------:R-:W-:Y:S06]  /*b680*/  BRA `(.L_x_436) ;  /* 0x0000000c009c7947 */ /* 0x000fec0003800000 */
.L_x_433:
        /* <DEDUP_REMOVED lines=10> */
.L_x_438:
[----:B------:R-:W2:Y:S02]  /*b730*/  LDG.E R2, desc[UR36][R2.64] ;  /* 0x0000002402027981 */ /* 0x000ea4000c1e1900 */
[----:B--2---:R-:W-:-:S04]  /*b740*/  I2FP.F32.S32 R0, R2 ;  /* 0x0000000200007245 */ /* 0x004fc80000201400 */
[----:B------:R-:W-:Y:S01]  /*b750*/  F2FP.F16.F32.PACK_AB R0, RZ, R0 ;  /* 0x00000000ff00723e */ /* 0x000fe200000000ff */
[----:B------:R-:W-:Y:S06]  /*b760*/  BRA `(.L_x_436) ;  /* 0x0000000c00647947 */ /* 0x000fec0003800000 */
.L_x_437:
[----:B------:R-:W2:Y:S02]  /*b770*/  LDG.E.U16 R2, desc[UR36][R2.64] ;  /* 0x0000002402027981 */ /* 0x000ea4000c1e1500 */
[----:B--2---:R-:W0:Y:S02]  /*b780*/  I2F.S16 R0, R2 ;  /* 0x0000000200007306 */ /* 0x004e240000101400 */
[----:B0-----:R-:W-:Y:S01]  /*b790*/  F2FP.F16.F32.PACK_AB R0, RZ, R0 ;  /* 0x00000000ff00723e */ /* 0x001fe200000000ff */
[----:B------:R-:W-:Y:S06]  /*b7a0*/  BRA `(.L_x_436) ;  /* 0x0000000c00547947 */ /* 0x000fec0003800000 */
.L_x_432:
        /* <DEDUP_REMOVED lines=9> */
.L_x_440:
[----:B------:R0:W5:Y:S01]  /*b840*/  LDG.E.U16 R0, desc[UR36][R2.64] ;  /* 0x0000002402007981 */ /* 0x000162000c1e1500 */
[----:B------:R-:W-:Y:S05]  /*b850*/  BRA `(.L_x_436) ;  /* 0x0000000c00287947 */ /* 0x000fea0003800000 */
.L_x_439:
        /* <DEDUP_REMOVED lines=9> */
.L_x_442:
[----:B------:R1:W5:Y:S01]  /*b8f0*/  LDG.E.U16 R0, desc[UR36][R2.64] ;  /* 0x0000002402007981 */ /* 0x000362000c1e1500 */
[----:B------:R-:W-:Y:S05]  /*b900*/  BRA `(.L_x_436) ;  /* 0x0000000800fc7947 */ /* 0x000fea0003800000 */
.L_x_441:
        /* <DEDUP_REMOVED lines=12> */
.L_x_431:
        /* <DEDUP_REMOVED lines=13> */
.L_x_445:
        /* <DEDUP_REMOVED lines=12> */
.L_x_444:
        /* <DEDUP_REMOVED lines=13> */
[----:B------:R-:W-:-:S04]  /*bc30*/  VIADDMNMX.U32 R5, R5, R6, 0x4, !PT ;  /* 0x0000000405057446 */ /* 0x000fc80007800006 */
[----:B------:R-:W-:-:S04]  /*bc40*/  IADD3 R5, PT, PT, R5, -0x4, RZ ;  /* 0xfffffffc05057810 */ /* 0x000fc80007ffe0ff */
[C---:B------:R-:W-:Y:S01]  /*bc50*/  SHF.L.U32 R6, R4.reuse, R5, RZ ;  /* 0x0000000504067219 */ /* 0x040fe200000006ff */
[----:B------:R-:W-:Y:S02]  /*bc60*/  IMAD.SHL.U32 R7, R5, 0x800000, RZ ;  /* 0x0080000005077824 */ /* 0x000fe400078e00ff */
        /* <DEDUP_REMOVED lines=10> */
.L_x_447:
[----:B------:R-:W2:Y:S02]  /*bd10*/  LDG.E.U8 R2, desc[UR36][R2.64] ;  /* 0x0000002402027981 */ /* 0x000ea4000c1e1100 */
[C---:B--2---:R-:W-:Y:S01]  /*bd20*/  IMAD.SHL.U32 R0, R2.reuse, 0x2000000, RZ ;  /* 0x0200000002007824 */ /* 0x044fe200078e00ff */
[----:B------:R-:W-:-:S04]  /*bd30*/  SHF.L.U32 R5, R2, 0x8, RZ ;  /* 0x0000000802057819 */ /* 0x000fc800000006ff */
        /* <DEDUP_REMOVED lines=10> */
.L_x_446:
[----:B------:R-:W2:Y:S02]  /*bde0*/  LDG.E.U16 R0, desc[UR36][R2.64] ;  /* 0x0000002402007981 */ /* 0x000ea4000c1e1500 */
[----:B--2---:R-:W-:-:S05]  /*bdf0*/  IMAD.U32 R0, R0, 0x10000, RZ ;  /* 0x0001000000007824 */ /* 0x004fca00078e00ff */
[----:B------:R-:W-:Y:S01]  /*be00*/  F2FP.F16.F32.PACK_AB R0, RZ, R0 ;  /* 0x00000000ff00723e */ /* 0x000fe200000000ff */
[----:B------:R-:W-:Y:S06]  /*be10*/  BRA `(.L_x_436) ;  /* 0x0000000400b87947 */ /* 0x000fec0003800000 */
.L_x_443:
        /* <DEDUP_REMOVED lines=12> */
.L_x_450:
        /* <DEDUP_REMOVED lines=17> */
[----:B------:R-:W-:Y:S02]  /*bff0*/  IADD3 R5, PT, PT, R3, -0x1c, RZ ;  /* 0xffffffe403057810 */ /* 0x000fe40007ffe0ff */
[----:B------:R-:W-:Y:S02]  /*c000*/  IADD3 R2, PT, PT, R2, 0x1d, -R3 ;  /* 0x0000001d02027810 */ /* 0x000fe40007ffe803 */
[----:B------:R-:W-:-:S04]  /*c010*/  SHF.L.U32 R5, R0, R5, RZ ;  /* 0x0000000500057219 */ /* 0x000fc800000006ff */
[----:B------:R-:W-:-:S07]  /*c020*/  LOP3.LUT R0, R5, 0x7, RZ, 0xc0, !PT ;  /* 0x0000000705007812 */ /* 0x000fce00078ec0ff */
.L_x_454:
[----:B------:R-:W-:Y:S05]  /*c030*/  BSYNC.RECONVERGENT B1 ;  /* 0x0000000000017941 */ /* 0x000fea0003800200 */
.L_x_453:
[----:B------:R-:W-:Y:S01]  /*c040*/  IMAD.SHL.U32 R0, R0, 0x100000, RZ ;  /* 0x0010000000007824 */ /* 0x000fe200078e00ff */
[----:B------:R-:W-:-:S04]  /*c050*/  LEA R2, R2, 0x3b800000, 0x17 ;  /* 0x3b80000002027811 */ /* 0x000fc800078eb8ff */
[----:B------:R-:W-:-:S07]  /*c060*/  LOP3.LUT R0, R2, R0, R7, 0xfe, !PT ;  /* 0x0000000002007212 */ /* 0x000fce00078efe07 */
.L_x_452:
[----:B------:R-:W-:Y:S05]  /*c070*/  BSYNC.RECONVERGENT B0 ;  /* 0x0000000000007941 */ /* 0x000fea0003800200 */
.L_x_451:
[----:B------:R-:W-:Y:S01]  /*c080*/  F2FP.F16.F32.PACK_AB R0, RZ, R0 ;  /* 0x00000000ff00723e */ /* 0x000fe200000000ff */
[----:B------:R-:W-:Y:S06]  /*c090*/  BRA `(.L_x_436) ;  /* 0x0000000400187947 */ /* 0x000fec0003800000 */
.L_x_449:
        /* <DEDUP_REMOVED lines=21> */
.L_x_458:
[----:B------:R-:W-:Y:S05]  /*c1f0*/  BSYNC.RECONVERGENT B1 ;  /* 0x0000000000017941 */ /* 0x000fea0003800200 */
.L_x_457:
[----:B------:R-:W-:Y:S01]  /*c200*/  IMAD.SHL.U32 R0, R0, 0x200000, RZ ;  /* 0x0020000000007824 */ /* 0x000fe200078e00ff */
[----:B------:R-:W-:-:S04]  /*c210*/  LEA R2, R2, 0x37800000, 0x17 ;  /* 0x3780000002027811 */ /* 0x000fc800078eb8ff */
[----:B------:R-:W-:-:S07]  /*c220*/  LOP3.LUT R0, R2, R0, R7, 0xfe, !PT ;  /* 0x0000000002007212 */ /* 0x000fce00078efe07 */
.L_x_456:
[----:B------:R-:W-:Y:S05]  /*c230*/  BSYNC.RECONVERGENT B0 ;  /* 0x0000000000007941 */ /* 0x000fea0003800200 */
.L_x_455:
[----:B------:R-:W-:Y:S01]  /*c240*/  F2FP.F16.F32.PACK_AB R0, RZ, R0 ;  /* 0x00000000ff00723e */ /* 0x000fe200000000ff */
[----:B------:R-:W-:Y:S06]  /*c250*/  BRA `(.L_x_436) ;  /* 0x0000000000a87947 */ /* 0x000fec0003800000 */
.L_x_448:
        /* <DEDUP_REMOVED lines=14> */
.L_x_462:
[----:B------:R-:W-:Y:S05]  /*c340*/  BSYNC.RECONVERGENT B0 ;  /* 0x0000000000007941 */ /* 0x000fea0003800200 */
.L_x_461:
[----:B------:R-:W-:Y:S01]  /*c350*/  F2FP.F16.F32.PACK_AB R0, RZ, R0 ;  /* 0x00000000ff00723e */ /* 0x000fe200000000ff */
[----:B------:R-:W-:Y:S06]  /*c360*/  BRA `(.L_x_436) ;  /* 0x0000000000647947 */ /* 0x000fec0003800000 */
.L_x_435:
        /* <DEDUP_REMOVED lines=12> */
[----:B---3--:R-:W-:Y:S01]  /*c430*/  IMAD.U32 R10, RZ, RZ, UR8 ;  /* 0x00000008ff0a7e24 */ /* 0x008fe2000f8e00ff */
[----:B------:R-:W-:-:S07]  /*c440*/  MOV R11, UR9 ;  /* 0x00000009000b7c02 */ /* 0x000fce0008000f00 */
[----:B------:R-:W-:-:S07]  /*c450*/  LEPC R20, `(.L_x_463) ;  /* 0x000000001014794e */ /* 0x000fce0000000000 */
[----:B--2--5:R-:W-:Y:S05]  /*c460*/  CALL.ABS.NOINC R2 ;  /* 0x0000000002007343 */ /* 0x024fea0003c00000 */
.L_x_463:
[----:B------:R-:W-:Y:S01]  /*c470*/  PRMT R0, RZ, 0x7610, R0 ;  /* 0x00007610ff007816 */ /* 0x000fe20000000000 */
[----:B------:R-:W-:Y:S06]  /*c480*/  BRA `(.L_x_436) ;  /* 0x00000000001c7947 */ /* 0x000fec0003800000 */
.L_x_460:
[----:B------:R-:W2:Y:S02]  /*c490*/  LDG.E.64 R2, desc[UR36][R2.64] ;  /* 0x0000002402027981 */ /* 0x000ea4000c1e1b00 */
[----:B--2---:R-:W0:Y:S02]  /*c4a0*/  I2F.U64 R0, R2 ;  /* 0x0000000200007312 */ /* 0x004e240000301000 */
[----:B0-----:R-:W-:Y:S01]  /*c4b0*/  F2FP.F16.F32.PACK_AB R0, RZ, R0 ;  /* 0x00000000ff00723e */ /* 0x001fe200000000ff */
[----:B------:R-:W-:Y:S06]  /*c4c0*/  BRA `(.L_x_436) ;  /* 0x00000000000c7947 */ /* 0x000fec0003800000 */
.L_x_459:
[----:B------:R-:W2:Y:S02]  /*c4d0*/  LDG.E R2, desc[UR36][R2.64] ;  /* 0x0000002402027981 */ /* 0x000ea4000c1e1900 */
[----:B--2---:R-:W-:-:S04]  /*c4e0*/  I2FP.F32.U32 R0, R2 ;  /* 0x0000000200007245 */ /* 0x004fc80000201000 */
[----:B------:R-:W-:-:S07]  /*c4f0*/  F2FP.F16.F32.PACK_AB R0, RZ, R0 ;  /* 0x00000000ff00723e */ /* 0x000fce00000000ff */
.L_x_436:
        /* <DEDUP_REMOVED lines=24> */
.L_x_467:
[----:B------:R-:W-:-:S06]  /*c680*/  HADD2.F32 R5, -RZ, R19.H0_H0 ;  /* 0x20000013ff057230 */ /* 0x000fcc0000004100 */
[----:B------:R-:W0:Y:S02]  /*c690*/  F2I.S64.TRUNC R4, R5 ;  /* 0x0000000500047311 */ /* 0x000e24000020d900 */
[----:B0-----:R0:W-:Y:S01]  /*c6a0*/  STG.E.U8 desc[UR36][R2.64], R4 ;  /* 0x0000000402007986 */ /* 0x0011e2000c101124 */
[----:B------:R-:W-:Y:S05]  /*c6b0*/  BRA `(.L_x_469) ;  /* 0x0000000c006c7947 */ /* 0x000fea0003800000 */
.L_x_466:
        /* <DEDUP_REMOVED lines=10> */
.L_x_471:
[----:B------:R-:W-:-:S06]  /*c760*/  HADD2.F32 R19, -RZ, R19.H0_H0 ;  /* 0x20000013ff137230 */ /* 0x000fcc0000004100 */
[----:B------:R-:W0:Y:S02]  /*c770*/  F2I.FTZ.TRUNC.NTZ R19, R19 ;  /* 0x0000001300137305 */ /* 0x000e24000021f100 */
[----:B0-----:R0:W-:Y:S01]  /*c780*/  STG.E desc[UR36][R2.64], R19 ;  /* 0x0000001302007986 */ /* 0x0011e2000c101924 */
[----:B------:R-:W-:Y:S05]  /*c790*/  BRA `(.L_x_469) ;  /* 0x0000000c00347947 */ /* 0x000fea0003800000 */
.L_x_470:
[----:B------:R-:W-:-:S06]  /*c7a0*/  HADD2.F32 R19, -RZ, R19.H0_H0 ;  /* 0x20000013ff137230 */ /* 0x000fcc0000004100 */
[----:B------:R-:W0:Y:S02]  /*c7b0*/  F2I.FTZ.TRUNC.NTZ R19, R19 ;  /* 0x0000001300137305 */ /* 0x000e24000021f100 */
[----:B0-----:R0:W-:Y:S01]  /*c7c0*/  STG.E.U16 desc[UR36][R2.64], R19 ;  /* 0x0000001302007986 */ /* 0x0011e2000c101524 */
[----:B------:R-:W-:Y:S05]  /*c7d0*/  BRA `(.L_x_469) ;  /* 0x0000000c00247947 */ /* 0x000fea0003800000 */
.L_x_465:
        /* <DEDUP_REMOVED lines=9> */
.L_x_473:
[----:B------:R0:W-:Y:S01]  /*c870*/  STG.E.U16 desc[UR36][R2.64], R19 ;  /* 0x0000001302007986 */ /* 0x0001e2000c101524 */
[----:B------:R-:W-:Y:S05]  /*c880*/  BRA `(.L_x_469) ;  /* 0x0000000800f87947 */ /* 0x000fea0003800000 */
.L_x_472:
[----:B------:R-:W-:-:S09]  /*c890*/  UISETP.NE.AND UP0, UPT, UR4, 0x7, UPT ;  /* 0x000000070400788c */ /* 0x000fd2000bf05270 */
[----:B------:R-:W-:Y:S05]  /*c8a0*/  BRA.U !UP0, `(.L_x_474) ;  /* 0x0000000108347547 */ /* 0x000fea000b800000 */
[----:B------:R-:W-:-:S09]  /*c8b0*/  UISETP.NE.AND UP0, UPT, UR4, 0x8, UPT ;  /* 0x000000080400788c */ /* 0x000fd2000bf05270 */
[----:B------:R-:W-:Y:S05]  /*c8c0*/  BRA.U !UP0, `(.L_x_475) ;  /* 0x0000000108187547 */ /* 0x000fea000b800000 */
[----:B------:R-:W-:-:S09]  /*c8d0*/  UISETP.NE.AND UP0, UPT, UR4, 0x9, UPT ;  /* 0x000000090400788c */ /* 0x000fd2000bf05270 */
[----:B------:R-:W-:Y:S05]  /*c8e0*/  BRA.U UP0, `(.L_x_468) ;  /* 0x0000000500fc7547 */ /* 0x000fea000b800000 */
[----:B------:R-:W-:Y:S02]  /*c8f0*/  HADD2.F32 R4, -RZ, R19.H0_H0 ;  /* 0x20000013ff047230 */ /* 0x000fe40000004100 */
[----:B------:R-:W-:-:S05]  /*c900*/  HFMA2 R5, -RZ, RZ, 0, 0 ;  /* 0x00000000ff057431 */ /* 0x000fca00000001ff */
[----:B------:R0:W-:Y:S01]  /*c910*/  STG.E.64 desc[UR36][R2.64], R4 ;  /* 0x0000000402007986 */ /* 0x0001e2000c101b24 */
[----:B------:R-:W-:Y:S05]  /*c920*/  BRA `(.L_x_469) ;  /* 0x0000000800d07947 */ /* 0x000fea0003800000 */
.L_x_475:
[----:B------:R-:W-:-:S05]  /*c930*/  HADD2.F32 R0, -RZ, R19.H0_H0 ;  /* 0x20000013ff007230 */ /* 0x000fca0000004100 */
[----:B------:R-:W-:-:S04]  /*c940*/  F2FP.F16.F32.PACK_AB R0, RZ, R0 ;  /* 0x00000000ff00723e */ /* 0x000fc800000000ff */
[----:B------:R-:W-:-:S05]  /*c950*/  PRMT R0, R0, 0x5410, RZ ;  /* 0x0000541000007816 */ /* 0x000fca00000000ff */
[----:B------:R0:W-:Y:S01]  /*c960*/  STG.E desc[UR36][R2.64], R0 ;  /* 0x0000000002007986 */ /* 0x0001e2000c101924 */
[----:B------:R-:W-:Y:S05]  /*c970*/  BRA `(.L_x_469) ;  /* 0x0000000800bc7947 */ /* 0x000fea0003800000 */
.L_x_474:
[----:B------:R-:W-:-:S05]  /*c980*/  HADD2.F32 R4, -RZ, R19.H0_H0 ;  /* 0x20000013ff047230 */ /* 0x000fca0000004100 */
[----:B------:R-:W-:-:S06]  /*c990*/  FMUL.FTZ R4, R4, 1 ;  /* 0x3f80000004047820 */ /* 0x000fcc0000410000 */
[----:B------:R-:W0:Y:S02]  /*c9a0*/  F2F.F64.F32 R4, R4 ;  /* 0x0000000400047310 */ /* 0x000e240000201800 */
[----:B0-----:R0:W-:Y:S01]  /*c9b0*/  STG.E.64 desc[UR36][R2.64], R4 ;  /* 0x0000000402007986 */ /* 0x0011e2000c101b24 */
[----:B------:R-:W-:Y:S05]  /*c9c0*/  BRA `(.L_x_469) ;  /* 0x0000000800a87947 */ /* 0x000fea0003800000 */
.L_x_464:
        /* <DEDUP_REMOVED lines=14> */
.L_x_479:
        /* <DEDUP_REMOVED lines=18> */
.L_x_482:
[----:B------:R-:W-:-:S04]  /*cbd0*/  SHF.R.U32.HI R5, RZ, 0x18, R5 ;  /* 0x00000018ff057819 */ /* 0x000fc80000011605 */
[----:B------:R-:W-:-:S07]  /*cbe0*/  LOP3.LUT R0, R0, 0x80, R5, 0xf8, !PT ;  /* 0x0000008000007812 */ /* 0x000fce00078ef805 */
.L_x_481:
[----:B------:R-:W-:Y:S05]  /*cbf0*/  BSYNC.RECONVERGENT B0 ;  /* 0x0000000000007941 */ /* 0x000fea0003800200 */
.L_x_480:
[----:B------:R0:W-:Y:S01]  /*cc00*/  STG.E.U8 desc[UR36][R2.64], R0 ;  /* 0x0000000002007986 */ /* 0x0001e2000c101124 */
[----:B------:R-:W-:Y:S05]  /*cc10*/  BRA `(.L_x_469) ;  /* 0x0000000800147947 */ /* 0x000fea0003800000 */
.L_x_478:
        /* <DEDUP_REMOVED lines=18> */
.L_x_485:
[----:B------:R-:W-:-:S04]  /*cd40*/  SHF.R.U32.HI R5, RZ, 0x18, R5 ;  /* 0x00000018ff057819 */ /* 0x000fc80000011605 */
[----:B------:R-:W-:-:S07]  /*cd50*/  LOP3.LUT R0, R0, 0x80, R5, 0xf8, !PT ;  /* 0x0000008000007812 */ /* 0x000fce00078ef805 */
.L_x_484:
[----:B------:R-:W-:Y:S05]  /*cd60*/  BSYNC.RECONVERGENT B0 ;  /* 0x0000000000007941 */ /* 0x000fea0003800200 */
.L_x_483:
[----:B------:R0:W-:Y:S01]  /*cd70*/  STG.E.U8 desc[UR36][R2.64], R0 ;  /* 0x0000000002007986 */ /* 0x0001e2000c101124 */
[----:B------:R-:W-:Y:S05]  /*cd80*/  BRA `(.L_x_469) ;  /* 0x0000000400b87947 */ /* 0x000fea0003800000 */
.L_x_477:
[----:B------:R-:W-:-:S09]  /*cd90*/  UISETP.NE.AND UP0, UPT, UR4, 0x1c, UPT ;  /* 0x0000001c0400788c */ /* 0x000fd2000bf05270 */
[----:B------:R-:W-:Y:S05]  /*cda0*/  BRA.U !UP0, `(.L_x_486) ;  /* 0x0000000108607547 */ /* 0x000fea000b800000 */
[----:B------:R-:W-:-:S09]  /*cdb0*/  UISETP.NE.AND UP0, UPT, UR4, 0x1d, UPT ;  /* 0x0000001d0400788c */ /* 0x000fd2000bf05270 */
[----:B------:R-:W-:Y:S05]  /*cdc0*/  BRA.U !UP0, `(.L_x_487) ;  /* 0x0000000108487547 */ /* 0x000fea000b800000 */
[----:B------:R-:W-:-:S09]  /*cdd0*/  UISETP.NE.AND UP0, UPT, UR4, 0x2c, UPT ;  /* 0x0000002c0400788c */ /* 0x000fd2000bf05270 */
[----:B------:R-:W-:Y:S05]  /*cde0*/  BRA.U UP0, `(.L_x_468) ;  /* 0x0000000100bc7547 */ /* 0x000fea000b800000 */
[----:B------:R-:W-:Y:S02]  /*cdf0*/  HADD2.F32 R19, -RZ, R19.H0_H0 ;  /* 0x20000013ff137230 */ /* 0x000fe40000004100 */
[----:B------:R-:W-:-:S03]  /*ce00*/  HFMA2 R5, -RZ, RZ, 0, 1.5199184417724609375e-05 ;  /* 0x000000ffff057431 */ /* 0x000fc600000001ff */
        /* <DEDUP_REMOVED lines=10> */
[----:B------:R-:W-:-:S04]  /*ceb0*/  @!P0 IMAD.MOV R0, RZ, RZ, R6 ;  /* 0x000000ffff008224 */ /* 0x000fc800078e0206 */
[----:B------:R-:W-:-:S05]  /*cec0*/  @P1 IMAD.MOV.U32 R5, RZ, RZ, R0 ;  /* 0x000000ffff051224 */ /* 0x000fca00078e0000 */
[----:B------:R0:W-:Y:S01]  /*ced0*/  STG.E.U8 desc[UR36][R2.64], R5 ;  /* 0x0000000502007986 */ /* 0x0001e2000c101124 */
[----:B------:R-:W-:Y:S05]  /*cee0*/  BRA `(.L_x_469) ;  /* 0x0000000400607947 */ /* 0x000fea0003800000 */
.L_x_487:
[----:B------:R-:W-:-:S06]  /*cef0*/  HADD2.F32 R4, -RZ, R19.H0_H0 ;  /* 0x20000013ff047230 */ /* 0x000fcc0000004100 */
[----:B------:R-:W0:Y:S02]  /*cf00*/  F2I.U64.TRUNC R4, R4 ;  /* 0x0000000400047311 */ /* 0x000e24000020d800 */
[----:B0-----:R0:W-:Y:S01]  /*cf10*/  STG.E.64 desc[UR36][R2.64], R4 ;  /* 0x0000000402007986 */ /* 0x0011e2000c101b24 */
[----:B------:R-:W-:Y:S05]  /*cf20*/  BRA `(.L_x_469) ;  /* 0x0000000400507947 */ /* 0x000fea0003800000 */
.L_x_486:
[----:B------:R-:W-:-:S06]  /*cf30*/  HADD2.F32 R19, -RZ, R19.H0_H0 ;  /* 0x20000013ff137230 */ /* 0x000fcc0000004100 */
[----:B------:R-:W0:Y:S02]  /*cf40*/  F2I.FTZ.U32.TRUNC.NTZ R19, R19 ;  /* 0x0000001300137305 */ /* 0x000e24000021f000 */
[----:B0-----:R0:W-:Y:S01]  /*cf50*/  STG.E desc[UR36][R2.64], R19 ;  /* 0x0000001302007986 */ /* 0x0011e2000c101924 */
[----:B------:R-:W-:Y:S05]  /*cf60*/  BRA `(.L_x_469) ;  /* 0x0000000400407947 */ /* 0x000fea0003800000 */
.L_x_476:
        /* <DEDUP_REMOVED lines=11> */
.L_x_489:
[----:B------:R-:W-:Y:S01]  /*d020*/  HADD2.F32 R19, -RZ, R19.H0_H0 ;  /* 0x20000013ff137230 */ /* 0x000fe20000004100 */
[----:B------:R-:W-:-:S04]  /*d030*/  CS2R R6, SRZ ;  /* 0x0000000000067805 */ /* 0x000fc8000001ff00 */
[----:B------:R-:W-:-:S06]  /*d040*/  FMUL.FTZ R4, R19, 1 ;  /* 0x3f80000013047820 */ /* 0x000fcc0000410000 */
[----:B------:R-:W0:Y:S02]  /*d050*/  F2F.F64.F32 R4, R4 ;  /* 0x0000000400047310 */ /* 0x000e240000201800 */
[----:B0-----:R0:W-:Y:S01]  /*d060*/  STG.E.128 desc[UR36][R2.64], R4 ;  /* 0x0000000402007986 */ /* 0x0011e2000c101d24 */
[----:B------:R-:W-:Y:S05]  /*d070*/  BRA `(.L_x_469) ;  /* 0x0000000000fc7947 */ /* 0x000fea0003800000 */
.L_x_488:
[----:B------:R-:W-:-:S09]  /*d080*/  UISETP.NE.AND UP0, UPT, UR4, 0xf, UPT ;  /* 0x0000000f0400788c */ /* 0x000fd2000bf05270 */
[----:B------:R-:W-:Y:S05]  /*d090*/  BRA.U !UP0, `(.L_x_490) ;  /* 0x0000000108e87547 */ /* 0x000fea000b800000 */
[----:B------:R-:W-:-:S09]  /*d0a0*/  UISETP.NE.AND UP0, UPT, UR4, 0x17, UPT ;  /* 0x000000170400788c */ /* 0x000fd2000bf05270 */
[----:B------:R-:W-:Y:S05]  /*d0b0*/  BRA.U !UP0, `(.L_x_491) ;  /* 0x0000000108907547 */ /* 0x000fea000b800000 */
[----:B------:R-:W-:-:S09]  /*d0c0*/  UISETP.NE.AND UP0, UPT, UR4, 0x18, UPT ;  /* 0x000000180400788c */ /* 0x000fd2000bf05270 */
[----:B------:R-:W-:Y:S05]  /*d0d0*/  BRA.U !UP0, `(.L_x_492) ;  /* 0x0000000108447547 */ /* 0x000fea000b800000 */
.L_x_468:
        /* <DEDUP_REMOVED lines=8> */
[----:B0-----:R-:W-:Y:S01]  /*d160*/  IMAD.U32 R4, RZ, RZ, UR4 ;  /* 0x00000004ff047e24 */ /* 0x001fe2000f8e00ff */
[----:B------:R-:W-:Y:S01]  /*d170*/  MOV R5, UR5 ;  /* 0x0000000500057c02 */ /* 0x000fe20008000f00 */
[----:B---3--:R-:W-:-:S02]  /*d180*/  IMAD.U32 R6, RZ, RZ, UR6 ;  /* 0x00000006ff067e24 */ /* 0x008fc4000f8e00ff */
[----:B------:R-:W-:Y:S02]  /*d190*/  IMAD.U32 R7, RZ, RZ, UR7 ;  /* 0x00000007ff077e24 */ /* 0x000fe4000f8e00ff */
[----:B----4-:R-:W-:Y:S02]  /*d1a0*/  IMAD.U32 R10, RZ, RZ, UR8 ;  /* 0x00000008ff0a7e24 */ /* 0x010fe4000f8e00ff */
[----:B-1----:R-:W-:-:S07]  /*d1b0*/  IMAD.U32 R11, RZ, RZ, UR9 ;  /* 0x00000009ff0b7e24 */ /* 0x002fce000f8e00ff */
[----:B------:R-:W-:-:S07]  /*d1c0*/  LEPC R20, `(.L_x_493) ;  /* 0x000000001014794e */ /* 0x000fce0000000000 */
[----:B--2---:R-:W-:Y:S05]  /*d1d0*/  CALL.ABS.NOINC R2 ;  /* 0x0000000002007343 */ /* 0x004fea0003c00000 */
.L_x_493:
[----:B------:R-:W-:Y:S05]  /*d1e0*/  BRA `(.L_x_469) ;  /* 0x0000000000a07947 */ /* 0x000fea0003800000 */
.L_x_492:
        /* <DEDUP_REMOVED lines=13> */
.L_x_495:
[----:B------:R-:W-:Y:S05]  /*d2c0*/  BSYNC.RECONVERGENT B0 ;  /* 0x0000000000007941 */ /* 0x000fea0003800200 */
.L_x_494:
[----:B------:R-:W-:-:S05]  /*d2d0*/  LOP3.LUT R5, R0, 0x80, R5, 0xf8, !PT ;  /* 0x0000008000057812 */ /* 0x000fca00078ef805 */
[----:B------:R3:W-:Y:S01]  /*d2e0*/  STG.E.U8 desc[UR36][R2.64], R5 ;  /* 0x0000000502007986 */ /* 0x0007e2000c101124 */
[----:B------:R-:W-:Y:S05]  /*d2f0*/  BRA `(.L_x_469) ;  /* 0x00000000005c7947 */ /* 0x000fea0003800000 */
.L_x_491:
        /* <DEDUP_REMOVED lines=12> */
.L_x_497:
[----:B------:R-:W-:Y:S01]  /*d3c0*/  IMAD.MOV.U32 R0, RZ, RZ, 0x7f ;  /* 0x0000007fff007424 */ /* 0x000fe200078e00ff */
[----:B------:R-:W-:-:S04]  /*d3d0*/  ISETP.GT.U32.AND P0, PT, R4, 0x7f800000, PT ;  /* 0x7f8000000400780c */ /* 0x000fc80003f04070 */
[----:B------:R-:W-:-:S09]  /*d3e0*/  SEL R0, R0, 0x7c, P0 ;  /* 0x0000007c00007807 */ /* 0x000fd20000000000 */
.L_x_498:
[----:B------:R-:W-:Y:S05]  /*d3f0*/  BSYNC.RECONVERGENT B0 ;  /* 0x0000000000007941 */ /* 0x000fea0003800200 */
.L_x_496:
[----:B------:R-:W-:-:S04]  /*d400*/  SHF.R.U32.HI R5, RZ, 0x18, R5 ;  /* 0x00000018ff057819 */ /* 0x000fc80000011605 */
[----:B------:R-:W-:-:S05]  /*d410*/  LOP3.LUT R5, R0, 0x80, R5, 0xf8, !PT ;  /* 0x0000008000057812 */ /* 0x000fca00078ef805 */
[----:B------:R2:W-:Y:S01]  /*d420*/  STG.E.U8 desc[UR36][R2.64], R5 ;  /* 0x0000000502007986 */ /* 0x0005e2000c101124 */
[----:B------:R-:W-:Y:S05]  /*d430*/  BRA `(.L_x_469) ;  /* 0x00000000000c7947 */ /* 0x000fea0003800000 */
.L_x_490:
[----:B------:R-:W-:-:S05]  /*d440*/  HADD2.F32 R0, -RZ, R19.H0_H0 ;  /* 0x20000013ff007230 */ /* 0x000fca0000004100 */
[----:B------:R-:W-:-:S05]  /*d450*/  F2FP.BF16.F32.PACK_AB R0, RZ, R0 ;  /* 0x00000000ff00723e */ /* 0x000fca00000010ff */
[----:B------:R4:W-:Y:S02]  /*d460*/  STG.E.U16 desc[UR36][R2.64], R0 ;  /* 0x0000000002007986 */ /* 0x0009e4000c101524 */
.L_x_469:
[----:B------:R-:W-:-:S07]  /*d470*/  IADD3 R17, PT, PT, R17, 0x80, RZ ;  /* 0x0000008011117810 */ /* 0x000fce0007ffe0ff */
.L_x_396:
[----:B------:R-:W-:Y:S05]  /*d480*/  BSYNC.RECONVERGENT B6 ;  /* 0x0000000000067941 */ /* 0x000fea0003800200 */
.L_x_395:
[----:B------:R-:W5:Y:S02]  /*d490*/  LDCU UR4, c[0x0][0x380] ;  /* 0x00007000ff0477ac */ /* 0x000f640008000800 */
[----:B-----5:R-:W-:-:S13]  /*d4a0*/  ISETP.GE.AND P0, PT, R17, UR4, PT ;  /* 0x0000000411007c0c */ /* 0x020fda000bf06270 */
[----:B------:R-:W-:Y:S05]  /*d4b0*/  @P0 EXIT ;  /* 0x000000000000094d */ /* 0x000fea0003800000 */
[----:B------:R-:W5:Y:S01]  /*d4c0*/  LDCU UR4, c[0x0][0x388] ;  /* 0x00007100ff0477ac */ /* 0x000f620008000800 */
[----:B------:R-:W-:Y:S02]  /*d4d0*/  IMAD.MOV.U32 R18, RZ, RZ, RZ ;  /* 0x000000ffff127224 */ /* 0x000fe400078e00ff */
[----:B0--34-:R-:W-:Y:S02]  /*d4e0*/  IMAD.MOV.U32 R0, RZ, RZ, RZ ;  /* 0x000000ffff007224 */ /* 0x019fe400078e00ff */
        /* <DEDUP_REMOVED lines=8> */
[----:B-12---:R-:W-:Y:S01]  /*d570*/  IMAD.HI.U32 R2, R17, UR4, R16 ;  /* 0x0000000411027c27 */ /* 0x006fe2000f8e0010 */
[----:B------:R-:W1:Y:S04]  /*d580*/  LDCU UR4, c[0x0][0x4c0] ;  /* 0x00009800ff0477ac */ /* 0x000e680008000800 */
[----:B------:R-:W-:-:S04]  /*d590*/  SHF.R.U32.HI R3, RZ, UR5, R2 ;  /* 0x00000005ff037c19 */ /* 0x000fc80008011602 */
[----:B------:R-:W-:-:S05]  /*d5a0*/  IADD3 R0, PT, PT, -R3, RZ, RZ ;  /* 0x000000ff03007210 */ /* 0x000fca0007ffe1ff */
[----:B0-----:R-:W-:-:S04]  /*d5b0*/  IMAD R17, R0, UR6, R17 ;  /* 0x0000000600117c24 */ /* 0x001fc8000f8e0211 */
[C---:B---3--:R-:W-:Y:S02]  /*d5c0*/  IMAD R16, R17.reuse, UR8, RZ ;  /* 0x0000000811107c24 */ /* 0x048fe4000f8e02ff */
        /* <DEDUP_REMOVED lines=32> */
[----:B------:R-:W-:Y:S01]  /*d7d0*/  MOV R2, RZ ;  /* 0x000000ff00027202 */ /* 0x000fe20000000f00 */
        /* <DEDUP_REMOVED lines=69> */
[----:B------:R-:W-:Y:S01]  /*dc30*/  HFMA2 R4, -RZ, RZ, 0, 0 ;  /* 0x00000000ff047431 */ /* 0x000fe200000001ff */
        /* <DEDUP_REMOVED lines=234> */
.L_x_499:
[----:B------:R-:W0:Y:S01]  /*eae0*/  LDCU.64 UR6, c[0x0][0x5e8] ;  /* 0x0000bd00ff0677ac */ /* 0x000e220008000a00 */
[----:B------:R-:W1:Y:S01]  /*eaf0*/  LDCU.64 UR8, c[0x0][0x5f0] ;  /* 0x0000be00ff0877ac */ /* 0x000e620008000a00 */
[----:B------:R-:W-:-:S04]  /*eb00*/  UPRMT UR4, UR39, 0x9910, URZ ;  /* 0x0000991027047896 */ /* 0x000fc800080000ff */
[----:B------:R-:W-:Y:S01]  /*eb10*/  UISETP.GT.AND UP0, UPT, UR4, 0x9, UPT ;  /* 0x000000090400788c */ /* 0x000fe2000bf04270 */
[----:B0-----:R-:W-:Y:S02]  /*eb20*/  IADD3 R16, P0, PT, R16, UR6, RZ ;  /* 0x0000000610107c10 */ /* 0x001fe4000ff1e0ff */
[----:B-12---:R-:W-:-:S03]  /*eb30*/  IADD3 R2, P1, PT, R0, UR8, RZ ;  /* 0x0000000800027c10 */ /* 0x006fc6000ff3e0ff */
[----:B------:R-:W-:Y:S01]  /*eb40*/  IMAD.X R17, RZ, RZ, UR7, P0 ;  /* 0x00000007ff117e24 */ /* 0x000fe200080e06ff */
[----:B------:R-:W-:Y:S02]  /*eb50*/  IADD3.X R3, PT, PT, RZ, UR9, RZ, P1, !PT ;  /* 0x00000009ff037c10 */ /* 0x000fe40008ffe4ff */
[----:B------:R-:W-:Y:S07]  /*eb60*/  BRA.U UP0, `(.L_x_500) ;  /* 0x0000000500287547 */ /* 0x000fee000b800000 */
        /* <DEDUP_REMOVED lines=13> */
.L_x_503:
[----:B------:R-:W2:Y:S02]  /*ec40*/  LDG.E.U8 R2, desc[UR36][R2.64] ;  /* 0x0000002402027981 */ /* 0x000ea4000c1e1100 */
[----:B--2---:R-:W-:-:S04]  /*ec50*/  I2FP.F32.U32 R0, R2 ;  /* 0x0000000200007245 */ /* 0x004fc80000201000 */
[----:B------:R-:W-:-:S04]  /*ec60*/  F2FP.F16.F32.PACK_AB R0, RZ, R0 ;  /* 0x00000000ff00723e */ /* 0x000fc800000000ff */
[----:B------:R-:W-:Y:S01]  /*ec70*/  PRMT R19, R0, 0x7610, R19 ;  /* 0x0000761000137816 */ /* 0x000fe20000000013 */
[----:B------:R-:W-:Y:S06]  /*ec80*/  BRA `(.L_x_505) ;  /* 0x0000000c00d47947 */ /* 0x000fec0003800000 */
.L_x_502:
        /* <DEDUP_REMOVED lines=11> */
.L_x_507:
[----:B------:R-:W2:Y:S02]  /*ed40*/  LDG.E R2, desc[UR36][R2.64] ;  /* 0x0000002402027981 */ /* 0x000ea4000c1e1900 */
[----:B--2---:R-:W-:-:S04]  /*ed50*/  I2FP.F32.S32 R0, R2 ;  /* 0x0000000200007245 */ /* 0x004fc80000201400 */
[----:B------:R-:W-:-:S04]  /*ed60*/  F2FP.F16.F32.PACK_AB R0, RZ, R0 ;  /* 0x00000000ff00723e */ /* 0x000fc800000000ff */
[----:B------:R-:W-:Y:S01]  /*ed70*/  PRMT R19, R0, 0x7610, R19 ;  /* 0x0000761000137816 */ /* 0x000fe20000000013 */
[----:B------:R-:W-:Y:S06]  /*ed80*/  BRA `(.L_x_505) ;  /* 0x0000000c00947947 */ /* 0x000fec0003800000 */
.L_x_506:
[----:B------:R-:W2:Y:S02]  /*ed90*/  LDG.E.U16 R2, desc[UR36][R2.64] ;  /* 0x0000002402027981 */ /* 0x000ea4000c1e1500 */
[----:B--2---:R-:W0:Y:S02]  /*eda0*/  I2F.S16 R0, R2 ;  /* 0x0000000200007306 */ /* 0x004e240000101400 */
[----:B0-----:R-:W-:-:S04]  /*edb0*/  F2FP.F16.F32.PACK_AB R0, RZ, R0 ;  /* 0x00000000ff00723e */ /* 0x001fc800000000ff */
[----:B------:R-:W-:Y:S01]  /*edc0*/  PRMT R19, R0, 0x7610, R19 ;  /* 0x0000761000137816 */ /* 0x000fe20000000013 */
[----:B------:R-:W-:Y:S06]  /*edd0*/  BRA `(.L_x_505) ;  /* 0x0000000c00807947 */ /* 0x000fec0003800000 */
.L_x_501:
        /* <DEDUP_REMOVED lines=9> */
.L_x_509:
[----:B------:R0:W5:Y:S01]  /*ee70*/  LDG.E.U16 R19, desc[UR36][R2.64] ;  /* 0x0000002402137981 */ /* 0x000162000c1e1500 */
[----:B------:R-:W-:Y:S05]  /*ee80*/  BRA `(.L_x_505) ;  /* 0x0000000c00547947 */ /* 0x000fea0003800000 */
.L_x_508:
        /* <DEDUP_REMOVED lines=9> */
.L_x_511:
[----:B------:R1:W5:Y:S01]  /*ef20*/  LDG.E.U16 R19, desc[UR36][R2.64] ;  /* 0x0000002402137981 */ /* 0x000362000c1e1500 */
[----:B------:R-:W-:Y:S05]  /*ef30*/  BRA `(.L_x_505) ;  /* 0x0000000c00287947 */ /* 0x000fea0003800000 */
.L_x_510:
        /* <DEDUP_REMOVED lines=13> */
.L_x_500:
        /* <DEDUP_REMOVED lines=14> */
.L_x_514:
        /* <DEDUP_REMOVED lines=13> */
.L_x_513:
        /* <DEDUP_REMOVED lines=27> */
.L_x_516:
        /* <DEDUP_REMOVED lines=14> */
.L_x_515:
[----:B------:R-:W2:Y:S02]  /*f450*/  LDG.E.U16 R0, desc[UR36][R2.64] ;  /* 0x0000002402007981 */ /* 0x000ea4000c1e1500 */
[----:B--2---:R-:W-:-:S04]  /*f460*/  SHF.L.U32 R0, R0, 0x10, RZ ;  /* 0x0000001000007819 */ /* 0x004fc800000006ff */
[----:B------:R-:W-:-:S04]  /*f470*/  F2FP.F16.F32.PACK_AB R0, RZ, R0 ;  /* 0x00000000ff00723e */ /* 0x000fc800000000ff */
[----:B------:R-:W-:Y:S01]  /*f480*/  PRMT R19, R0, 0x7610, R19 ;  /* 0x0000761000137816 */ /* 0x000fe20000000013 */
[----:B------:R-:W-:Y:S06]  /*f490*/  BRA `(.L_x_505) ;  /* 0x0000000400d07947 */ /* 0x000fec0003800000 */
.L_x_512:
        /* <DEDUP_REMOVED lines=13> */
.L_x_519:
        /* <DEDUP_REMOVED lines=21> */
.L_x_523:
[----:B------:R-:W-:Y:S05]  /*f6c0*/  BSYNC.RECONVERGENT B1 ;  /* 0x0000000000017941 */ /* 0x000fea0003800200 */
.L_x_522:
[----:B------:R-:W-:Y:S02]  /*f6d0*/  SHF.L.U32 R0, R0, 0x14, RZ ;  /* 0x0000001400007819 */ /* 0x000fe400000006ff */
[----:B------:R-:W-:-:S04]  /*f6e0*/  LEA R2, R2, 0x3b800000, 0x17 ;  /* 0x3b80000002027811 */ /* 0x000fc800078eb8ff */
[----:B------:R-:W-:-:S07]  /*f6f0*/  LOP3.LUT R0, R2, R0, R7, 0xfe, !PT ;  /* 0x0000000002007212 */ /* 0x000fce00078efe07 */
.L_x_521:
[----:B------:R-:W-:Y:S05]  /*f700*/  BSYNC.RECONVERGENT B0 ;  /* 0x0000000000007941 */ /* 0x000fea0003800200 */
.L_x_520:
[----:B------:R-:W-:-:S04]  /*f710*/  F2FP.F16.F32.PACK_AB R0, RZ, R0 ;  /* 0x00000000ff00723e */ /* 0x000fc800000000ff */
[----:B------:R-:W-:Y:S01]  /*f720*/  PRMT R19, R0, 0x7610, R19 ;  /* 0x0000761000137816 */ /* 0x000fe20000000013 */
[----:B------:R-:W-:Y:S06]  /*f730*/  BRA `(.L_x_505) ;  /* 0x0000000400287947 */ /* 0x000fec0003800000 */
.L_x_518:
        /* <DEDUP_REMOVED lines=21> */
.L_x_527:
[----:B------:R-:W-:Y:S05]  /*f890*/  BSYNC.RECONVERGENT B1 ;  /* 0x0000000000017941 */ /* 0x000fea0003800200 */
.L_x_526:
[----:B------:R-:W-:Y:S02]  /*f8a0*/  SHF.L.U32 R0, R0, 0x15, RZ ;  /* 0x0000001500007819 */ /* 0x000fe400000006ff */
[----:B------:R-:W-:-:S04]  /*f8b0*/  LEA R2, R2, 0x37800000, 0x17 ;  /* 0x3780000002027811 */ /* 0x000fc800078eb8ff */
[----:B------:R-:W-:-:S07]  /*f8c0*/  LOP3.LUT R0, R2, R0, R7, 0xfe, !PT ;  /* 0x0000000002007212 */ /* 0x000fce00078efe07 */
.L_x_525:
[----:B------:R-:W-:Y:S05]  /*f8d0*/  BSYNC.RECONVERGENT B0 ;  /* 0x0000000000007941 */ /* 0x000fea0003800200 */
.L_x_524:
[----:B------:R-:W-:-:S04]  /*f8e0*/  F2FP.F16.F32.PACK_AB R0, RZ, R0 ;  /* 0x00000000ff00723e */ /* 0x000fc800000000ff */
[----:B------:R-:W-:Y:S01]  /*f8f0*/  PRMT R19, R0, 0x7610, R19 ;  /* 0x0000761000137816 */ /* 0x000fe20000000013 */
[----:B------:R-:W-:Y:S06]  /*f900*/  BRA `(.L_x_505) ;  /* 0x0000000000b47947 */ /* 0x000fec0003800000 */
.L_x_517:
        /* <DEDUP_REMOVED lines=14> */
.L_x_531:
[----:B------:R-:W-:Y:S05]  /*f9f0*/  BSYNC.RECONVERGENT B0 ;  /* 0x0000000000007941 */ /* 0x000fea0003800200 */
.L_x_530:
[----:B------:R-:W-:-:S04]  /*fa00*/  F2FP.F16.F32.PACK_AB R0, RZ, R0 ;  /* 0x00000000ff00723e */ /* 0x000fc800000000ff */
[----:B------:R-:W-:Y:S01]  /*fa10*/  PRMT R19, R0, 0x7610, R19 ;  /* 0x0000761000137816 */ /* 0x000fe20000000013 */
[----:B------:R-:W-:Y:S06]  /*fa20*/  BRA `(.L_x_505) ;  /* 0x00000000006c7947 */ /* 0x000fec0003800000 */
.L_x_504:
        /* <DEDUP_REMOVED lines=15> */
[----:B--2---:R-:W-:Y:S05]  /*fb20*/  CALL.ABS.NOINC R2 ;  /* 0x0000000002007343 */ /* 0x004fea0003c00000 */
.L_x_532:
[----:B------:R-:W-:Y:S01]  /*fb30*/  PRMT R19, RZ, 0x7610, R19 ;  /* 0x00007610ff137816 */ /* 0x000fe20000000013 */
[----:B------:R-:W-:Y:S06]  /*fb40*/  BRA `(.L_x_505) ;  /* 0x0000000000247947 */ /* 0x000fec0003800000 */
.L_x_529:
[----:B------:R-:W2:Y:S02]  /*fb50*/  LDG.E.64 R2, desc[UR36][R2.64] ;  /* 0x0000002402027981 */ /* 0x000ea4000c1e1b00 */
[----:B--2---:R-:W0:Y:S02]  /*fb60*/  I2F.U64 R0, R2 ;  /* 0x0000000200007312 */ /* 0x004e240000301000 */
[----:B0-----:R-:W-:-:S04]  /*fb70*/  F2FP.F16.F32.PACK_AB R0, RZ, R0 ;  /* 0x00000000ff00723e */ /* 0x001fc800000000ff */
[----:B------:R-:W-:Y:S01]  /*fb80*/  PRMT R19, R0, 0x7610, R19 ;  /* 0x0000761000137816 */ /* 0x000fe20000000013 */
[----:B------:R-:W-:Y:S06]  /*fb90*/  BRA `(.L_x_505) ;  /* 0x0000000000107947 */ /* 0x000fec0003800000 */
.L_x_528:
[----:B------:R-:W2:Y:S02]  /*fba0*/  LDG.E R2, desc[UR36][R2.64] ;  /* 0x0000002402027981 */ /* 0x000ea4000c1e1900 */
[----:B--2---:R-:W-:-:S04]  /*fbb0*/  I2FP.F32.U32 R0, R2 ;  /* 0x0000000200007245 */ /* 0x004fc80000201000 */
[----:B------:R-:W-:-:S04]  /*fbc0*/  F2FP.F16.F32.PACK_AB R0, RZ, R0 ;  /* 0x00000000ff00723e */ /* 0x000fc800000000ff */
[----:B------:R-:W-:-:S07]  /*fbd0*/  PRMT R19, R0, 0x7610, R19 ;  /* 0x0000761000137816 */ /* 0x000fce0000000013 */
.L_x_505:
        /* <DEDUP_REMOVED lines=18> */
.L_x_536:
[----:B------:R-:W2:Y:S02]  /*fd00*/  LDG.E.U8 R2, desc[UR36][R2.64] ;  /* 0x0000002402027981 */ /* 0x000ea4000c1e1100 */
[----:B--2---:R-:W-:-:S04]  /*fd10*/  I2FP.F32.U32 R0, R2 ;  /* 0x0000000200007245 */ /* 0x004fc80000201000 */
[----:B------:R-:W-:Y:S01]  /*fd20*/  F2FP.F16.F32.PACK_AB R0, RZ, R0 ;  /* 0x00000000ff00723e */ /* 0x000fe200000000ff */
[----:B------:R-:W-:Y:S06]  /*fd30*/  BRA `(.L_x_538) ;  /* 0x0000000c009c7947 */ /* 0x000fec0003800000 */
.L_x_535:
        /* <DEDUP_REMOVED lines=10> */
.L_x_540:
[----:B------:R-:W2:Y:S02]  /*fde0*/  LDG.E R2, desc[UR36][R2.64] ;  /* 0x0000002402027981 */ /* 0x000ea4000c1e1900 */
[----:B--2---:R-:W-:-:S04]  /*fdf0*/  I2FP.F32.S32 R0, R2 ;  /* 0x0000000200007245 */ /* 0x004fc80000201400 */
[----:B------:R-:W-:Y:S01]  /*fe00*/  F2FP.F16.F32.PACK_AB R0, RZ, R0 ;  /* 0x00000000ff00723e */ /* 0x000fe200000000ff */
[----:B------:R-:W-:Y:S06]  /*fe10*/  BRA `(.L_x_538) ;  /* 0x0000000c00647947 */ /* 0x000fec0003800000 */
.L_x_539:
[----:B------:R-:W2:Y:S02]  /*fe20*/  LDG.E.U16 R2, desc[UR36][R2.64] ;  /* 0x0000002402027981 */ /* 0x000ea4000c1e1500 */
[----:B--2---:R-:W0:Y:S02]  /*fe30*/  I2F.S16 R0, R2 ;  /* 0x0000000200007306 */ /* 0x004e240000101400 */
[----:B0-----:R-:W-:Y:S01]  /*fe40*/  F2FP.F16.F32.PACK_AB R0, RZ, R0 ;  /* 0x00000000ff00723e */ /* 0x001fe200000000ff */
[----:B------:R-:W-:Y:S06]  /*fe50*/  BRA `(.L_x_538) ;  /* 0x0000000c00547947 */ /* 0x000fec0003800000 */
.L_x_534:
        /* <DEDUP_REMOVED lines=9> */
.L_x_542:
[----:B------:R1:W5:Y:S01]  /*fef0*/  LDG.E.U16 R0, desc[UR36][R2.64] ;  /* 0x0000002402007981 */ /* 0x000362000c1e1500 */
[----:B------:R-:W-:Y:S05]  /*ff00*/  BRA `(.L_x_538) ;  /* 0x0000000c00287947 */ /* 0x000fea0003800000 */
.L_x_541:
        /* <DEDUP_REMOVED lines=9> */
.L_x_544:
[----:B------:R0:W5:Y:S01]  /*ffa0*/  LDG.E.U16 R0, desc[UR36][R2.64] ;  /* 0x0000002402007981 */ /* 0x000162000c1e1500 */
[----:B------:R-:W-:Y:S05]  /*ffb0*/  BRA `(.L_x_538) ;  /* 0x0000000800fc7947 */ /* 0x000fea0003800000 */
.L_x_543:
        /* <DEDUP_REMOVED lines=12> */
.L_x_533:
        /* <DEDUP_REMOVED lines=13> */
.L_x_547:
        /* <DEDUP_REMOVED lines=12> */
.L_x_546:
        /* <DEDUP_REMOVED lines=27> */
.L_x_549:
        /* <DEDUP_REMOVED lines=13> */
.L_x_548:
[----:B------:R-:W2:Y:S02]  /*10490*/  LDG.E.U16 R0, desc[UR36][R2.64] ;  /* 0x0000002402007981 */ /* 0x000ea4000c1e1500 */
[----:B--2---:R-:W-:-:S05]  /*104a0*/  IMAD.U32 R0, R0, 0x10000, RZ ;  /* 0x0001000000007824 */ /* 0x004fca00078e00ff */
[----:B------:R-:W-:Y:S01]  /*104b0*/  F2FP.F16.F32.PACK_AB R0, RZ, R0 ;  /* 0x00000000ff00723e */ /* 0x000fe200000000ff */
[----:B------:R-:W-:Y:S06]  /*104c0*/  BRA `(.L_x_538) ;  /* 0x0000000400b87947 */ /* 0x000fec0003800000 */
.L_x_545:
        /* <DEDUP_REMOVED lines=12> */
.L_x_552:
        /* <DEDUP_REMOVED lines=21> */
.L_x_556:
[----:B------:R-:W-:Y:S05]  /*106e0*/  BSYNC.RECONVERGENT B1 ;  /* 0x0000000000017941 */ /* 0x000fea0003800200 */
.L_x_555:
[----:B------:R-:W-:Y:S01]  /*106f0*/  IMAD.SHL.U32 R0, R0, 0x100000, RZ ;  /* 0x0010000000007824 */ /* 0x000fe200078e00ff */
[----:B------:R-:W-:-:S04]  /*10700*/  LEA R2, R2, 0x3b800000, 0x17 ;  /* 0x3b80000002027811 */ /* 0x000fc800078eb8ff */
[----:B------:R-:W-:-:S07]  /*10710*/  LOP3.LUT R0, R2, R0, R7, 0xfe, !PT ;  /* 0x0000000002007212 */ /* 0x000fce00078efe07 */
.L_x_554:
[----:B------:R-:W-:Y:S05]  /*10720*/  BSYNC.RECONVERGENT B0 ;  /* 0x0000000000007941 */ /* 0x000fea0003800200 */
.L_x_553:
[----:B------:R-:W-:Y:S01]  /*10730*/  F2FP.F16.F32.PACK_AB R0, RZ, R0 ;  /* 0x00000000ff00723e */ /* 0x000fe200000000ff */
[----:B------:R-:W-:Y:S06]  /*10740*/  BRA `(.L_x_538) ;  /* 0x0000000400187947 */ /* 0x000fec0003800000 */
.L_x_551:
        /* <DEDUP_REMOVED lines=21> */
.L_x_560:
[----:B------:R-:W-:Y:S05]  /*108a0*/  BSYNC.RECONVERGENT B1 ;  /* 0x0000000000017941 */ /* 0x000fea0003800200 */
.L_x_559:
[----:B------:R-:W-:Y:S01]  /*108b0*/  IMAD.SHL.U32 R0, R0, 0x200000, RZ ;  /* 0x0020000000007824 */ /* 0x000fe200078e00ff */
[----:B------:R-:W-:-:S04]  /*108c0*/  LEA R2, R2, 0x37800000, 0x17 ;  /* 0x3780000002027811 */ /* 0x000fc800078eb8ff */
[----:B------:R-:W-:-:S07]  /*108d0*/  LOP3.LUT R0, R2, R0, R7, 0xfe, !PT ;  /* 0x0000000002007212 */ /* 0x000fce00078efe07 */
.L_x_558:
[----:B------:R-:W-:Y:S05]  /*108e0*/  BSYNC.RECONVERGENT B0 ;  /* 0x0000000000007941 */ /* 0x000fea0003800200 */
.L_x_557:
[----:B------:R-:W-:Y:S01]  /*108f0*/  F2FP.F16.F32.PACK_AB R0, RZ, R0 ;  /* 0x00000000ff00723e */ /* 0x000fe200000000ff */
[----:B------:R-:W-:Y:S06]  /*10900*/  BRA `(.L_x_538) ;  /* 0x0000000000a87947 */ /* 0x000fec0003800000 */
.L_x_550:
        /* <DEDUP_REMOVED lines=14> */
.L_x_564:
[----:B------:R-:W-:Y:S05]  /*109f0*/  BSYNC.RECONVERGENT B0 ;  /* 0x0000000000007941 */ /* 0x000fea0003800200 */
.L_x_563:
[----:B------:R-:W-:Y:S01]  /*10a00*/  F2FP.F16.F32.PACK_AB R0, RZ, R0 ;  /* 0x00000000ff00723e */ /* 0x000fe200000000ff */
[----:B------:R-:W-:Y:S06]  /*10a10*/  BRA `(.L_x_538) ;  /* 0x0000000000647947 */ /* 0x000fec0003800000 */
.L_x_537:
        /* <DEDUP_REMOVED lines=15> */
[----:B--2--5:R-:W-:Y:S05]  /*10b10*/  CALL.ABS.NOINC R2 ;  /* 0x0000000002007343 */ /* 0x024fea0003c00000 */
.L_x_565:
[----:B------:R-:W-:Y:S01]  /*10b20*/  PRMT R0, RZ, 0x7610, R0 ;  /* 0x00007610ff007816 */ /* 0x000fe20000000000 */
[----:B------:R-:W-:Y:S06]  /*10b30*/  BRA `(.L_x_538) ;  /* 0x00000000001c7947 */ /* 0x000fec0003800000 */
.L_x_562:
[----:B------:R-:W2:Y:S02]  /*10b40*/  LDG.E.64 R2, desc[UR36][R2.64] ;  /* 0x0000002402027981 */ /* 0x000ea4000c1e1b00 */
[----:B--2---:R-:W0:Y:S02]  /*10b50*/  I2F.U64 R0, R2 ;  /* 0x0000000200007312 */ /* 0x004e240000301000 */
[----:B0-----:R-:W-:Y:S01]  /*10b60*/  F2FP.F16.F32.PACK_AB R0, RZ, R0 ;  /* 0x00000000ff00723e */ /* 0x001fe200000000ff */
[----:B------:R-:W-:Y:S06]  /*10b70*/  BRA `(.L_x_538) ;  /* 0x00000000000c7947 */ /* 0x000fec0003800000 */
.L_x_561:
[----:B------:R-:W2:Y:S02]  /*10b80*/  LDG.E R2, desc[UR36][R2.64] ;  /* 0x0000002402027981 */ /* 0x000ea4000c1e1900 */
[----:B--2---:R-:W-:-:S04]  /*10b90*/  I2FP.F32.U32 R0, R2 ;  /* 0x0000000200007245 */ /* 0x004fc80000201000 */
[----:B------:R-:W-:-:S07]  /*10ba0*/  F2FP.F16.F32.PACK_AB R0, RZ, R0 ;  /* 0x00000000ff00723e */ /* 0x000fce00000000ff */
.L_x_538:
[----:B01---5:R-:W-:Y:S01]  /*10bb0*/  HADD2.F32 R3, -RZ, R19.H0_H0 ;  /* 0x20000013ff037230 */ /* 0x023fe20000004100 */
[----:B------:R-:W-:-:S04]  /*10bc0*/  UPRMT UR4, UR43, 0x9910, URZ ;  /* 0x000099102b047896 */ /* 0x000fc800080000ff */
[----:B------:R-:W-:Y:S01]  /*10bd0*/  FSETP.GT.FTZ.AND P0, PT, R3, RZ, PT ;  /* 0x000000ff0300720b */ /* 0x000fe20003f14000 */
[----:B------:R-:W-:-:S12]  /*10be0*/  UISETP.GT.AND UP0, UPT, UR4, 0x9, UPT ;  /* 0x000000090400788c */ /* 0x000fd8000bf04270 */
[----:B------:R-:W-:-:S05]  /*10bf0*/  @!P0 HADD2.F32 R0, -RZ, R0.H0_H0 ;  /* 0x20000000ff008230 */ /* 0x000fca0000004100 */
[----:B------:R-:W-:-:S05]  /*10c00*/  @!P0 FMUL.FTZ R0, R3, R0 ;  /* 0x0000000003008220 */ /* 0x000fca0000410000 */
        /* <DEDUP_REMOVED lines=13> */
[----:B0-----:R-:W-:Y:S01]  /*10ce0*/  STG.E.U8 desc[UR36][R16.64], R19 ;  /* 0x0000001310007986 */ /* 0x001fe2000c101124 */
[----:B------:R-:W-:Y:S05]  /*10cf0*/  EXIT ;  /* 0x000000000000794d */ /* 0x000fea0003800000 */
.L_x_569:
[----:B------:R-:W-:-:S06]  /*10d00*/  HADD2.F32 R3, -RZ, R19.H0_H0 ;  /* 0x20000013ff037230 */ /* 0x000fcc0000004100 */
[----:B------:R-:W0:Y:S02]  /*10d10*/  F2I.S64.TRUNC R2, R3 ;  /* 0x0000000300027311 */ /* 0x000e24000020d900 */
[----:B0-----:R-:W-:Y:S01]  /*10d20*/  STG.E.U8 desc[UR36][R16.64], R2 ;  /* 0x0000000210007986 */ /* 0x001fe2000c101124 */
[----:B------:R-:W-:Y:S05]  /*10d30*/  EXIT ;  /* 0x000000000000794d */ /* 0x000fea0003800000 */
.L_x_568:
        /* <DEDUP_REMOVED lines=8> */
[----:B0-----:R-:W-:Y:S01]  /*10dc0*/  STG.E.64 desc[UR36][R16.64], R2 ;  /* 0x0000000210007986 */ /* 0x001fe2000c101b24 */
[----:B------:R-:W-:Y:S05]  /*10dd0*/  EXIT ;  /* 0x000000000000794d */ /* 0x000fea0003800000 */
.L_x_572:
[----:B------:R-:W-:-:S06]  /*10de0*/  HADD2.F32 R19, -RZ, R19.H0_H0 ;  /* 0x20000013ff137230 */ /* 0x000fcc0000004100 */
[----:B------:R-:W0:Y:S02]  /*10df0*/  F2I.FTZ.TRUNC.NTZ R19, R19 ;  /* 0x0000001300137305 */ /* 0x000e24000021f100 */
[----:B0-----:R-:W-:Y:S01]  /*10e00*/  STG.E desc[UR36][R16.64], R19 ;  /* 0x0000001310007986 */ /* 0x001fe2000c101924 */
[----:B------:R-:W-:Y:S05]  /*10e10*/  EXIT ;  /* 0x000000000000794d */ /* 0x000fea0003800000 */
.L_x_571:
[----:B------:R-:W-:-:S06]  /*10e20*/  HADD2.F32 R19, -RZ, R19.H0_H0 ;  /* 0x20000013ff137230 */ /* 0x000fcc0000004100 */
[----:B------:R-:W0:Y:S02]  /*10e30*/  F2I.FTZ.TRUNC.NTZ R19, R19 ;  /* 0x0000001300137305 */ /* 0x000e24000021f100 */
[----:B0-----:R-:W-:Y:S01]  /*10e40*/  STG.E.U16 desc[UR36][R16.64], R19 ;  /* 0x0000001310007986 */ /* 0x001fe2000c101524 */
[----:B------:R-:W-:Y:S05]  /*10e50*/  EXIT ;  /* 0x000000000000794d */ /* 0x000fea0003800000 */
.L_x_567:
[----:B------:R-:W-:-:S09]  /*10e60*/  UISETP.GT.AND UP0, UPT, UR4, 0x6, UPT ;  /* 0x000000060400788c */ /* 0x000fd2000bf04270 */
[----:B------:R-:W-:Y:S05]  /*10e70*/  BRA.U UP0, `(.L_x_573) ;  /* 0x0000000100247547 */ /* 0x000fea000b800000 */
[----:B------:R-:W-:-:S09]  /*10e80*/  UISETP.NE.AND UP0, UPT, UR4, 0x5, UPT ;  /* 0x000000050400788c */ /* 0x000fd2000bf05270 */
[----:B------:R-:W-:Y:S05]  /*10e90*/  BRA.U !UP0, `(.L_x_574) ;  /* 0x0000000108147547 */ /* 0x000fea000b800000 */
[----:B------:R-:W-:-:S09]  /*10ea0*/  UISETP.NE.AND UP0, UPT, UR4, 0x6, UPT ;  /* 0x000000060400788c */ /* 0x000fd2000bf05270 */
[----:B------:R-:W-:Y:S05]  /*10eb0*/  BRA.U UP0, `(.L_x_570) ;  /* 0x0000000900287547 */ /* 0x000fea000b800000 */
[----:B------:R-:W-:-:S05]  /*10ec0*/  HADD2.F32 R19, -RZ, R19.H0_H0 ;  /* 0x20000013ff137230 */ /* 0x000fca0000004100 */
[----:B------:R-:W-:Y:S01]  /*10ed0*/  STG.E desc[UR36][R16.64], R19 ;  /* 0x0000001310007986 */ /* 0x000fe2000c101924 */
[----:B------:R-:W-:Y:S05]  /*10ee0*/  EXIT ;  /* 0x000000000000794d */ /* 0x000fea0003800000 */
.L_x_574:
[----:B------:R-:W-:Y:S01]  /*10ef0*/  STG.E.U16 desc[UR36][R16.64], R19 ;  /* 0x0000001310007986 */ /* 0x000fe2000c101524 */
[----:B------:R-:W-:Y:S05]  /*10f00*/  EXIT ;  /* 0x000000000000794d */ /* 0x000fea0003800000 */
.L_x_573:
        /* <DEDUP_REMOVED lines=8> */
[----:B------:R-:W-:Y:S01]  /*10f90*/  STG.E.64 desc[UR36][R16.64], R2 ;  /* 0x0000000210007986 */ /* 0x000fe2000c101b24 */
[----:B------:R-:W-:Y:S05]  /*10fa0*/  EXIT ;  /* 0x000000000000794d */ /* 0x000fea0003800000 */
.L_x_576:
[----:B------:R-:W-:-:S05]  /*10fb0*/  HADD2.F32 R0, -RZ, R19.H0_H0 ;  /* 0x20000013ff007230 */ /* 0x000fca0000004100 */
[----:B------:R-:W-:-:S04]  /*10fc0*/  F2FP.F16.F32.PACK_AB R0, RZ, R0 ;  /* 0x00000000ff00723e */ /* 0x000fc800000000ff */
[----:B------:R-:W-:-:S05]  /*10fd0*/  PRMT R0, R0, 0x5410, RZ ;  /* 0x0000541000007816 */ /* 0x000fca00000000ff */
[----:B------:R-:W-:Y:S01]  /*10fe0*/  STG.E desc[UR36][R16.64], R0 ;  /* 0x0000000010007986 */ /* 0x000fe2000c101924 */
[----:B------:R-:W-:Y:S05]  /*10ff0*/  EXIT ;  /* 0x000000000000794d */ /* 0x000fea0003800000 */
.L_x_575:
[----:B------:R-:W-:-:S05]  /*11000*/  HADD2.F32 R2, -RZ, R19.H0_H0 ;  /* 0x20000013ff027230 */ /* 0x000fca0000004100 */
[----:B------:R-:W-:-:S06]  /*11010*/  FMUL.FTZ R2, R2, 1 ;  /* 0x3f80000002027820 */ /* 0x000fcc0000410000 */
[----:B------:R-:W0:Y:S02]  /*11020*/  F2F.F64.F32 R2, R2 ;  /* 0x0000000200027310 */ /* 0x000e240000201800 */
[----:B0-----:R-:W-:Y:S01]  /*11030*/  STG.E.64 desc[UR36][R16.64], R2 ;  /* 0x0000000210007986 */ /* 0x001fe2000c101b24 */
[----:B------:R-:W-:Y:S05]  /*11040*/  EXIT ;  /* 0x000000000000794d */ /* 0x000fea0003800000 */
.L_x_566:
        /* <DEDUP_REMOVED lines=12> */
[----:B0-----:R-:W-:Y:S01]  /*11110*/  STG.E.U16 desc[UR36][R16.64], R3 ;  /* 0x0000000310007986 */ /* 0x001fe2000c101524 */
[----:B------:R-:W-:Y:S05]  /*11120*/  EXIT ;  /* 0x000000000000794d */ /* 0x000fea0003800000 */
.L_x_580:
        /* <DEDUP_REMOVED lines=13> */
[----:B------:R-:W-:Y:S01]  /*11200*/  FADD.FTZ R0, R2, 8192 ;  /* 0x4600000002007421 */ /* 0x000fe20000010000 */
[----:B------:R-:W-:-:S04]  /*11210*/  PRMT R8, RZ, 0x7610, R8 ;  /* 0x00007610ff087816 */ /* 0x000fc80000000008 */
[----:B------:R-:W-:-:S13]  /*11220*/  LOP3.LUT P0, R0, R0, 0xff, RZ, 0xc0, !PT ;  /* 0x000000ff00007812 */ /* 0x000fda000780c0ff */
[----:B------:R-:W-:Y:S05]  /*11230*/  @!P0 BRA `(.L_x_582) ;  /* 0x00000000000c8947 */ /* 0x000fea0003800000 */
.L_x_583:
[----:B------:R-:W-:-:S04]  /*11240*/  SHF.R.U32.HI R3, RZ, 0x18, R3 ;  /* 0x00000018ff037819 */ /* 0x000fc80000011603 */
[----:B------:R-:W-:-:S04]  /*11250*/  LOP3.LUT R0, R0, 0x80, R3, 0xf8, !PT ;  /* 0x0000008000007812 */ /* 0x000fc800078ef803 */
[----:B------:R-:W-:-:S07]  /*11260*/  PRMT R8, R0, 0x7610, R8 ;  /* 0x0000761000087816 */ /* 0x000fce0000000008 */
.L_x_582:
[----:B------:R-:W-:Y:S05]  /*11270*/  BSYNC.RECONVERGENT B0 ;  /* 0x0000000000007941 */ /* 0x000fea0003800200 */
.L_x_581:
[----:B------:R-:W-:Y:S01]  /*11280*/  STG.E.U8 desc[UR36][R16.64], R8 ;  /* 0x0000000810007986 */ /* 0x000fe2000c101124 */
[----:B------:R-:W-:Y:S05]  /*11290*/  EXIT ;  /* 0x000000000000794d */ /* 0x000fea0003800000 */
.L_x_579:
        /* <DEDUP_REMOVED lines=17> */
.L_x_586:
[----:B------:R-:W-:-:S04]  /*113b0*/  SHF.R.U32.HI R3, RZ, 0x18, R3 ;  /* 0x00000018ff037819 */ /* 0x000fc80000011603 */
[----:B------:R-:W-:-:S04]  /*113c0*/  LOP3.LUT R0, R0, 0x80, R3, 0xf8, !PT ;  /* 0x0000008000007812 */ /* 0x000fc800078ef803 */
[----:B------:R-:W-:-:S07]  /*113d0*/  PRMT R8, R0, 0x7610, R8 ;  /* 0x0000761000087816 */ /* 0x000fce0000000008 */
.L_x_585:
[----:B------:R-:W-:Y:S05]  /*113e0*/  BSYNC.RECONVERGENT B0 ;  /* 0x0000000000007941 */ /* 0x000fea0003800200 */
.L_x_584:
[----:B------:R-:W-:Y:S01]  /*113f0*/  STG.E.U8 desc[UR36][R16.64], R8 ;  /* 0x0000000810007986 */ /* 0x000fe2000c101124 */
[----:B------:R-:W-:Y:S05]  /*11400*/  EXIT ;  /* 0x000000000000794d */ /* 0x000fea0003800000 */
.L_x_578:
        /* <DEDUP_REMOVED lines=20> */
[----:B------:R-:W-:Y:S01]  /*11550*/  STG.E.U8 desc[UR36][R16.64], R3 ;  /* 0x0000000310007986 */ /* 0x000fe2000c101124 */
[----:B------:R-:W-:Y:S05]  /*11560*/  EXIT ;  /* 0x000000000000794d */ /* 0x000fea0003800000 */
.L_x_588:
[----:B------:R-:W-:-:S06]  /*11570*/  HADD2.F32 R2, -RZ, R19.H0_H0 ;  /* 0x20000013ff027230 */ /* 0x000fcc0000004100 */
[----:B------:R-:W0:Y:S02]  /*11580*/  F2I.U64.TRUNC R2, R2 ;  /* 0x0000000200027311 */ /* 0x000e24000020d800 */
[----:B0-----:R-:W-:Y:S01]  /*11590*/  STG.E.64 desc[UR36][R16.64], R2 ;  /* 0x0000000210007986 */ /* 0x001fe2000c101b24 */
[----:B------:R-:W-:Y:S05]  /*115a0*/  EXIT ;  /* 0x000000000000794d */ /* 0x000fea0003800000 */
.L_x_587:
[----:B------:R-:W-:-:S06]  /*115b0*/  HADD2.F32 R19, -RZ, R19.H0_H0 ;  /* 0x20000013ff137230 */ /* 0x000fcc0000004100 */
[----:B------:R-:W0:Y:S02]  /*115c0*/  F2I.FTZ.U32.TRUNC.NTZ R19, R19 ;  /* 0x0000001300137305 */ /* 0x000e24000021f000 */
[----:B0-----:R-:W-:Y:S01]  /*115d0*/  STG.E desc[UR36][R16.64], R19 ;  /* 0x0000001310007986 */ /* 0x001fe2000c101924 */
[----:B------:R-:W-:Y:S05]  /*115e0*/  EXIT ;  /* 0x000000000000794d */ /* 0x000fea0003800000 */
.L_x_577:
        /* <DEDUP_REMOVED lines=9> */
[----:B------:R-:W-:Y:S01]  /*11680*/  STG.E.U8 desc[UR36][R16.64], R3 ;  /* 0x0000000310007986 */ /* 0x000fe2000c101124 */
[----:B------:R-:W-:Y:S05]  /*11690*/  EXIT ;  /* 0x000000000000794d */ /* 0x000fea0003800000 */
.L_x_590:
[----:B------:R-:W-:Y:S01]  /*116a0*/  HADD2.F32 R19, -RZ, R19.H0_H0 ;  /* 0x20000013ff137230 */ /* 0x000fe20000004100 */
[----:B------:R-:W-:-:S04]  /*116b0*/  CS2R R6, SRZ ;  /* 0x0000000000067805 */ /* 0x000fc8000001ff00 */
[----:B------:R-:W-:-:S06]  /*116c0*/  FMUL.FTZ R4, R19, 1 ;  /* 0x3f80000013047820 */ /* 0x000fcc0000410000 */
[----:B------:R-:W0:Y:S02]  /*116d0*/  F2F.F64.F32 R4, R4 ;  /* 0x0000000400047310 */ /* 0x000e240000201800 */
[----:B0-----:R-:W-:Y:S01]  /*116e0*/  STG.E.128 desc[UR36][R16.64], R4 ;  /* 0x0000000410007986 */ /* 0x001fe2000c101d24 */
[----:B------:R-:W-:Y:S05]  /*116f0*/  EXIT ;  /* 0x000000000000794d */ /* 0x000fea0003800000 */
.L_x_589:
[----:B------:R-:W-:-:S09]  /*11700*/  UISETP.NE.AND UP0, UPT, UR4, 0xf, UPT ;  /* 0x0000000f0400788c */ /* 0x000fd2000bf05270 */
[----:B------:R-:W-:Y:S05]  /*11710*/  BRA.U !UP0, `(.L_x_591) ;  /* 0x0000000108e87547 */ /* 0x000fea000b800000 */
[----:B------:R-:W-:-:S09]  /*11720*/  UISETP.NE.AND UP0, UPT, UR4, 0x17, UPT ;  /* 0x000000170400788c */ /* 0x000fd2000bf05270 */
[----:B------:R-:W-:Y:S05]  /*11730*/  BRA.U !UP0, `(.L_x_592) ;  /* 0x0000000108907547 */ /* 0x000fea000b800000 */
[----:B------:R-:W-:-:S09]  /*11740*/  UISETP.NE.AND UP0, UPT, UR4, 0x18, UPT ;  /* 0x000000180400788c */ /* 0x000fd2000bf05270 */
[----:B------:R-:W-:Y:S05]  /*11750*/  BRA.U !UP0, `(.L_x_593) ;  /* 0x0000000108447547 */ /* 0x000fea000b800000 */
.L_x_570:
        /* <DEDUP_REMOVED lines=16> */
.L_x_594:
[----:B------:R-:W-:Y:S05]  /*11860*/  EXIT ;  /* 0x000000000000794d */ /* 0x000fea0003800000 */
.L_x_593:
        /* <DEDUP_REMOVED lines=13> */
.L_x_596:
[----:B------:R-:W-:Y:S05]  /*11940*/  BSYNC.RECONVERGENT B0 ;  /* 0x0000000000007941 */ /* 0x000fea0003800200 */
.L_x_595:
[----:B------:R-:W-:-:S05]  /*11950*/  LOP3.LUT R3, R0, 0x80, R3, 0xf8, !PT ;  /* 0x0000008000037812 */ /* 0x000fca00078ef803 */
[----:B------:R-:W-:Y:S01]  /*11960*/  STG.E.U8 desc[UR36][R16.64], R3 ;  /* 0x0000000310007986 */ /* 0x000fe2000c101124 */
[----:B------:R-:W-:Y:S05]  /*11970*/  EXIT ;  /* 0x000000000000794d */ /* 0x000fea0003800000 */
.L_x_592:
        /* <DEDUP_REMOVED lines=12> */
.L_x_598:
[----:B------:R-:W-:Y:S01]  /*11a40*/  IMAD.MOV.U32 R0, RZ, RZ, 0x7f ;  /* 0x0000007fff007424 */ /* 0x000fe200078e00ff */
[----:B------:R-:W-:-:S04]  /*11a50*/  ISETP.GT.U32.AND P0, PT, R2, 0x7f800000, PT ;  /* 0x7f8000000200780c */ /* 0x000fc80003f04070 */
[----:B------:R-:W-:-:S09]  /*11a60*/  SEL R0, R0, 0x7c, P0 ;  /* 0x0000007c00007807 */ /* 0x000fd20000000000 */
.L_x_599:
[----:B------:R-:W-:Y:S05]  /*11a70*/  BSYNC.RECONVERGENT B0 ;  /* 0x0000000000007941 */ /* 0x000fea0003800200 */
.L_x_597:
[----:B------:R-:W-:-:S04]  /*11a80*/  SHF.R.U32.HI R3, RZ, 0x18, R3 ;  /* 0x00000018ff037819 */ /* 0x000fc80000011603 */
[----:B------:R-:W-:-:S05]  /*11a90*/  LOP3.LUT R3, R0, 0x80, R3, 0xf8, !PT ;  /* 0x0000008000037812 */ /* 0x000fca00078ef803 */
[----:B------:R-:W-:Y:S01]  /*11aa0*/  STG.E.U8 desc[UR36][R16.64], R3 ;  /* 0x0000000310007986 */ /* 0x000fe2000c101124 */
[----:B------:R-:W-:Y:S05]  /*11ab0*/  EXIT ;  /* 0x000000000000794d */ /* 0x000fea0003800000 */
.L_x_591:
[----:B------:R-:W-:-:S05]  /*11ac0*/  HADD2.F32 R0, -RZ, R19.H0_H0 ;  /* 0x20000013ff007230 */ /* 0x000fca0000004100 */
[----:B------:R-:W-:-:S05]  /*11ad0*/  F2FP.BF16.F32.PACK_AB R0, RZ, R0 ;  /* 0x00000000ff00723e */ /* 0x000fca00000010ff */
[----:B------:R-:W-:Y:S01]  /*11ae0*/  STG.E.U16 desc[UR36][R16.64], R0 ;  /* 0x0000000010007986 */ /* 0x000fe2000c101524 */
[----:B------:R-:W-:Y:S05]  /*11af0*/  EXIT ;  /* 0x000000000000794d */ /* 0x000fea0003800000 */
.L_x_600:
        /* <DEDUP_REMOVED lines=16> */
.L_x_3604:


//--------------------- .text._ZN2at6native27unrolled_elementwise_kernelIZZZNS0_12prelu_kernelERNS_14TensorIteratorEENKUlvE_clEvENKUlvE2_clEvEUlN3c104HalfES7_E_St5arrayIPcLm3EELi4E23TrivialOffsetCalculatorILi2EjESC_ILi1EjENS0_6memory12LoadWithCastILi2EEENSF_13StoreWithCastILi1EEEEEviT_T0_T2_T3_T4_T5_ --------------------------
	.section	.text._ZN2at6native27unrolled_elementwise_kernelIZZZNS0_12prelu_kernelERNS_14TensorIteratorEENKUlvE_clEvENKUlvE2_clEvEUlN3c104HalfES7_E_St5arrayIPcLm3EELi4E23TrivialOffsetCalculatorILi2EjESC_ILi1EjENS0_6memory12LoadWithCastILi2EEENSF_13StoreWithCastILi1EEEEEviT_T0_T2_T3_T4_T5_,"ax",@progbits
	.align	128
        .global         _ZN2at6native27unrolled_elementwise_kernelIZZZNS0_12prelu_kernelERNS_14TensorIteratorEENKUlvE_clEvENKUlvE2_clEvEUlN3c104HalfES7_E_St5arrayIPcLm3EELi4E23TrivialOffsetCalculatorILi2EjESC_ILi1EjENS0_6memory12LoadWithCastILi2EEENSF_13StoreWithCastILi1EEEEEviT_T0_T2_T3_T4_T5_
        .type           _ZN2at6native27unrolled_elementwise_kernelIZZZNS0_12prelu_kernelERNS_14TensorIteratorEENKUlvE_clEvENKUlvE2_clEvEUlN3c104HalfES7_E_St5arrayIPcLm3EELi4E23TrivialOffsetCalculatorILi2EjESC_ILi1EjENS0_6memory12LoadWithCastILi2EEENSF_13StoreWithCastILi1EEEEEviT_T0_T2_T3_T4_T5_,@function
        .size           _ZN2at6native27unrolled_elementwise_kernelIZZZNS0_12prelu_kernelERNS_14TensorIteratorEENKUlvE_clEvENKUlvE2_clEvEUlN3c104HalfES7_E_St5arrayIPcLm3EELi4E23TrivialOffsetCalculatorILi2EjESC_ILi1EjENS0_6memory12LoadWithCastILi2EEENSF_13StoreWithCastILi1EEEEEviT_T0_T2_T3_T4_T5_,(.L_x_3605 - _ZN2at6native27unrolled_elementwise_kernelIZZZNS0_12prelu_kernelERNS_14TensorIteratorEENKUlvE_clEvENKUlvE2_clEvEUlN3c104HalfES7_E_St5arrayIPcLm3EELi4E23TrivialOffsetCalculatorILi2EjESC_ILi1EjENS0_6memory12LoadWithCastILi2EEENSF_13StoreWithCastILi1EEEEEviT_T0_T2_T3_T4_T5_)
        .other          _ZN2at6native27unrolled_elementwise_kernelIZZZNS0_12prelu_kernelERNS_14TensorIteratorEENKUlvE_clEvENKUlvE2_clEvEUlN3c104HalfES7_E_St5arrayIPcLm3EELi4E23TrivialOffsetCalculatorILi2EjESC_ILi1EjENS0_6memory12LoadWithCastILi2EEENSF_13StoreWithCastILi1EEEEEviT_T0_T2_T3_T4_T5_,@"STO_CUDA_ENTRY STV_DEFAULT"
_ZN2at6native27unrolled_elementwise_kernelIZZZNS0_12prelu_kernelERNS_14TensorIteratorEENKUlvE_clEvENKUlvE2_clEvEUlN3c104HalfES7_E_St5arrayIPcLm3EELi4E23TrivialOffsetCalculatorILi2EjESC_ILi1EjENS0_6memory12LoadWithCastILi2EEENSF_13StoreWithCastILi1EEEEEviT_T0_T2_T3_T4_T5_:
.text._ZN2at6native27unrolled_elementwise_kernelIZZZNS0_12prelu_kernelERNS_14TensorIteratorEENKUlvE_clEvENKUlvE2_clEvEUlN3c104HalfES7_E_St5arrayIPcLm3EELi4E23TrivialOffsetCalculatorILi2EjESC_ILi1EjENS0_6memory12LoadWithCastILi2EEENSF_13StoreWithCastILi1EEEEEviT_T0_T2_T3_T4_T5_:
[----:B------:R-:W0:Y:S01]  /*0000*/  LDC R1, c[0x0][0x37c] ;  /* 0x0000df00ff017b82 */ /* 0x000e220000000800 */
[----:B------:R-:W1:Y:S07]  /*0010*/  S2R R2, SR_CTAID.X ;  /* 0x0000000000027919 */ /* 0x000e6e0000002500 */
[----:B------:R-:W1:Y:S01]  /*0020*/  LDC R3, c[0x0][0x380] ;  /* 0x0000e000ff037b82 */ /* 0x000e620000000800 */
[----:B------:R-:W2:Y:S01]  /*0030*/  LDCU.64 UR36, c[0x0][0x358] ;  /* 0x00006b00ff2477ac */ /* 0x000ea20008000a00 */
[----:B------:R-:W-:Y:S01]  /*0040*/  BSSY.RECONVERGENT B6, `(.L_x_601) ;  /* 0x000022c000067945 */ /* 0x000fe20003800200 */
[----:B------:R-:W3:Y:S01]  /*0050*/  S2R R19, SR_TID.X ;  /* 0x0000000000137919 */ /* 0x000ee20000002100 */
[----:B------:R-:W-:Y:S01]  /*0060*/  PRMT R28, RZ, 0x7610, R28 ;  /* 0x00007610ff1c7816 */ /* 0x000fe2000000001c */
[----:B------:R-:W4:Y:S01]  /*0070*/  LDCU.U8 UR38, c[0x0][0x3a4] ;  /* 0x00007480ff2677ac */ /* 0x000f220008000000 */
[----:B------:R-:W-:Y:S01]  /*0080*/  PRMT R24, RZ, 0x7610, R24 ;  /* 0x00007610ff187816 */ /* 0x000fe20000000018 */
[----:B------:R-:W0:Y:S01]  /*0090*/  LDCU.U8 UR39, c[0x0][0x3a5] ;  /* 0x000074a0ff2777ac */ /* 0x000e220008000000 */
[----:B-1----:R-:W-:-:S02]  /*00a0*/  IMAD R16, R2, -0x200, R3 ;  /* 0xfffffe0002107824 */ /* 0x002fc400078e0203 */
[----:B---3--:R-:W-:-:S03]  /*00b0*/  IMAD.MOV.U32 R25, RZ, RZ, R19 ;  /* 0x000000ffff197224 */ /* 0x008fc600078e0013 */
[----:B------:R-:W-:-:S13]  /*00c0*/  ISETP.GE.AND P0, PT, R19, R16, PT ;  /* 0x000000101300720c */ /* 0x000fda0003f06270 */
[----:B0-2-4-:R-:W-:Y:S05]  /*00d0*/  @P0 BRA `(.L_x_602) ;  /* 0x0000002000880947 */ /* 0x015fea0003800000 */
[----:B------:R-:W0:Y:S01]  /*00e0*/  LDC.64 R4, c[0x0][0x390] ;  /* 0x0000e400ff047b82 */ /* 0x000e220000000a00 */
[----:B------:R-:W1:Y:S01]  /*00f0*/  LDCU UR5, c[0x0][0x3a8] ;  /* 0x00007500ff0577ac */ /* 0x000e620008000800 */
[----:B------:R-:W-:Y:S01]  /*0100*/  IMAD R17, R2, 0x200, R25 ;  /* 0x0000020002117824 */ /* 0x000fe200078e0219 */
[----:B------:R-:W-:-:S04]  /*0110*/  UPRMT UR4, UR38, 0x9910, URZ ;  /* 0x0000991026047896 */ /* 0x000fc800080000ff */
[----:B------:R-:W-:Y:S01]  /*0120*/  UISETP.GT.AND UP0, UPT, UR4, 0x9, UPT ;  /* 0x000000090400788c */ /* 0x000fe2000bf04270 */
[----:B-1----:R-:W-:-:S05]  /*0130*/  IMAD R3, R17, UR5, RZ ;  /* 0x0000000511037c24 */ /* 0x002fca000f8e02ff */
[----:B0-----:R-:W-:-:S05]  /*0140*/  IADD3 R4, P0, PT, R3, R4, RZ ;  /* 0x0000000403047210 */ /* 0x001fca0007f1e0ff */
[----:B------:R-:W-:Y:S01]  /*0150*/  IMAD.X R5, RZ, RZ, R5, P0 ;  /* 0x000000ffff057224 */ /* 0x000fe200000e0605 */
        /* <DEDUP_REMOVED lines=14> */
.L_x_606:
[----:B------:R-:W2:Y:S02]  /*0240*/  LDG.E.U8 R4, desc[UR36][R4.64] ;  /* 0x0000002404047981 */ /* 0x000ea4000c1e1100 */
[----:B--2---:R-:W-:-:S04]  /*0250*/  I2FP.F32.U32 R0, R4 ;  /* 0x0000000400007245 */ /* 0x004fc80000201000 */
[----:B------:R-:W-:-:S04]  /*0260*/  F2FP.F16.F32.PACK_AB R0, RZ, R0 ;  /* 0x00000000ff00723e */ /* 0x000fc800000000ff */
[----:B------:R-:W-:Y:S01]  /*0270*/  PRMT R28, R0, 0x7610, R28 ;  /* 0x00007610001c7816 */ /* 0x000fe2000000001c */
[----:B------:R-:W-:Y:S06]  /*0280*/  BRA `(.L_x_608) ;  /* 0x0000000c00d87947 */ /* 0x000fec0003800000 */
.L_x_605:
        /* <DEDUP_REMOVED lines=11> */
.L_x_610:
[----:B------:R-:W2:Y:S02]  /*0340*/  LDG.E R4, desc[UR36][R4.64] ;  /* 0x0000002404047981 */ /* 0x000ea4000c1e1900 */
[----:B--2---:R-:W-:-:S04]  /*0350*/  I2FP.F32.S32 R0, R4 ;  /* 0x0000000400007245 */ /* 0x004fc80000201400 */
[----:B------:R-:W-:-:S04]  /*0360*/  F2FP.F16.F32.PACK_AB R0, RZ, R0 ;  /* 0x00000000ff00723e */ /* 0x000fc800000000ff */
[----:B------:R-:W-:Y:S01]  /*0370*/  PRMT R28, R0, 0x7610, R28 ;  /* 0x00007610001c7816 */ /* 0x000fe2000000001c */
[----:B------:R-:W-:Y:S06]  /*0380*/  BRA `(.L_x_608) ;  /* 0x0000000c00987947 */ /* 0x000fec0003800000 */
.L_x_609:
[----:B------:R-:W2:Y:S02]  /*0390*/  LDG.E.U16 R4, desc[UR36][R4.64] ;  /* 0x0000002404047981 */ /* 0x000ea4000c1e1500 */
[----:B--2---:R-:W0:Y:S02]  /*03a0*/  I2F.S16 R0, R4 ;  /* 0x0000000400007306 */ /* 0x004e240000101400 */
[----:B0-----:R-:W-:-:S04]  /*03b0*/  F2FP.F16.F32.PACK_AB R0, RZ, R0 ;  /* 0x00000000ff00723e */ /* 0x001fc800000000ff */
[----:B------:R-:W-:Y:S01]  /*03c0*/  PRMT R28, R0, 0x7610, R28 ;  /* 0x00007610001c7816 */ /* 0x000fe2000000001c */
[----:B------:R-:W-:Y:S06]  /*03d0*/  BRA `(.L_x_608) ;  /* 0x0000000c00847947 */ /* 0x000fec0003800000 */
.L_x_604:
        /* <DEDUP_REMOVED lines=9> */
.L_x_612:
[----:B------:R1:W5:Y:S01]  /*0470*/  LDG.E.U16 R28, desc[UR36][R4.64] ;  /* 0x00000024041c7981 */ /* 0x000362000c1e1500 */
[----:B------:R-:W-:Y:S05]  /*0480*/  BRA `(.L_x_608) ;  /* 0x0000000c00587947 */ /* 0x000fea0003800000 */
.L_x_611:
        /* <DEDUP_REMOVED lines=9> */
.L_x_614:
[----:B------:R0:W5:Y:S01]  /*0520*/  LDG.E.U16 R28, desc[UR36][R4.64] ;  /* 0x00000024041c7981 */ /* 0x000162000c1e1500 */
[----:B------:R-:W-:Y:S05]  /*0530*/  BRA `(.L_x_608) ;  /* 0x0000000c002c7947 */ /* 0x000fea0003800000 */
.L_x_613:
        /* <DEDUP_REMOVED lines=13> */
.L_x_603:
        /* <DEDUP_REMOVED lines=14> */
.L_x_617:
        /* <DEDUP_REMOVED lines=13> */
.L_x_616:
        /* <DEDUP_REMOVED lines=27> */
.L_x_619:
[----:B------:R-:W2:Y:S02]  /*0970*/  LDG.E.U8 R4, desc[UR36][R4.64] ;  /* 0x0000002404047981 */ /* 0x000ea4000c1e1100 */
[C---:B--2---:R-:W-:Y:S02]  /*0980*/  IMAD.SHL.U32 R3, R4.reuse, 0x2000000, RZ ;  /* 0x0200000004037824 */ /* 0x044fe400078e00ff */
[----:B------:R-:W-:-:S03]  /*0990*/  IMAD.SHL.U32 R6, R4, 0x100, RZ ;  /* 0x0000010004067824 */ /* 0x000fc600078e00ff */
[----:B------:R-:W-:-:S13]  /*09a0*/  ISETP.GT.U32.AND P0, PT, R3, 0x7ffffff, PT ;  /* 0x07ffffff0300780c */ /* 0x000fda0003f04070 */
[----:B------:R-:W-:Y:S02]  /*09b0*/  @!P0 LOP3.LUT R0, R6, 0x7f00, RZ, 0xc0, !PT ;  /* 0x00007f0006008812 */ /* 0x000fe400078ec0ff */
[----:B------:R-:W-:Y:S02]  /*09c0*/  @P0 LEA.HI R3, R3, 0x70000000, RZ, 0x1c ;  /* 0x7000000003030811 */ /* 0x000fe400078fe0ff */
[----:B------:R-:W-:Y:S02]  /*09d0*/  @!P0 LOP3.LUT R0, R0, 0x3f000000, RZ, 0xfc, !PT ;  /* 0x3f00000000008812 */ /* 0x000fe400078efcff */
[----:B------:R-:W-:-:S03]  /*09e0*/  PRMT R6, R6, 0x9910, RZ ;  /* 0x0000991006067816 */ /* 0x000fc600000000ff */
[----:B------:R-:W-:Y:S01]  /*09f0*/  @!P0 FADD.FTZ R0, R0, -0.5 ;  /* 0xbf00000000008421 */ /* 0x000fe20000010000 */
[----:B------:R-:W-:Y:S01]  /*0a00*/  @P0 FMUL.FTZ R0, R3, 1.9259299443872358531e-34 ;  /* 0x0780000003000820 */ /* 0x000fe20000410000 */
[----:B------:R-:W-:-:S05]  /*0a10*/  IMAD.MOV.U32 R3, RZ, RZ, R6 ;  /* 0x000000ffff037224 */ /* 0x000fca00078e0006 */
[----:B------:R-:W-:-:S04]  /*0a20*/  LOP3.LUT R0, R0, 0x80000000, R3, 0xf8, !PT ;  /* 0x8000000000007812 */ /* 0x000fc800078ef803 */
[----:B------:R-:W-:-:S04]  /*0a30*/  F2FP.F16.F32.PACK_AB R0, RZ, R0 ;  /* 0x00000000ff00723e */ /* 0x000fc800000000ff */
[----:B------:R-:W-:Y:S01]  /*0a40*/  PRMT R28, R0, 0x7610, R28 ;  /* 0x00007610001c7816 */ /* 0x000fe2000000001c */
[----:B------:R-:W-:Y:S06]  /*0a50*/  BRA `(.L_x_608) ;  /* 0x0000000400e47947 */ /* 0x000fec0003800000 */
.L_x_618:
[----:B------:R-:W2:Y:S02]  /*0a60*/  LDG.E.U16 R0, desc[UR36][R4.64] ;  /* 0x0000002404007981 */ /* 0x000ea4000c1e1500 */
[----:B--2---:R-:W-:-:S05]  /*0a70*/  IMAD.U32 R0, R0, 0x10000, RZ ;  /* 0x0001000000007824 */ /* 0x004fca00078e00ff */
[----:B------:R-:W-:-:S04]  /*0a80*/  F2FP.F16.F32.PACK_AB R0, RZ, R0 ;  /* 0x00000000ff00723e */ /* 0x000fc800000000ff */
[----:B------:R-:W-:Y:S01]  /*0a90*/  PRMT R28, R0, 0x7610, R28 ;  /* 0x00007610001c7816 */ /* 0x000fe2000000001c */
[----:B------:R-:W-:Y:S06]  /*0aa0*/  BRA `(.L_x_608) ;  /* 0x0000000400d07947 */ /* 0x000fec0003800000 */
.L_x_615:
        /* <DEDUP_REMOVED lines=13> */
.L_x_622:
        /* <DEDUP_REMOVED lines=21> */
.L_x_626:
[----:B------:R-:W-:Y:S05]  /*0cd0*/  BSYNC.RECONVERGENT B1 ;  /* 0x0000000000017941 */ /* 0x000fea0003800200 */
.L_x_625:
[----:B------:R-:W-:Y:S01]  /*0ce0*/  IMAD.SHL.U32 R0, R0, 0x100000, RZ ;  /* 0x0010000000007824 */ /* 0x000fe200078e00ff */
[----:B------:R-:W-:-:S04]  /*0cf0*/  LEA R3, R3, 0x3b800000, 0x17 ;  /* 0x3b80000003037811 */ /* 0x000fc800078eb8ff */
[----:B------:R-:W-:-:S07]  /*0d00*/  LOP3.LUT R0, R3, R0, R7, 0xfe, !PT ;  /* 0x0000000003007212 */ /* 0x000fce00078efe07 */
.L_x_624:
[----:B------:R-:W-:Y:S05]  /*0d10*/  BSYNC.RECONVERGENT B0 ;  /* 0x0000000000007941 */ /* 0x000fea0003800200 */
.L_x_623:
[----:B------:R-:W-:-:S04]  /*0d20*/  F2FP.F16.F32.PACK_AB R0, RZ, R0 ;  /* 0x00000000ff00723e */ /* 0x000fc800000000ff */
[----:B------:R-:W-:Y:S01]  /*0d30*/  PRMT R28, R0, 0x7610, R28 ;  /* 0x00007610001c7816 */ /* 0x000fe2000000001c */
[----:B------:R-:W-:Y:S06]  /*0d40*/  BRA `(.L_x_608) ;  /* 0x0000000400287947 */ /* 0x000fec0003800000 */
.L_x_621:
        /* <DEDUP_REMOVED lines=21> */
.L_x_630:
[----:B------:R-:W-:Y:S05]  /*0ea0*/  BSYNC.RECONVERGENT B1 ;  /* 0x0000000000017941 */ /* 0x000fea0003800200 */
.L_x_629:
[----:B------:R-:W-:Y:S01]  /*0eb0*/  IMAD.SHL.U32 R0, R0, 0x200000, RZ ;  /* 0x0020000000007824 */ /* 0x000fe200078e00ff */
[----:B------:R-:W-:-:S04]  /*0ec0*/  LEA R3, R3, 0x37800000, 0x17 ;  /* 0x3780000003037811 */ /* 0x000fc800078eb8ff */
[----:B------:R-:W-:-:S07]  /*0ed0*/  LOP3.LUT R0, R3, R0, R7, 0xfe, !PT ;  /* 0x0000000003007212 */ /* 0x000fce00078efe07 */
.L_x_628:
[----:B------:R-:W-:Y:S05]  /*0ee0*/  BSYNC.RECONVERGENT B0 ;  /* 0x0000000000007941 */ /* 0x000fea0003800200 */
.L_x_627:
[----:B------:R-:W-:-:S04]  /*0ef0*/  F2FP.F16.F32.PACK_AB R0, RZ, R0 ;  /* 0x00000000ff00723e */ /* 0x000fc800000000ff */
[----:B------:R-:W-:Y:S01]  /*0f00*/  PRMT R28, R0, 0x7610, R28 ;  /* 0x00007610001c7816 */ /* 0x000fe2000000001c */
[----:B------:R-:W-:Y:S06]  /*0f10*/  BRA `(.L_x_608) ;  /* 0x0000000000b47947 */ /* 0x000fec0003800000 */
.L_x_620:
[----:B------:R-:W-:-:S09]  /*0f20*/  UISETP.NE.AND UP0, UPT, UR4, 0x1c, UPT ;  /* 0x0000001c0400788c */ /* 0x000fd2000bf05270 */
[----:B------:R-:W-:Y:S05]  /*0f30*/  BRA.U !UP0, `(.L_x_631) ;  /* 0x00000001089c7547 */ /* 0x000fea000b800000 */
[----:B------:R-:W-:-:S09]  /*0f40*/  UISETP.NE.AND UP0, UPT, UR4, 0x1d, UPT ;  /* 0x0000001d0400788c */ /* 0x000fd2000bf05270 */
[----:B------:R-:W-:Y:S05]  /*0f50*/  BRA.U !UP0, `(.L_x_632) ;  /* 0x0000000108807547 */ /* 0x000fea000b800000 */
[----:B------:R-:W-:-:S09]  /*0f60*/  UISETP.NE.AND UP0, UPT, UR4, 0x2c, UPT ;  /* 0x0000002c0400788c */ /* 0x000fd2000bf05270 */
[----:B------:R-:W-:Y:S05]  /*0f70*/  BRA.U !UP0, `(.L_x_633) ;  /* 0x0000000108487547 */ /* 0x000fea000b800000 */
.L_x_607:
        /* <DEDUP_REMOVED lines=11> */
[----:B------:R-:W-:Y:S02]  /*1030*/  IMAD.U32 R7, RZ, RZ, UR7 ;  /* 0x00000007ff077e24 */ /* 0x000fe4000f8e00ff */
[----:B---3--:R-:W-:Y:S02]  /*1040*/  IMAD.U32 R10, RZ, RZ, UR8 ;  /* 0x00000008ff0a7e24 */ /* 0x008fe4000f8e00ff */
[----:B------:R-:W-:-:S07]  /*1050*/  IMAD.U32 R11, RZ, RZ, UR9 ;  /* 0x00000009ff0b7e24 */ /* 0x000fce000f8e00ff */
[----:B------:R-:W-:-:S07]  /*1060*/  LEPC R20, `(.L_x_634) ;  /* 0x000000001014794e */ /* 0x000fce0000000000 */
[----:B--2---:R-:W-:Y:S05]  /*1070*/  CALL.ABS.NOINC R14 ;  /* 0x000000000e007343 */ /* 0x004fea0003c00000 */
.L_x_634:
[----:B------:R-:W-:Y:S01]  /*1080*/  PRMT R28, RZ, 0x7610, R28 ;  /* 0x00007610ff1c7816 */ /* 0x000fe2000000001c */
[----:B------:R-:W-:Y:S06]  /*1090*/  BRA `(.L_x_608) ;  /* 0x0000000000547947 */ /* 0x000fec0003800000 */
.L_x_633:
        /* <DEDUP_REMOVED lines=8> */
.L_x_636:
[----:B------:R-:W-:Y:S05]  /*1120*/  BSYNC.RECONVERGENT B0 ;  /* 0x0000000000007941 */ /* 0x000fea0003800200 */
.L_x_635:
[----:B------:R-:W-:-:S04]  /*1130*/  F2FP.F16.F32.PACK_AB R0, RZ, R0 ;  /* 0x00000000ff00723e */ /* 0x000fc800000000ff */
[----:B------:R-:W-:Y:S01]  /*1140*/  PRMT R28, R0, 0x7610, R28 ;  /* 0x00007610001c7816 */ /* 0x000fe2000000001c */
[----:B------:R-:W-:Y:S06]  /*1150*/  BRA `(.L_x_608) ;  /* 0x0000000000247947 */ /* 0x000fec0003800000 */
.L_x_632:
[----:B------:R-:W2:Y:S02]  /*1160*/  LDG.E.64 R4, desc[UR36][R4.64] ;  /* 0x0000002404047981 */ /* 0x000ea4000c1e1b00 */
[----:B--2---:R-:W0:Y:S02]  /*1170*/  I2F.U64 R0, R4 ;  /* 0x0000000400007312 */ /* 0x004e240000301000 */
[----:B0-----:R-:W-:-:S04]  /*1180*/  F2FP.F16.F32.PACK_AB R0, RZ, R0 ;  /* 0x00000000ff00723e */ /* 0x001fc800000000ff */
[----:B------:R-:W-:Y:S01]  /*1190*/  PRMT R28, R0, 0x7610, R28 ;  /* 0x00007610001c7816 */ /* 0x000fe2000000001c */
[----:B------:R-:W-:Y:S06]  /*11a0*/  BRA `(.L_x_608) ;  /* 0x0000000000107947 */ /* 0x000fec0003800000 */
.L_x_631:
[----:B------:R-:W2:Y:S02]  /*11b0*/  LDG.E R4, desc[UR36][R4.64] ;  /* 0x0000002404047981 */ /* 0x000ea4000c1e1900 */
[----:B--2---:R-:W-:-:S04]  /*11c0*/  I2FP.F32.U32 R0, R4 ;  /* 0x0000000400007245 */ /* 0x004fc80000201000 */
[----:B------:R-:W-:-:S04]  /*11d0*/  F2FP.F16.F32.PACK_AB R0, RZ, R0 ;  /* 0x00000000ff00723e */ /* 0x000fc800000000ff */
[----:B------:R-:W-:-:S07]  /*11e0*/  PRMT R28, R0, 0x7610, R28 ;  /* 0x00007610001c7816 */ /* 0x000fce000000001c */
.L_x_608:
[----:B01----:R-:W0:Y:S01]  /*11f0*/  LDC.64 R4, c[0x0][0x398] ;  /* 0x0000e600ff047b82 */ /* 0x003e220000000a00 */
[----:B------:R-:W1:Y:S01]  /*1200*/  LDCU UR5, c[0x0][0x3ac] ;  /* 0x00007580ff0577ac */ /* 0x000e620008000800 */
        /* <DEDUP_REMOVED lines=19> */
.L_x_640:
[----:B------:R-:W2:Y:S02]  /*1340*/  LDG.E.U8 R4, desc[UR36][R4.64] ;  /* 0x0000002404047981 */ /* 0x000ea4000c1e1100 */
[----:B--2---:R-:W-:-:S04]  /*1350*/  I2FP.F32.U32 R0, R4 ;  /* 0x0000000400007245 */ /* 0x004fc80000201000 */
[----:B------:R-:W-:-:S04]  /*1360*/  F2FP.F16.F32.PACK_AB R0, RZ, R0 ;  /* 0x00000000ff00723e */ /* 0x000fc800000000ff */
[----:B------:R-:W-:Y:S01]  /*1370*/  PRMT R24, R0, 0x7610, R24 ;  /* 0x0000761000187816 */ /* 0x000fe20000000018 */
[----:B------:R-:W-:Y:S06]  /*1380*/  BRA `(.L_x_642) ;  /* 0x0000000c00d87947 */ /* 0x000fec0003800000 */
.L_x_639:
        /* <DEDUP_REMOVED lines=11> */
.L_x_644:
[----:B------:R-:W2:Y:S02]  /*1440*/  LDG.E R4, desc[UR36][R4.64] ;  /* 0x0000002404047981 */ /* 0x000ea4000c1e1900 */
[----:B--2---:R-:W-:-:S04]  /*1450*/  I2FP.F32.S32 R0, R4 ;  /* 0x0000000400007245 */ /* 0x004fc80000201400 */
[----:B------:R-:W-:-:S04]  /*1460*/  F2FP.F16.F32.PACK_AB R0, RZ, R0 ;  /* 0x00000000ff00723e */ /* 0x000fc800000000ff */
[----:B------:R-:W-:Y:S01]  /*1470*/  PRMT R24, R0, 0x7610, R24 ;  /* 0x0000761000187816 */ /* 0x000fe20000000018 */
[----:B------:R-:W-:Y:S06]  /*1480*/  BRA `(.L_x_642) ;  /* 0x0000000c00987947 */ /* 0x000fec0003800000 */
.L_x_643:
[----:B------:R-:W2:Y:S02]  /*1490*/  LDG.E.U16 R4, desc[UR36][R4.64] ;  /* 0x0000002404047981 */ /* 0x000ea4000c1e1500 */
[----:B--2---:R-:W0:Y:S02]  /*14a0*/  I2F.S16 R0, R4 ;  /* 0x0000000400007306 */ /* 0x004e240000101400 */
[----:B0-----:R-:W-:-:S04]  /*14b0*/  F2FP.F16.F32.PACK_AB R0, RZ, R0 ;  /* 0x00000000ff00723e */ /* 0x001fc800000000ff */
[----:B------:R-:W-:Y:S01]  /*14c0*/  PRMT R24, R0, 0x7610, R24 ;  /* 0x0000761000187816 */ /* 0x000fe20000000018 */
[----:B------:R-:W-:Y:S06]  /*14d0*/  BRA `(.L_x_642) ;  /* 0x0000000c00847947 */ /* 0x000fec0003800000 */
.L_x_638:
        /* <DEDUP_REMOVED lines=9> */
.L_x_646:
[----:B------:R1:W5:Y:S01]  /*1570*/  LDG.E.U16 R24, desc[UR36][R4.64] ;  /* 0x0000002404187981 */ /* 0x000362000c1e1500 */
[----:B------:R-:W-:Y:S05]  /*1580*/  BRA `(.L_x_642) ;  /* 0x0000000c00587947 */ /* 0x000fea0003800000 */
.L_x_645:
        /* <DEDUP_REMOVED lines=9> */
.L_x_648:
[----:B------:R0:W5:Y:S01]  /*1620*/  LDG.E.U16 R24, desc[UR36][R4.64] ;  /* 0x0000002404187981 */ /* 0x000162000c1e1500 */
[----:B------:R-:W-:Y:S05]  /*1630*/  BRA `(.L_x_642) ;  /* 0x0000000c002c7947 */ /* 0x000fea0003800000 */
.L_x_647:
        /* <DEDUP_REMOVED lines=13> */
.L_x_637:
        /* <DEDUP_REMOVED lines=14> */
.L_x_651:
        /* <DEDUP_REMOVED lines=13> */
.L_x_650:
        /* <DEDUP_REMOVED lines=27> */
.L_x_653:
        /* <DEDUP_REMOVED lines=15> */
.L_x_652:
[----:B------:R-:W2:Y:S02]  /*1b60*/  LDG.E.U16 R0, desc[UR36][R4.64] ;  /* 0x0000002404007981 */ /* 0x000ea4000c1e1500 */
[----:B--2---:R-:W-:-:S05]  /*1b70*/  IMAD.U32 R0, R0, 0x10000, RZ ;  /* 0x0001000000007824 */ /* 0x004fca00078e00ff */
[----:B------:R-:W-:-:S04]  /*1b80*/  F2FP.F16.F32.PACK_AB R0, RZ, R0 ;  /* 0x00000000ff00723e */ /* 0x000fc800000000ff */
[----:B------:R-:W-:Y:S01]  /*1b90*/  PRMT R24, R0, 0x7610, R24 ;  /* 0x0000761000187816 */ /* 0x000fe20000000018 */
[----:B------:R-:W-:Y:S06]  /*1ba0*/  BRA `(.L_x_642) ;  /* 0x0000000400d07947 */ /* 0x000fec0003800000 */
.L_x_649:
        /* <DEDUP_REMOVED lines=13> */
.L_x_656:
        /* <DEDUP_REMOVED lines=21> */
.L_x_660:
[----:B------:R-:W-:Y:S05]  /*1dd0*/  BSYNC.RECONVERGENT B1 ;  /* 0x0000000000017941 */ /* 0x000fea0003800200 */
.L_x_659:
[----:B------:R-:W-:Y:S01]  /*1de0*/  IMAD.SHL.U32 R0, R0, 0x100000, RZ ;  /* 0x0010000000007824 */ /* 0x000fe200078e00ff */
[----:B------:R-:W-:-:S04]  /*1df0*/  LEA R3, R3, 0x3b800000, 0x17 ;  /* 0x3b80000003037811 */ /* 0x000fc800078eb8ff */
[----:B------:R-:W-:-:S07]  /*1e00*/  LOP3.LUT R0, R3, R0, R7, 0xfe, !PT ;  /* 0x0000000003007212 */ /* 0x000fce00078efe07 */
.L_x_658:
[----:B------:R-:W-:Y:S05]  /*1e10*/  BSYNC.RECONVERGENT B0 ;  /* 0x0000000000007941 */ /* 0x000fea0003800200 */
.L_x_657:
[----:B------:R-:W-:-:S04]  /*1e20*/  F2FP.F16.F32.PACK_AB R0, RZ, R0 ;  /* 0x00000000ff00723e */ /* 0x000fc800000000ff */
[----:B------:R-:W-:Y:S01]  /*1e30*/  PRMT R24, R0, 0x7610, R24 ;  /* 0x0000761000187816 */ /* 0x000fe20000000018 */
[----:B------:R-:W-:Y:S06]  /*1e40*/  BRA `(.L_x_642) ;  /* 0x0000000400287947 */ /* 0x000fec0003800000 */
.L_x_655:
        /* <DEDUP_REMOVED lines=21> */
.L_x_664:
[----:B------:R-:W-:Y:S05]  /*1fa0*/  BSYNC.RECONVERGENT B1 ;  /* 0x0000000000017941 */ /* 0x000fea0003800200 */
.L_x_663:
[----:B------:R-:W-:Y:S01]  /*1fb0*/  IMAD.SHL.U32 R0, R0, 0x200000, RZ ;  /* 0x0020000000007824 */ /* 0x000fe200078e00ff */
[----:B------:R-:W-:-:S04]  /*1fc0*/  LEA R3, R3, 0x37800000, 0x17 ;  /* 0x3780000003037811 */ /* 0x000fc800078eb8ff */
[----:B------:R-:W-:-:S07]  /*1fd0*/  LOP3.LUT R0, R3, R0, R7, 0xfe, !PT ;  /* 0x0000000003007212 */ /* 0x000fce00078efe07 */
.L_x_662:
[----:B------:R-:W-:Y:S05]  /*1fe0*/  BSYNC.RECONVERGENT B0 ;  /* 0x0000000000007941 */ /* 0x000fea0003800200 */
.L_x_661:
[----:B------:R-:W-:-:S04]  /*1ff0*/  F2FP.F16.F32.PACK_AB R0, RZ, R0 ;  /* 0x00000000ff00723e */ /* 0x000fc800000000ff */
[----:B------:R-:W-:Y:S01]  /*2000*/  PRMT R24, R0, 0x7610, R24 ;  /* 0x0000761000187816 */ /* 0x000fe20000000018 */
[----:B------:R-:W-:Y:S06]  /*2010*/  BRA `(.L_x_642) ;  /* 0x0000000000b47947 */ /* 0x000fec0003800000 */
.L_x_654:
[----:B------:R-:W-:-:S09]  /*2020*/  UISETP.NE.AND UP0, UPT, UR4, 0x1c, UPT ;  /* 0x0000001c0400788c */ /* 0x000fd2000bf05270 */
[----:B------:R-:W-:Y:S05]  /*2030*/  BRA.U !UP0, `(.L_x_665) ;  /* 0x00000001089c7547 */ /* 0x000fea000b800000 */
[----:B------:R-:W-:-:S09]  /*2040*/  UISETP.NE.AND UP0, UPT, UR4, 0x1d, UPT ;  /* 0x0000001d0400788c */ /* 0x000fd2000bf05270 */
[----:B------:R-:W-:Y:S05]  /*2050*/  BRA.U !UP0, `(.L_x_666) ;  /* 0x0000000108807547 */ /* 0x000fea000b800000 */
[----:B------:R-:W-:-:S09]  /*2060*/  UISETP.NE.AND UP0, UPT, UR4, 0x2c, UPT ;  /* 0x0000002c0400788c */ /* 0x000fd2000bf05270 */
[----:B------:R-:W-:Y:S05]  /*2070*/  BRA.U !UP0, `(.L_x_667) ;  /* 0x0000000108487547 */ /* 0x000fea000b800000 */
.L_x_641:
        /* <DEDUP_REMOVED lines=15> */
[----:B--2--5:R-:W-:Y:S05]  /*2170*/  CALL.ABS.NOINC R14 ;  /* 0x000000000e007343 */ /* 0x024fea0003c00000 */
.L_x_668:
[----:B------:R-:W-:Y:S01]  /*2180*/  PRMT R24, RZ, 0x7610, R24 ;  /* 0x00007610ff187816 */ /* 0x000fe20000000018 */
[----:B------:R-:W-:Y:S06]  /*2190*/  BRA `(.L_x_642) ;  /* 0x0000000000547947 */ /* 0x000fec0003800000 */
.L_x_667:
        /* <DEDUP_REMOVED lines=8> */
.L_x_670:
[----:B------:R-:W-:Y:S05]  /*2220*/  BSYNC.RECONVERGENT B0 ;  /* 0x0000000000007941 */ /* 0x000fea0003800200 */
.L_x_669:
[----:B------:R-:W-:-:S04]  /*2230*/  F2FP.F16.F32.PACK_AB R0, RZ, R0 ;  /* 0x00000000ff00723e */ /* 0x000fc800000000ff */
[----:B------:R-:W-:Y:S01]  /*2240*/  PRMT R24, R0, 0x7610, R24 ;  /* 0x0000761000187816 */ /* 0x000fe20000000018 */
[----:B------:R-:W-:Y:S06]  /*2250*/  BRA `(.L_x_642) ;  /* 0x0000000000247947 */ /* 0x000fec0003800000 */
.L_x_666:
[----:B------:R-:W2:Y:S02]  /*2260*/  LDG.E.64 R4, desc[UR36][R4.64] ;  /* 0x0000002404047981 */ /* 0x000ea4000c1e1b00 */
[----:B--2---:R-:W0:Y:S02]  /*2270*/  I2F.U64 R0, R4 ;  /* 0x0000000400007312 */ /* 0x004e240000301000 */
[----:B0-----:R-:W-:-:S04]  /*2280*/  F2FP.F16.F32.PACK_AB R0, RZ, R0 ;  /* 0x00000000ff00723e */ /* 0x001fc800000000ff */
[----:B------:R-:W-:Y:S01]  /*2290*/  PRMT R24, R0, 0x7610, R24 ;  /* 0x0000761000187816 */ /* 0x000fe20000000018 */
[----:B------:R-:W-:Y:S06]  /*22a0*/  BRA `(.L_x_642) ;  /* 0x0000000000107947 */ /* 0x000fec0003800000 */
.L_x_665:
[----:B------:R-:W2:Y:S02]  /*22b0*/  LDG.E R4, desc[UR36][R4.64] ;  /* 0x0000002404047981 */ /* 0x000ea4000c1e1900 */
[----:B--2---:R-:W-:-:S04]  /*22c0*/  I2FP.F32.U32 R0, R4 ;  /* 0x0000000400007245 */ /* 0x004fc80000201000 */
[----:B------:R-:W-:-:S04]  /*22d0*/  F2FP.F16.F32.PACK_AB R0, RZ, R0 ;  /* 0x00000000ff00723e */ /* 0x000fc800000000ff */
[----:B------:R-:W-:-:S07]  /*22e0*/  PRMT R24, R0, 0x7610, R24 ;  /* 0x0000761000187816 */ /* 0x000fce0000000018 */
.L_x_642:
[----:B------:R-:W-:-:S07]  /*22f0*/  VIADD R19, R25, 0x80 ;  /* 0x0000008019137836 */ /* 0x000fce0000000000 */
.L_x_602:
[----:B------:R-:W-:Y:S05]  /*2300*/  BSYNC.RECONVERGENT B6 ;  /* 0x0000000000067941 */ /* 0x000fea0003800200 */
.L_x_601:
[----:B------:R-:W-:Y:S01]  /*2310*/  ISETP.GE.AND P0, PT, R19, R16, PT ;  /* 0x000000101300720c */ /* 0x000fe20003f06270 */
[----:B------:R-:W-:Y:S01]  /*2320*/  BSSY.RECONVERGENT B6, `(.L_x_671) ;  /* 0x0000226000067945 */ /* 0x000fe20003800200 */
[----:B------:R-:W-:Y:S02]  /*2330*/  PRMT R22, RZ, 0x7610, R22 ;  /* 0x00007610ff167816 */ /* 0x000fe40000000016 */
[----:B------:R-:W-:-:S09]  /*2340*/  PRMT R26, RZ, 0x7610, R26 ;  /* 0x00007610ff1a7816 */ /* 0x000fd2000000001a */
[----:B------:R-:W-:Y:S05]  /*2350*/  @P0 BRA `(.L_x_672) ;  /* 0x0000002000880947 */ /* 0x000fea0003800000 */
[----:B01----:R-:W0:Y:S01]  /*2360*/  LDC.64 R4, c[0x0][0x390] ;  /* 0x0000e400ff047b82 */ /* 0x003e220000000a00 */
        /* <DEDUP_REMOVED lines=21> */
.L_x_676:
[----:B------:R-:W2:Y:S02]  /*24c0*/  LDG.E.U8 R4, desc[UR36][R4.64] ;  /* 0x0000002404047981 */ /* 0x000ea4000c1e1100 */
[----:B--2---:R-:W-:-:S04]  /*24d0*/  I2FP.F32.U32 R0, R4 ;  /* 0x0000000400007245 */ /* 0x004fc80000201000 */
[----:B------:R-:W-:-:S04]  /*24e0*/  F2FP.F16.F32.PACK_AB R0, RZ, R0 ;  /* 0x00000000ff00723e */ /* 0x000fc800000000ff */
[----:B------:R-:W-:Y:S01]  /*24f0*/  PRMT R22, R0, 0x7610, R22 ;  /* 0x0000761000167816 */ /* 0x000fe20000000016 */
[----:B------:R-:W-:Y:S06]  /*2500*/  BRA `(.L_x_678) ;  /* 0x0000000c00d87947 */ /* 0x000fec0003800000 */
.L_x_675:
        /* <DEDUP_REMOVED lines=11> */
.L_x_680:
[----:B------:R-:W2:Y:S02]  /*25c0*/  LDG.E R4, desc[UR36][R4.64] ;  /* 0x0000002404047981 */ /* 0x000ea4000c1e1900 */
[----:B--2---:R-:W-:-:S04]  /*25d0*/  I2FP.F32.S32 R0, R4 ;  /* 0x0000000400007245 */ /* 0x004fc80000201400 */
[----:B------:R-:W-:-:S04]  /*25e0*/  F2FP.F16.F32.PACK_AB R0, RZ, R0 ;  /* 0x00000000ff00723e */ /* 0x000fc800000000ff */
[----:B------:R-:W-:Y:S01]  /*25f0*/  PRMT R22, R0, 0x7610, R22 ;  /* 0x0000761000167816 */ /* 0x000fe20000000016 */
[----:B------:R-:W-:Y:S06]  /*2600*/  BRA `(.L_x_678) ;  /* 0x0000000c00987947 */ /* 0x000fec0003800000 */
.L_x_679:
[----:B------:R-:W2:Y:S02]  /*2610*/  LDG.E.U16 R4, desc[UR36][R4.64] ;  /* 0x0000002404047981 */ /* 0x000ea4000c1e1500 */
[----:B--2---:R-:W0:Y:S02]  /*2620*/  I2F.S16 R0, R4 ;  /* 0x0000000400007306 */ /* 0x004e240000101400 */
[----:B0-----:R-:W-:-:S04]  /*2630*/  F2FP.F16.F32.PACK_AB R0, RZ, R0 ;  /* 0x00000000ff00723e */ /* 0x001fc800000000ff */
[----:B------:R-:W-:Y:S01]  /*2640*/  PRMT R22, R0, 0x7610, R22 ;  /* 0x0000761000167816 */ /* 0x000fe20000000016 */
[----:B------:R-:W-:Y:S06]  /*2650*/  BRA `(.L_x_678) ;  /* 0x0000000c00847947 */ /* 0x000fec0003800000 */
.L_x_674:
        /* <DEDUP_REMOVED lines=9> */
.L_x_682:
[----:B------:R1:W5:Y:S01]  /*26f0*/  LDG.E.U16 R22, desc[UR36][R4.64] ;  /* 0x0000002404167981 */ /* 0x000362000c1e1500 */
[----:B------:R-:W-:Y:S05]  /*2700*/  BRA `(.L_x_678) ;  /* 0x0000000c00587947 */ /* 0x000fea0003800000 */
.L_x_681:
        /* <DEDUP_REMOVED lines=9> */
.L_x_684:
[----:B------:R0:W5:Y:S01]  /*27a0*/  LDG.E.U16 R22, desc[UR36][R4.64] ;  /* 0x0000002404167981 */ /* 0x000162000c1e1500 */
[----:B------:R-:W-:Y:S05]  /*27b0*/  BRA `(.L_x_678) ;  /* 0x0000000c002c7947 */ /* 0x000fea0003800000 */
.L_x_683:
        /* <DEDUP_REMOVED lines=13> */
.L_x_673:
        /* <DEDUP_REMOVED lines=14> */
.L_x_687:
        /* <DEDUP_REMOVED lines=13> */
.L_x_686:
        /* <DEDUP_REMOVED lines=27> */
.L_x_689:
[----:B------:R-:W2:Y:S02]  /*2bf0*/  LDG.E.U8 R4, desc[UR36][R4.64] ;  /* 0x0000002404047981 */ /* 0x000ea4000c1e1100 */
[C---:B--2---:R-:W-:Y:S02]  /*2c00*/  IMAD.SHL.U32 R0, R4.reuse, 0x2000000, RZ ;  /* 0x0200000004007824 */ /* 0x044fe400078e00ff */
[----:B------:R-:W-:-:S03]  /*2c10*/  IMAD.SHL.U32 R6, R4, 0x100, RZ ;  /* 0x0000010004067824 */ /* 0x000fc600078e00ff */
[----:B------:R-:W-:-:S13]  /*2c20*/  ISETP.GE.U32.AND P0, PT, R0, 0x8000000, PT ;  /* 0x080000000000780c */ /* 0x000fda0003f06070 */
[----:B------:R-:W-:Y:S02]  /*2c30*/  @!P0 LOP3.LUT R3, R6, 0x7f00, RZ, 0xc0, !PT ;  /* 0x00007f0006038812 */ /* 0x000fe400078ec0ff */
[----:B------:R-:W-:Y:S02]  /*2c40*/  @P0 LEA.HI R0, R0, 0x70000000, RZ, 0x1c ;  /* 0x7000000000000811 */ /* 0x000fe400078fe0ff */
[----:B------:R-:W-:Y:S02]  /*2c50*/  @!P0 LOP3.LUT R3, R3, 0x3f000000, RZ, 0xfc, !PT ;  /* 0x3f00000003038812 */ /* 0x000fe400078efcff */
[----:B------:R-:W-:Y:S01]  /*2c60*/  PRMT R6, R6, 0x9910, RZ ;  /* 0x0000991006067816 */ /* 0x000fe200000000ff */
[----:B------:R-:W-:Y:S02]  /*2c70*/  @P0 FMUL.FTZ R0, R0, 1.9259299443872358531e-34 ;  /* 0x0780000000000820 */ /* 0x000fe40000410000 */
[----:B------:R-:W-:Y:S02]  /*2c80*/  @!P0 FADD.FTZ R0, R3, -0.5 ;  /* 0xbf00000003008421 */ /* 0x000fe40000010000 */
[----:B------:R-:W-:-:S05]  /*2c90*/  IMAD.MOV.U32 R3, RZ, RZ, R6 ;  /* 0x000000ffff037224 */ /* 0x000fca00078e0006 */
[----:B------:R-:W-:-:S04]  /*2ca0*/  LOP3.LUT R0, R0, 0x80000000, R3, 0xf8, !PT ;  /* 0x8000000000007812 */ /* 0x000fc800078ef803 */
[----:B------:R-:W-:-:S04]  /*2cb0*/  F2FP.F16.F32.PACK_AB R0, RZ, R0 ;  /* 0x00000000ff00723e */ /* 0x000fc800000000ff */
[----:B------:R-:W-:Y:S01]  /*2cc0*/  PRMT R22, R0, 0x7610, R22 ;  /* 0x0000761000167816 */ /* 0x000fe20000000016 */
[----:B------:R-:W-:Y:S06]  /*2cd0*/  BRA `(.L_x_678) ;  /* 0x0000000400e47947 */ /* 0x000fec0003800000 */
.L_x_688:
[----:B------:R-:W2:Y:S02]  /*2ce0*/  LDG.E.U16 R0, desc[UR36][R4.64] ;  /* 0x0000002404007981 */ /* 0x000ea4000c1e1500 */
[----:B--2---:R-:W-:-:S05]  /*2cf0*/  IMAD.U32 R0, R0, 0x10000, RZ ;  /* 0x0001000000007824 */ /* 0x004fca00078e00ff */
[----:B------:R-:W-:-:S04]  /*2d00*/  F2FP.F16.F32.PACK_AB R0, RZ, R0 ;  /* 0x00000000ff00723e */ /* 0x000fc800000000ff */
[----:B------:R-:W-:Y:S01]  /*2d10*/  PRMT R22, R0, 0x7610, R22 ;  /* 0x0000761000167816 */ /* 0x000fe20000000016 */
[----:B------:R-:W-:Y:S06]  /*2d20*/  BRA `(.L_x_678) ;  /* 0x0000000400d07947 */ /* 0x000fec0003800000 */
.L_x_685:
        /* <DEDUP_REMOVED lines=13> */
.L_x_692:
        /* <DEDUP_REMOVED lines=21> */
.L_x_696:
[----:B------:R-:W-:Y:S05]  /*2f50*/  BSYNC.RECONVERGENT B1 ;  /* 0x0000000000017941 */ /* 0x000fea0003800200 */
.L_x_695:
[----:B------:R-:W-:Y:S01]  /*2f60*/  IMAD.SHL.U32 R0, R0, 0x100000, RZ ;  /* 0x0010000000007824 */ /* 0x000fe200078e00ff */
[----:B------:R-:W-:-:S04]  /*2f70*/  LEA R3, R3, 0x3b800000, 0x17 ;  /* 0x3b80000003037811 */ /* 0x000fc800078eb8ff */
[----:B------:R-:W-:-:S07]  /*2f80*/  LOP3.LUT R0, R3, R0, R7, 0xfe, !PT ;  /* 0x0000000003007212 */ /* 0x000fce00078efe07 */
.L_x_694:
[----:B------:R-:W-:Y:S05]  /*2f90*/  BSYNC.RECONVERGENT B0 ;  /* 0x0000000000007941 */ /* 0x000fea0003800200 */
.L_x_693:
[----:B------:R-:W-:-:S04]  /*2fa0*/  F2FP.F16.F32.PACK_AB R0, RZ, R0 ;  /* 0x00000000ff00723e */ /* 0x000fc800000000ff */
[----:B------:R-:W-:Y:S01]  /*2fb0*/  PRMT R22, R0, 0x7610, R22 ;  /* 0x0000761000167816 */ /* 0x000fe20000000016 */
[----:B------:R-:W-:Y:S06]  /*2fc0*/  BRA `(.L_x_678) ;  /* 0x0000000400287947 */ /* 0x000fec0003800000 */
.L_x_691:
        /* <DEDUP_REMOVED lines=21> */
.L_x_700:
[----:B------:R-:W-:Y:S05]  /*3120*/  BSYNC.RECONVERGENT B1 ;  /* 0x0000000000017941 */ /* 0x000fea0003800200 */
.L_x_699:
[----:B------:R-:W-:Y:S01]  /*3130*/  IMAD.SHL.U32 R0, R0, 0x200000, RZ ;  /* 0x0020000000007824 */ /* 0x000fe200078e00ff */
[----:B------:R-:W-:-:S04]  /*3140*/  LEA R3, R3, 0x37800000, 0x17 ;  /* 0x3780000003037811 */ /* 0x000fc800078eb8ff */
[----:B------:R-:W-:-:S07]  /*3150*/  LOP3.LUT R0, R3, R0, R7, 0xfe, !PT ;  /* 0x0000000003007212 */ /* 0x000fce00078efe07 */
.L_x_698:
[----:B------:R-:W-:Y:S05]  /*3160*/  BSYNC.RECONVERGENT B0 ;  /* 0x0000000000007941 */ /* 0x000fea0003800200 */
.L_x_697:
[----:B------:R-:W-:-:S04]  /*3170*/  F2FP.F16.F32.PACK_AB R0, RZ, R0 ;  /* 0x00000000ff00723e */ /* 0x000fc800000000ff */
[----:B------:R-:W-:Y:S01]  /*3180*/  PRMT R22, R0, 0x7610, R22 ;  /* 0x0000761000167816 */ /* 0x000fe20000000016 */
[----:B------:R-:W-:Y:S06]  /*3190*/  BRA `(.L_x_678) ;  /* 0x0000000000b47947 */ /* 0x000fec0003800000 */
.L_x_690:
        /* <DEDUP_REMOVED lines=14> */
.L_x_704:
[----:B------:R-:W-:Y:S05]  /*3280*/  BSYNC.RECONVERGENT B0 ;  /* 0x0000000000007941 */ /* 0x000fea0003800200 */
.L_x_703:
[----:B------:R-:W-:-:S04]  /*3290*/  F2FP.F16.F32.PACK_AB R0, RZ, R0 ;  /* 0x00000000ff00723e */ /* 0x000fc800000000ff */
[----:B------:R-:W-:Y:S01]  /*32a0*/  PRMT R22, R0, 0x7610, R22 ;  /* 0x0000761000167816 */ /* 0x000fe20000000016 */
[----:B------:R-:W-:Y:S06]  /*32b0*/  BRA `(.L_x_678) ;  /* 0x00000000006c7947 */ /* 0x000fec0003800000 */
.L_x_677:
        /* <DEDUP_REMOVED lines=16> */
.L_x_705:
[----:B------:R-:W-:Y:S01]  /*33c0*/  PRMT R22, RZ, 0x7610, R22 ;  /* 0x00007610ff167816 */ /* 0x000fe20000000016 */
[----:B------:R-:W-:Y:S06]  /*33d0*/  BRA `(.L_x_678) ;  /* 0x0000000000247947 */ /* 0x000fec0003800000 */
.L_x_702:
[----:B------:R-:W2:Y:S02]  /*33e0*/  LDG.E.64 R4, desc[UR36][R4.64] ;  /* 0x0000002404047981 */ /* 0x000ea4000c1e1b00 */
[----:B--2---:R-:W0:Y:S02]  /*33f0*/  I2F.U64 R0, R4 ;  /* 0x0000000400007312 */ /* 0x004e240000301000 */
[----:B0-----:R-:W-:-:S04]  /*3400*/  F2FP.F16.F32.PACK_AB R0, RZ, R0 ;  /* 0x00000000ff00723e */ /* 0x001fc800000000ff */
[----:B------:R-:W-:Y:S01]  /*3410*/  PRMT R22, R0, 0x7610, R22 ;  /* 0x0000761000167816 */ /* 0x000fe20000000016 */
[----:B------:R-:W-:Y:S06]  /*3420*/  BRA `(.L_x_678) ;  /* 0x0000000000107947 */ /* 0x000fec0003800000 */
.L_x_701:
[----:B------:R-:W2:Y:S02]  /*3430*/  LDG.E R4, desc[UR36][R4.64] ;  /* 0x0000002404047981 */ /* 0x000ea4000c1e1900 */
[----:B--2---:R-:W-:-:S04]  /*3440*/  I2FP.F32.U32 R0, R4 ;  /* 0x0000000400007245 */ /* 0x004fc80000201000 */
[----:B------:R-:W-:-:S04]  /*3450*/  F2FP.F16.F32.PACK_AB R0, RZ, R0 ;  /* 0x00000000ff00723e */ /* 0x000fc800000000ff */
[----:B------:R-:W-:-:S07]  /*3460*/  PRMT R22, R0, 0x7610, R22 ;  /* 0x0000761000167816 */ /* 0x000fce0000000016 */
.L_x_678:
        /* <DEDUP_REMOVED lines=21> */
.L_x_709:
[----:B------:R-:W2:Y:S02]  /*35c0*/  LDG.E.U8 R4, desc[UR36][R4.64] ;  /* 0x0000002404047981 */ /* 0x000ea4000c1e1100 */
[----:B--2---:R-:W-:-:S04]  /*35d0*/  I2FP.F32.U32 R0, R4 ;  /* 0x0000000400007245 */ /* 0x004fc80000201000 */
[----:B------:R-:W-:-:S04]  /*35e0*/  F2FP.F16.F32.PACK_AB R0, RZ, R0 ;  /* 0x00000000ff00723e */ /* 0x000fc800000000ff */
[----:B------:R-:W-:Y:S01]  /*35f0*/  PRMT R26, R0, 0x7610, R26 ;  /* 0x00007610001a7816 */ /* 0x000fe2000000001a */
[----:B------:R-:W-:Y:S06]  /*3600*/  BRA `(.L_x_711) ;  /* 0x0000000c00d87947 */ /* 0x000fec0003800000 */
.L_x_708:
        /* <DEDUP_REMOVED lines=11> */
.L_x_713:
[----:B------:R-:W2:Y:S02]  /*36c0*/  LDG.E R4, desc[UR36][R4.64] ;  /* 0x0000002404047981 */ /* 0x000ea4000c1e1900 */
[----:B--2---:R-:W-:-:S04]  /*36d0*/  I2FP.F32.S32 R0, R4 ;  /* 0x0000000400007245 */ /* 0x004fc80000201400 */
[----:B------:R-:W-:-:S04]  /*36e0*/  F2FP.F16.F32.PACK_AB R0, RZ, R0 ;  /* 0x00000000ff00723e */ /* 0x000fc800000000ff */
[----:B------:R-:W-:Y:S01]  /*36f0*/  PRMT R26, R0, 0x7610, R26 ;  /* 0x00007610001a7816 */ /* 0x000fe2000000001a */
[----:B------:R-:W-:Y:S06]  /*3700*/  BRA `(.L_x_711) ;  /* 0x0000000c00987947 */ /* 0x000fec0003800000 */
.L_x_712:
[----:B------:R-:W2:Y:S02]  /*3710*/  LDG.E.U16 R4, desc[UR36][R4.64] ;  /* 0x0000002404047981 */ /* 0x000ea4000c1e1500 */
[----:B--2---:R-:W0:Y:S02]  /*3720*/  I2F.S16 R0, R4 ;  /* 0x0000000400007306 */ /* 0x004e240000101400 */
[----:B0-----:R-:W-:-:S04]  /*3730*/  F2FP.F16.F32.PACK_AB R0, RZ, R0 ;  /* 0x00000000ff00723e */ /* 0x001fc800000000ff */
[----:B------:R-:W-:Y:S01]  /*3740*/  PRMT R26, R0, 0x7610, R26 ;  /* 0x00007610001a7816 */ /* 0x000fe2000000001a */
[----:B------:R-:W-:Y:S06]  /*3750*/  BRA `(.L_x_711) ;  /* 0x0000000c00847947 */ /* 0x000fec0003800000 */
.L_x_707:
        /* <DEDUP_REMOVED lines=9> */
.L_x_715:
[----:B------:R1:W5:Y:S01]  /*37f0*/  LDG.E.U16 R26, desc[UR36][R4.64] ;  /* 0x00000024041a7981 */ /* 0x000362000c1e1500 */
[----:B------:R-:W-:Y:S05]  /*3800*/  BRA `(.L_x_711) ;  /* 0x0000000c00587947 */ /* 0x000fea0003800000 */
.L_x_714:
        /* <DEDUP_REMOVED lines=9> */
.L_x_717:
[----:B------:R0:W5:Y:S01]  /*38a0*/  LDG.E.U16 R26, desc[UR36][R4.64] ;  /* 0x00000024041a7981 */ /* 0x000162000c1e1500 */
[----:B------:R-:W-:Y:S05]  /*38b0*/  BRA `(.L_x_711) ;  /* 0x0000000c002c7947 */ /* 0x000fea0003800000 */
.L_x_716:
        /* <DEDUP_REMOVED lines=13> */
.L_x_706:
        /* <DEDUP_REMOVED lines=14> */
.L_x_720:
        /* <DEDUP_REMOVED lines=13> */
.L_x_719:
        /* <DEDUP_REMOVED lines=27> */
.L_x_722:
        /* <DEDUP_REMOVED lines=15> */
.L_x_721:
[----:B------:R-:W2:Y:S02]  /*3de0*/  LDG.E.U16 R0, desc[UR36][R4.64] ;  /* 0x0000002404007981 */ /* 0x000ea4000c1e1500 */
[----:B--2---:R-:W-:-:S05]  /*3df0*/  IMAD.U32 R0, R0, 0x10000, RZ ;  /* 0x0001000000007824 */ /* 0x004fca00078e00ff */
[----:B------:R-:W-:-:S04]  /*3e00*/  F2FP.F16.F32.PACK_AB R0, RZ, R0 ;  /* 0x00000000ff00723e */ /* 0x000fc800000000ff */
[----:B------:R-:W-:Y:S01]  /*3e10*/  PRMT R26, R0, 0x7610, R26 ;  /* 0x00007610001a7816 */ /* 0x000fe2000000001a */
[----:B------:R-:W-:Y:S06]  /*3e20*/  BRA `(.L_x_711) ;  /* 0x0000000400d07947 */ /* 0x000fec0003800000 */
.L_x_718:
        /* <DEDUP_REMOVED lines=13> */
.L_x_725:
        /* <DEDUP_REMOVED lines=21> */
.L_x_729:
[----:B------:R-:W-:Y:S05]  /*4050*/  BSYNC.RECONVERGENT B1 ;  /* 0x0000000000017941 */ /* 0x000fea0003800200 */
.L_x_728:
[----:B------:R-:W-:Y:S01]  /*4060*/  IMAD.SHL.U32 R0, R0, 0x100000, RZ ;  /* 0x0010000000007824 */ /* 0x000fe200078e00ff */
[----:B------:R-:W-:-:S04]  /*4070*/  LEA R3, R3, 0x3b800000, 0x17 ;  /* 0x3b80000003037811 */ /* 0x000fc800078eb8ff */
[----:B------:R-:W-:-:S07]  /*4080*/  LOP3.LUT R0, R3, R0, R7, 0xfe, !PT ;  /* 0x0000000003007212 */ /* 0x000fce00078efe07 */
.L_x_727:
[----:B------:R-:W-:Y:S05]  /*4090*/  BSYNC.RECONVERGENT B0 ;  /* 0x0000000000007941 */ /* 0x000fea0003800200 */
.L_x_726:
[----:B------:R-:W-:-:S04]  /*40a0*/  F2FP.F16.F32.PACK_AB R0, RZ, R0 ;  /* 0x00000000ff00723e */ /* 0x000fc800000000ff */
[----:B------:R-:W-:Y:S01]  /*40b0*/  PRMT R26, R0, 0x7610, R26 ;  /* 0x00007610001a7816 */ /* 0x000fe2000000001a */
[----:B------:R-:W-:Y:S06]  /*40c0*/  BRA `(.L_x_711) ;  /* 0x0000000400287947 */ /* 0x000fec0003800000 */
.L_x_724:
        /* <DEDUP_REMOVED lines=21> */
.L_x_733:
[----:B------:R-:W-:Y:S05]  /*4220*/  BSYNC.RECONVERGENT B1 ;  /* 0x0000000000017941 */ /* 0x000fea0003800200 */
.L_x_732:
[----:B------:R-:W-:Y:S01]  /*4230*/  IMAD.SHL.U32 R0, R0, 0x200000, RZ ;  /* 0x0020000000007824 */ /* 0x000fe200078e00ff */
[----:B------:R-:W-:-:S04]  /*4240*/  LEA R3, R3, 0x37800000, 0x17 ;  /* 0x3780000003037811 */ /* 0x000fc800078eb8ff */
[----:B------:R-:W-:-:S07]  /*4250*/  LOP3.LUT R0, R3, R0, R7, 0xfe, !PT ;  /* 0x0000000003007212 */ /* 0x000fce00078efe07 */
.L_x_731:
[----:B------:R-:W-:Y:S05]  /*4260*/  BSYNC.RECONVERGENT B0 ;  /* 0x0000000000007941 */ /* 0x000fea0003800200 */
.L_x_730:
[----:B------:R-:W-:-:S04]  /*4270*/  F2FP.F16.F32.PACK_AB R0, RZ, R0 ;  /* 0x00000000ff00723e */ /* 0x000fc800000000ff */
[----:B------:R-:W-:Y:S01]  /*4280*/  PRMT R26, R0, 0x7610, R26 ;  /* 0x00007610001a7816 */ /* 0x000fe2000000001a */
[----:B------:R-:W-:Y:S06]  /*4290*/  BRA `(.L_x_711) ;  /* 0x0000000000b47947 */ /* 0x000fec0003800000 */
.L_x_723:
        /* <DEDUP_REMOVED lines=14> */
.L_x_737:
[----:B------:R-:W-:Y:S05]  /*4380*/  BSYNC.RECONVERGENT B0 ;  /* 0x0000000000007941 */ /* 0x000fea0003800200 */
.L_x_736:
[----:B------:R-:W-:-:S04]  /*4390*/  F2FP.F16.F32.PACK_AB R0, RZ, R0 ;  /* 0x00000000ff00723e */ /* 0x000fc800000000ff */
[----:B------:R-:W-:Y:S01]  /*43a0*/  PRMT R26, R0, 0x7610, R26 ;  /* 0x00007610001a7816 */ /* 0x000fe2000000001a */
[----:B------:R-:W-:Y:S06]  /*43b0*/  BRA `(.L_x_711) ;  /* 0x00000000006c7947 */ /* 0x000fec0003800000 */
.L_x_710:
        /* <DEDUP_REMOVED lines=16> */
.L_x_738:
[----:B------:R-:W-:Y:S01]  /*44c0*/  PRMT R26, RZ, 0x7610, R26 ;  /* 0x00007610ff1a7816 */ /* 0x000fe2000000001a */
[----:B------:R-:W-:Y:S06]  /*44d0*/  BRA `(.L_x_711) ;  /* 0x0000000000247947 */ /* 0x000fec0003800000 */
.L_x_735:
[----:B------:R-:W2:Y:S02]  /*44e0*/  LDG.E.64 R4, desc[UR36][R4.64] ;  /* 0x0000002404047981 */ /* 0x000ea4000c1e1b00 */
[----:B--2---:R-:W0:Y:S02]  /*44f0*/  I2F.U64 R0, R4 ;  /* 0x0000000400007312 */ /* 0x004e240000301000 */
[----:B0-----:R-:W-:-:S04]  /*4500*/  F2FP.F16.F32.PACK_AB R0, RZ, R0 ;  /* 0x00000000ff00723e */ /* 0x001fc800000000ff */
[----:B------:R-:W-:Y:S01]  /*4510*/  PRMT R26, R0, 0x7610, R26 ;  /* 0x00007610001a7816 */ /* 0x000fe2000000001a */
[----:B------:R-:W-:Y:S06]  /*4520*/  BRA `(.L_x_711) ;  /* 0x0000000000107947 */ /* 0x000fec0003800000 */
.L_x_734:
[----:B------:R-:W2:Y:S02]  /*4530*/  LDG.E R4, desc[UR36][R4.64] ;  /* 0x0000002404047981 */ /* 0x000ea4000c1e1900 */
[----:B--2---:R-:W-:-:S04]  /*4540*/  I2FP.F32.U32 R0, R4 ;  /* 0x0000000400007245 */ /* 0x004fc80000201000 */
[----:B------:R-:W-:-:S04]  /*4550*/  F2FP.F16.F32.PACK_AB R0, RZ, R0 ;  /* 0x00000000ff00723e */ /* 0x000fc800000000ff */
[----:B------:R-:W-:-:S07]  /*4560*/  PRMT R26, R0, 0x7610, R26 ;  /* 0x00007610001a7816 */ /* 0x000fce000000001a */
.L_x_711:
[----:B------:R-:W-:-:S07]  /*4570*/  VIADD R19, R19, 0x80 ;  /* 0x0000008013137836 */ /* 0x000fce0000000000 */
.L_x_672:
[----:B------:R-:W-:Y:S05]  /*4580*/  BSYNC.RECONVERGENT B6 ;  /* 0x0000000000067941 */ /* 0x000fea0003800200 */
.L_x_671:
        /* <DEDUP_REMOVED lines=27> */
.L_x_744:
[----:B------:R-:W2:Y:S02]  /*4740*/  LDG.E.U8 R4, desc[UR36][R4.64] ;  /* 0x0000002404047981 */ /* 0x000ea4000c1e1100 */
[----:B--2---:R-:W-:-:S04]  /*4750*/  I2FP.F32.U32 R0, R4 ;  /* 0x0000000400007245 */ /* 0x004fc80000201000 */
[----:B------:R-:W-:-:S04]  /*4760*/  F2FP.F16.F32.PACK_AB R0, RZ, R0 ;  /* 0x00000000ff00723e */ /* 0x000fc800000000ff */
[----:B------:R-:W-:Y:S01]  /*4770*/  PRMT R17, R0, 0x7610, R17 ;  /* 0x0000761000117816 */ /* 0x000fe20000000011 */
[----:B------:R-:W-:Y:S06]  /*4780*/  BRA `(.L_x_746) ;  /* 0x0000000c00d87947 */ /* 0x000fec0003800000 */
.L_x_743:
        /* <DEDUP_REMOVED lines=11> */
.L_x_748:
[----:B------:R-:W2:Y:S02]  /*4840*/  LDG.E R4, desc[UR36][R4.64] ;  /* 0x0000002404047981 */ /* 0x000ea4000c1e1900 */
[----:B--2---:R-:W-:-:S04]  /*4850*/  I2FP.F32.S32 R0, R4 ;  /* 0x0000000400007245 */ /* 0x004fc80000201400 */
[----:B------:R-:W-:-:S04]  /*4860*/  F2FP.F16.F32.PACK_AB R0, RZ, R0 ;  /* 0x00000000ff00723e */ /* 0x000fc800000000ff */
[----:B------:R-:W-:Y:S01]  /*4870*/  PRMT R17, R0, 0x7610, R17 ;  /* 0x0000761000117816 */ /* 0x000fe20000000011 */
[----:B------:R-:W-:Y:S06]  /*4880*/  BRA `(.L_x_746) ;  /* 0x0000000c00987947 */ /* 0x000fec0003800000 */
.L_x_747:
[----:B------:R-:W2:Y:S02]  /*4890*/  LDG.E.U16 R4, desc[UR36][R4.64] ;  /* 0x0000002404047981 */ /* 0x000ea4000c1e1500 */
[----:B--2---:R-:W0:Y:S02]  /*48a0*/  I2F.S16 R0, R4 ;  /* 0x0000000400007306 */ /* 0x004e240000101400 */
[----:B0-----:R-:W-:-:S04]  /*48b0*/  F2FP.F16.F32.PACK_AB R0, RZ, R0 ;  /* 0x00000000ff00723e */ /* 0x001fc800000000ff */
[----:B------:R-:W-:Y:S01]  /*48c0*/  PRMT R17, R0, 0x7610, R17 ;  /* 0x0000761000117816 */ /* 0x000fe20000000011 */
[----:B------:R-:W-:Y:S06]  /*48d0*/  BRA `(.L_x_746) ;  /* 0x0000000c00847947 */ /* 0x000fec0003800000 */
.L_x_742:
        /* <DEDUP_REMOVED lines=9> */
.L_x_750:
[----:B------:R1:W5:Y:S01]  /*4970*/  LDG.E.U16 R17, desc[UR36][R4.64] ;  /* 0x0000002404117981 */ /* 0x000362000c1e1500 */
[----:B------:R-:W-:Y:S05]  /*4980*/  BRA `(.L_x_746) ;  /* 0x0000000c00587947 */ /* 0x000fea0003800000 */
.L_x_749:
        /* <DEDUP_REMOVED lines=9> */
.L_x_752:
[----:B------:R0:W5:Y:S01]  /*4a20*/  LDG.E.U16 R17, desc[UR36][R4.64] ;  /* 0x0000002404117981 */ /* 0x000162000c1e1500 */
[----:B------:R-:W-:Y:S05]  /*4a30*/  BRA `(.L_x_746) ;  /* 0x0000000c002c7947 */ /* 0x000fea0003800000 */
.L_x_751:
        /* <DEDUP_REMOVED lines=13> */
.L_x_741:
        /* <DEDUP_REMOVED lines=14> */
.L_x_755:
        /* <DEDUP_REMOVED lines=13> */
.L_x_754:
        /* <DEDUP_REMOVED lines=27> */
.L_x_757:
        /* <DEDUP_REMOVED lines=15> */
.L_x_756:
[----:B------:R-:W2:Y:S02]  /*4f60*/  LDG.E.U16 R0, desc[UR36][R4.64] ;  /* 0x0000002404007981 */ /* 0x000ea4000c1e1500 */
[----:B--2---:R-:W-:-:S05]  /*4f70*/  IMAD.U32 R0, R0, 0x10000, RZ ;  /* 0x0001000000007824 */ /* 0x004fca00078e00ff */
[----:B------:R-:W-:-:S04]  /*4f80*/  F2FP.F16.F32.PACK_AB R0, RZ, R0 ;  /* 0x00000000ff00723e */ /* 0x000fc800000000ff */
[----:B------:R-:W-:Y:S01]  /*4f90*/  PRMT R17, R0, 0x7610, R17 ;  /* 0x0000761000117816 */ /* 0x000fe20000000011 */
[----:B------:R-:W-:Y:S06]  /*4fa0*/  BRA `(.L_x_746) ;  /* 0x0000000400d07947 */ /* 0x000fec0003800000 */
.L_x_753:
        /* <DEDUP_REMOVED lines=13> */
.L_x_760:
        /* <DEDUP_REMOVED lines=21> */
.L_x_764:
[----:B------:R-:W-:Y:S05]  /*51d0*/  BSYNC.RECONVERGENT B1 ;  /* 0x0000000000017941 */ /* 0x000fea0003800200 */
.L_x_763:
[----:B------:R-:W-:Y:S01]  /*51e0*/  IMAD.SHL.U32 R0, R0, 0x100000, RZ ;  /* 0x0010000000007824 */ /* 0x000fe200078e00ff */
[----:B------:R-:W-:-:S04]  /*51f0*/  LEA R3, R3, 0x3b800000, 0x17 ;  /* 0x3b80000003037811 */ /* 0x000fc800078eb8ff */
[----:B------:R-:W-:-:S07]  /*5200*/  LOP3.LUT R0, R3, R0, R7, 0xfe, !PT ;  /* 0x0000000003007212 */ /* 0x000fce00078efe07 */
.L_x_762:
[----:B------:R-:W-:Y:S05]  /*5210*/  BSYNC.RECONVERGENT B0 ;  /* 0x0000000000007941 */ /* 0x000fea0003800200 */
.L_x_761:
[----:B------:R-:W-:-:S04]  /*5220*/  F2FP.F16.F32.PACK_AB R0, RZ, R0 ;  /* 0x00000000ff00723e */ /* 0x000fc800000000ff */
[----:B------:R-:W-:Y:S01]  /*5230*/  PRMT R17, R0, 0x7610, R17 ;  /* 0x0000761000117816 */ /* 0x000fe20000000011 */
[----:B------:R-:W-:Y:S06]  /*5240*/  BRA `(.L_x_746) ;  /* 0x0000000400287947 */ /* 0x000fec0003800000 */
.L_x_759:
        /* <DEDUP_REMOVED lines=21> */
.L_x_768:
[----:B------:R-:W-:Y:S05]  /*53a0*/  BSYNC.RECONVERGENT B1 ;  /* 0x0000000000017941 */ /* 0x000fea0003800200 */
.L_x_767:
[----:B------:R-:W-:Y:S01]  /*53b0*/  IMAD.SHL.U32 R0, R0, 0x200000, RZ ;  /* 0x0020000000007824 */ /* 0x000fe200078e00ff */
[----:B------:R-:W-:-:S04]  /*53c0*/  LEA R3, R3, 0x37800000, 0x17 ;  /* 0x3780000003037811 */ /* 0x000fc800078eb8ff */
[----:B------:R-:W-:-:S07]  /*53d0*/  LOP3.LUT R0, R3, R0, R7, 0xfe, !PT ;  /* 0x0000000003007212 */ /* 0x000fce00078efe07 */
.L_x_766:
[----:B------:R-:W-:Y:S05]  /*53e0*/  BSYNC.RECONVERGENT B0 ;  /* 0x0000000000007941 */ /* 0x000fea0003800200 */
.L_x_765:
[----:B------:R-:W-:-:S04]  /*53f0*/  F2FP.F16.F32.PACK_AB R0, RZ, R0 ;  /* 0x00000000ff00723e */ /* 0x000fc800000000ff */
[----:B------:R-:W-:Y:S01]  /*5400*/  PRMT R17, R0, 0x7610, R17 ;  /* 0x0000761000117816 */ /* 0x000fe20000000011 */
[----:B------:R-:W-:Y:S06]  /*5410*/  BRA `(.L_x_746) ;  /* 0x0000000000b47947 */ /* 0x000fec0003800000 */
.L_x_758:
        /* <DEDUP_REMOVED lines=14> */
.L_x_772:
[----:B------:R-:W-:Y:S05]  /*5500*/  BSYNC.RECONVERGENT B0 ;  /* 0x0000000000007941 */ /* 0x000fea0003800200 */
.L_x_771:
[----:B------:R-:W-:-:S04]  /*5510*/  F2FP.F16.F32.PACK_AB R0, RZ, R0 ;  /* 0x00000000ff00723e */ /* 0x000fc800000000ff */
[----:B------:R-:W-:Y:S01]  /*5520*/  PRMT R17, R0, 0x7610, R17 ;  /* 0x0000761000117816 */ /* 0x000fe20000000011 */
[----:B------:R-:W-:Y:S06]  /*5530*/  BRA `(.L_x_746) ;  /* 0x00000000006c7947 */ /* 0x000fec0003800000 */
.L_x_745:
        /* <DEDUP_REMOVED lines=16> */
.L_x_773:
[----:B------:R-:W-:Y:S01]  /*5640*/  PRMT R17, RZ, 0x7610, R17 ;  /* 0x00007610ff117816 */ /* 0x000fe20000000011 */
[----:B------:R-:W-:Y:S06]  /*5650*/  BRA `(.L_x_746) ;  /* 0x0000000000247947 */ /* 0x000fec0003800000 */
.L_x_770:
[----:B------:R-:W2:Y:S02]  /*5660*/  LDG.E.64 R4, desc[UR36][R4.64] ;  /* 0x0000002404047981 */ /* 0x000ea4000c1e1b00 */
[----:B--2---:R-:W0:Y:S02]  /*5670*/  I2F.U64 R0, R4 ;  /* 0x0000000400007312 */ /* 0x004e240000301000 */
[----:B0-----:R-:W-:-:S04]  /*5680*/  F2FP.F16.F32.PACK_AB R0, RZ, R0 ;  /* 0x00000000ff00723e */ /* 0x001fc800000000ff */
[----:B------:R-:W-:Y:S01]  /*5690*/  PRMT R17, R0, 0x7610, R17 ;  /* 0x0000761000117816 */ /* 0x000fe20000000011 */
[----:B------:R-:W-:Y:S06]  /*56a0*/  BRA `(.L_x_746) ;  /* 0x0000000000107947 */ /* 0x000fec0003800000 */
.L_x_769:
[----:B------:R-:W2:Y:S02]  /*56b0*/  LDG.E R4, desc[UR36][R4.64] ;  /* 0x0000002404047981 */ /* 0x000ea4000c1e1900 */
[----:B--2---:R-:W-:-:S04]  /*56c0*/  I2FP.F32.U32 R0, R4 ;  /* 0x0000000400007245 */ /* 0x004fc80000201000 */
[----:B------:R-:W-:-:S04]  /*56d0*/  F2FP.F16.F32.PACK_AB R0, RZ, R0 ;  /* 0x00000000ff00723e */ /* 0x000fc800000000ff */
[----:B------:R-:W-:-:S07]  /*56e0*/  PRMT R17, R0, 0x7610, R17 ;  /* 0x0000761000117816 */ /* 0x000fce0000000011 */
.L_x_746:
[----:B------:R-:W2:Y:S01]  /*56f0*/  LDCU.U8 UR6, c[0x0][0x3a5] ;  /* 0x000074a0ff0677ac */ /* 0x000ea20008000000 */
[----:B01----:R-:W0:Y:S01]  /*5700*/  LDC.64 R4, c[0x0][0x398] ;  /* 0x0000e600ff047b82 */ /* 0x003e220000000a00 */
[----:B------:R-:W1:Y:S01]  /*5710*/  LDCU UR5, c[0x0][0x3ac] ;  /* 0x00007580ff0577ac */ /* 0x000e620008000800 */
[----:B--2---:R-:W-:-:S04]  /*5720*/  UPRMT UR4, UR6, 0x9910, URZ ;  /* 0x0000991006047896 */ /* 0x004fc800080000ff */
        /* <DEDUP_REMOVED lines=18> */
.L_x_777:
[----:B------:R-:W2:Y:S02]  /*5850*/  LDG.E.U8 R4, desc[UR36][R4.64] ;  /* 0x0000002404047981 */ /* 0x000ea4000c1e1100 */
[----:B--2---:R-:W-:-:S04]  /*5860*/  I2FP.F32.U32 R0, R4 ;  /* 0x0000000400007245 */ /* 0x004fc80000201000 */
[----:B------:R-:W-:-:S04]  /*5870*/  F2FP.F16.F32.PACK_AB R0, RZ, R0 ;  /* 0x00000000ff00723e */ /* 0x000fc800000000ff */
[----:B------:R-:W-:Y:S01]  /*5880*/  PRMT R27, R0, 0x7610, R27 ;  /* 0x00007610001b7816 */ /* 0x000fe2000000001b */
[----:B------:R-:W-:Y:S06]  /*5890*/  BRA `(.L_x_779) ;  /* 0x0000000c00d87947 */ /* 0x000fec0003800000 */
.L_x_776:
        /* <DEDUP_REMOVED lines=11> */
.L_x_781:
[----:B------:R-:W2:Y:S02]  /*5950*/  LDG.E R4, desc[UR36][R4.64] ;  /* 0x0000002404047981 */ /* 0x000ea4000c1e1900 */
[----:B--2---:R-:W-:-:S04]  /*5960*/  I2FP.F32.S32 R0, R4 ;  /* 0x0000000400007245 */ /* 0x004fc80000201400 */
[----:B------:R-:W-:-:S04]  /*5970*/  F2FP.F16.F32.PACK_AB R0, RZ, R0 ;  /* 0x00000000ff00723e */ /* 0x000fc800000000ff */
[----:B------:R-:W-:Y:S01]  /*5980*/  PRMT R27, R0, 0x7610, R27 ;  /* 0x00007610001b7816 */ /* 0x000fe2000000001b */
[----:B------:R-:W-:Y:S06]  /*5990*/  BRA `(.L_x_779) ;  /* 0x0000000c00987947 */ /* 0x000fec0003800000 */
.L_x_780:
[----:B------:R-:W2:Y:S02]  /*59a0*/  LDG.E.U16 R4, desc[UR36][R4.64] ;  /* 0x0000002404047981 */ /* 0x000ea4000c1e1500 */
[----:B--2---:R-:W0:Y:S02]  /*59b0*/  I2F.S16 R0, R4 ;  /* 0x0000000400007306 */ /* 0x004e240000101400 */
[----:B0-----:R-:W-:-:S04]  /*59c0*/  F2FP.F16.F32.PACK_AB R0, RZ, R0 ;  /* 0x00000000ff00723e */ /* 0x001fc800000000ff */
[----:B------:R-:W-:Y:S01]  /*59d0*/  PRMT R27, R0, 0x7610, R27 ;  /* 0x00007610001b7816 */ /* 0x000fe2000000001b */
[----:B------:R-:W-:Y:S06]  /*59e0*/  BRA `(.L_x_779) ;  /* 0x0000000c00847947 */ /* 0x000fec0003800000 */
.L_x_775:
        /* <DEDUP_REMOVED lines=9> */
.L_x_783:
[----:B------:R1:W5:Y:S01]  /*5a80*/  LDG.E.U16 R27, desc[UR36][R4.64] ;  /* 0x00000024041b7981 */ /* 0x000362000c1e1500 */
[----:B------:R-:W-:Y:S05]  /*5a90*/  BRA `(.L_x_779) ;  /* 0x0000000c00587947 */ /* 0x000fea0003800000 */
.L_x_782:
        /* <DEDUP_REMOVED lines=9> */
.L_x_785:
[----:B------:R0:W5:Y:S01]  /*5b30*/  LDG.E.U16 R27, desc[UR36][R4.64] ;  /* 0x00000024041b7981 */ /* 0x000162000c1e1500 */
[----:B------:R-:W-:Y:S05]  /*5b40*/  BRA `(.L_x_779) ;  /* 0x0000000c002c7947 */ /* 0x000fea0003800000 */
.L_x_784:
        /* <DEDUP_REMOVED lines=13> */
.L_x_774:
        /* <DEDUP_REMOVED lines=14> */
.L_x_788:
        /* <DEDUP_REMOVED lines=13> */
.L_x_787:
        /* <DEDUP_REMOVED lines=27> */
.L_x_790:
        /* <DEDUP_REMOVED lines=15> */
.L_x_789:
[----:B------:R-:W2:Y:S02]  /*6070*/  LDG.E.U16 R0, desc[UR36][R4.64] ;  /* 0x0000002404007981 */ /* 0x000ea4000c1e1500 */
[----:B--2---:R-:W-:-:S05]  /*6080*/  IMAD.U32 R0, R0, 0x10000, RZ ;  /* 0x0001000000007824 */ /* 0x004fca00078e00ff */
[----:B------:R-:W-:-:S04]  /*6090*/  F2FP.F16.F32.PACK_AB R0, RZ, R0 ;  /* 0x00000000ff00723e */ /* 0x000fc800000000ff */
[----:B------:R-:W-:Y:S01]  /*60a0*/  PRMT R27, R0, 0x7610, R27 ;  /* 0x00007610001b7816 */ /* 0x000fe2000000001b */
[----:B------:R-:W-:Y:S06]  /*60b0*/  BRA `(.L_x_779) ;  /* 0x0000000400d07947 */ /* 0x000fec0003800000 */
.L_x_786:
        /* <DEDUP_REMOVED lines=13> */
.L_x_793:
        /* <DEDUP_REMOVED lines=21> */
.L_x_797:
[----:B------:R-:W-:Y:S05]  /*62e0*/  BSYNC.RECONVERGENT B1 ;  /* 0x0000000000017941 */ /* 0x000fea0003800200 */
.L_x_796:
[----:B------:R-:W-:Y:S01]  /*62f0*/  IMAD.SHL.U32 R0, R0, 0x100000, RZ ;  /* 0x0010000000007824 */ /* 0x000fe200078e00ff */
[----:B------:R-:W-:-:S04]  /*6300*/  LEA R3, R3, 0x3b800000, 0x17 ;  /* 0x3b80000003037811 */ /* 0x000fc800078eb8ff */
[----:B------:R-:W-:-:S07]  /*6310*/  LOP3.LUT R0, R3, R0, R7, 0xfe, !PT ;  /* 0x0000000003007212 */ /* 0x000fce00078efe07 */
.L_x_795:
[----:B------:R-:W-:Y:S05]  /*6320*/  BSYNC.RECONVERGENT B0 ;  /* 0x0000000000007941 */ /* 0x000fea0003800200 */
.L_x_794:
[----:B------:R-:W-:-:S04]  /*6330*/  F2FP.F16.F32.PACK_AB R0, RZ, R0 ;  /* 0x00000000ff00723e */ /* 0x000fc800000000ff */
[----:B------:R-:W-:Y:S01]  /*6340*/  PRMT R27, R0, 0x7610, R27 ;  /* 0x00007610001b7816 */ /* 0x000fe2000000001b */
[----:B------:R-:W-:Y:S06]  /*6350*/  BRA `(.L_x_779) ;  /* 0x0000000400287947 */ /* 0x000fec0003800000 */
.L_x_792:
        /* <DEDUP_REMOVED lines=21> */
.L_x_801:
[----:B------:R-:W-:Y:S05]  /*64b0*/  BSYNC.RECONVERGENT B1 ;  /* 0x0000000000017941 */ /* 0x000fea0003800200 */
.L_x_800:
[----:B------:R-:W-:Y:S01]  /*64c0*/  IMAD.SHL.U32 R0, R0, 0x200000, RZ ;  /* 0x0020000000007824 */ /* 0x000fe200078e00ff */
[----:B------:R-:W-:-:S04]  /*64d0*/  LEA R3, R3, 0x37800000, 0x17 ;  /* 0x3780000003037811 */ /* 0x000fc800078eb8ff */
[----:B------:R-:W-:-:S07]  /*64e0*/  LOP3.LUT R0, R3, R0, R7, 0xfe, !PT ;  /* 0x0000000003007212 */ /* 0x000fce00078efe07 */
.L_x_799:
[----:B------:R-:W-:Y:S05]  /*64f0*/  BSYNC.RECONVERGENT B0 ;  /* 0x0000000000007941 */ /* 0x000fea0003800200 */
.L_x_798:
[----:B------:R-:W-:-:S04]  /*6500*/  F2FP.F16.F32.PACK_AB R0, RZ, R0 ;  /* 0x00000000ff00723e */ /* 0x000fc800000000ff */
[----:B------:R-:W-:Y:S01]  /*6510*/  PRMT R27, R0, 0x7610, R27 ;  /* 0x00007610001b7816 */ /* 0x000fe2000000001b */
[----:B------:R-:W-:Y:S06]  /*6520*/  BRA `(.L_x_779) ;  /* 0x0000000000b47947 */ /* 0x000fec0003800000 */
.L_x_791:
        /* <DEDUP_REMOVED lines=14> */
.L_x_805:
[----:B------:R-:W-:Y:S05]  /*6610*/  BSYNC.RECONVERGENT B0 ;  /* 0x0000000000007941 */ /* 0x000fea0003800200 */
.L_x_804:
[----:B------:R-:W-:-:S04]  /*6620*/  F2FP.F16.F32.PACK_AB R0, RZ, R0 ;  /* 0x00000000ff00723e */ /* 0x000fc800000000ff */
[----:B------:R-:W-:Y:S01]  /*6630*/  PRMT R27, R0, 0x7610, R27 ;  /* 0x00007610001b7816 */ /* 0x000fe2000000001b */
[----:B------:R-:W-:Y:S06]  /*6640*/  BRA `(.L_x_779) ;  /* 0x00000000006c7947 */ /* 0x000fec0003800000 */
.L_x_778:
        /* <DEDUP_REMOVED lines=16> */
.L_x_806:
[----:B------:R-:W-:Y:S01]  /*6750*/  PRMT R27, RZ, 0x7610, R27 ;  /* 0x00007610ff1b7816 */ /* 0x000fe2000000001b */
[----:B------:R-:W-:Y:S06]  /*6760*/  BRA `(.L_x_779) ;  /* 0x0000000000247947 */ /* 0x000fec0003800000 */
.L_x_803:
[----:B------:R-:W2:Y:S02]  /*6770*/  LDG.E.64 R4, desc[UR36][R4.64] ;  /* 0x0000002404047981 */ /* 0x000ea4000c1e1b00 */
[----:B--2---:R-:W0:Y:S02]  /*6780*/  I2F.U64 R0, R4 ;  /* 0x0000000400007312 */ /* 0x004e240000301000 */
[----:B0-----:R-:W-:-:S04]  /*6790*/  F2FP.F16.F32.PACK_AB R0, RZ, R0 ;  /* 0x00000000ff00723e */ /* 0x001fc800000000ff */
[----:B------:R-:W-:Y:S01]  /*67a0*/  PRMT R27, R0, 0x7610, R27 ;  /* 0x00007610001b7816 */ /* 0x000fe2000000001b */
[----:B------:R-:W-:Y:S06]  /*67b0*/  BRA `(.L_x_779) ;  /* 0x0000000000107947 */ /* 0x000fec0003800000 */
.L_x_802:
[----:B------:R-:W2:Y:S02]  /*67c0*/  LDG.E R4, desc[UR36][R4.64] ;  /* 0x0000002404047981 */ /* 0x000ea4000c1e1900 */
[----:B--2---:R-:W-:-:S04]  /*67d0*/  I2FP.F32.U32 R0, R4 ;  /* 0x0000000400007245 */ /* 0x004fc80000201000 */
[----:B------:R-:W-:-:S04]  /*67e0*/  F2FP.F16.F32.PACK_AB R0, RZ, R0 ;  /* 0x00000000ff00723e */ /* 0x000fc800000000ff */
[----:B------:R-:W-:-:S07]  /*67f0*/  PRMT R27, R0, 0x7610, R27 ;  /* 0x00007610001b7816 */ /* 0x000fce000000001b */
.L_x_779:
[----:B------:R-:W-:-:S07]  /*6800*/  VIADD R19, R19, 0x80 ;  /* 0x0000008013137836 */ /* 0x000fce0000000000 */
.L_x_740:
[----:B------:R-:W-:Y:S05]  /*6810*/  BSYNC.RECONVERGENT B6 ;  /* 0x0000000000067941 */ /* 0x000fea0003800200 */
.L_x_739:
        /* <DEDUP_REMOVED lines=27> */
.L_x_812:
[----:B------:R-:W2:Y:S02]  /*69d0*/  LDG.E.U8 R4, desc[UR36][R4.64] ;  /* 0x0000002404047981 */ /* 0x000ea4000c1e1100 */
[----:B--2---:R-:W-:-:S04]  /*69e0*/  I2FP.F32.U32 R0, R4 ;  /* 0x0000000400007245 */ /* 0x004fc80000201000 */
[----:B------:R-:W-:-:S04]  /*69f0*/  F2FP.F16.F32.PACK_AB R0, RZ, R0 ;  /* 0x00000000ff00723e */ /* 0x000fc800000000ff */
[----:B------:R-:W-:Y:S01]  /*6a00*/  PRMT R18, R0, 0x7610, R18 ;  /* 0x0000761000127816 */ /* 0x000fe20000000012 */
[----:B------:R-:W-:Y:S06]  /*6a10*/  BRA `(.L_x_814) ;  /* 0x0000000c00d87947 */ /* 0x000fec0003800000 */
.L_x_811:
        /* <DEDUP_REMOVED lines=11> */
.L_x_816:
[----:B------:R-:W2:Y:S02]  /*6ad0*/  LDG.E R4, desc[UR36][R4.64] ;  /* 0x0000002404047981 */ /* 0x000ea4000c1e1900 */
[----:B--2---:R-:W-:-:S04]  /*6ae0*/  I2FP.F32.S32 R0, R4 ;  /* 0x0000000400007245 */ /* 0x004fc80000201400 */
[----:B------:R-:W-:-:S04]  /*6af0*/  F2FP.F16.F32.PACK_AB R0, RZ, R0 ;  /* 0x00000000ff00723e */ /* 0x000fc800000000ff */
[----:B------:R-:W-:Y:S01]  /*6b00*/  PRMT R18, R0, 0x7610, R18 ;  /* 0x0000761000127816 */ /* 0x000fe20000000012 */
[----:B------:R-:W-:Y:S06]  /*6b10*/  BRA `(.L_x_814) ;  /* 0x0000000c00987947 */ /* 0x000fec0003800000 */
.L_x_815:
[----:B------:R-:W2:Y:S02]  /*6b20*/  LDG.E.U16 R4, desc[UR36][R4.64] ;  /* 0x0000002404047981 */ /* 0x000ea4000c1e1500 */
[----:B--2---:R-:W0:Y:S02]  /*6b30*/  I2F.S16 R0, R4 ;  /* 0x0000000400007306 */ /* 0x004e240000101400 */
[----:B0-----:R-:W-:-:S04]  /*6b40*/  F2FP.F16.F32.PACK_AB R0, RZ, R0 ;  /* 0x00000000ff00723e */ /* 0x001fc800000000ff */
[----:B------:R-:W-:Y:S01]  /*6b50*/  PRMT R18, R0, 0x7610, R18 ;  /* 0x0000761000127816 */ /* 0x000fe20000000012 */
[----:B------:R-:W-:Y:S06]  /*6b60*/  BRA `(.L_x_814) ;  /* 0x0000000c00847947 */ /* 0x000fec0003800000 */
.L_x_810:
        /* <DEDUP_REMOVED lines=9> */
.L_x_818:
[----:B------:R0:W5:Y:S01]  /*6c00*/  LDG.E.U16 R18, desc[UR36][R4.64] ;  /* 0x0000002404127981 */ /* 0x000162000c1e1500 */
[----:B------:R-:W-:Y:S05]  /*6c10*/  BRA `(.L_x_814) ;  /* 0x0000000c00587947 */ /* 0x000fea0003800000 */
.L_x_817:
        /* <DEDUP_REMOVED lines=9> */
.L_x_820:
[----:B------:R1:W5:Y:S01]  /*6cb0*/  LDG.E.U16 R18, desc[UR36][R4.64] ;  /* 0x0000002404127981 */ /* 0x000362000c1e1500 */
[----:B------:R-:W-:Y:S05]  /*6cc0*/  BRA `(.L_x_814) ;  /* 0x0000000c002c7947 */ /* 0x000fea0003800000 */
.L_x_819:
        /* <DEDUP_REMOVED lines=13> */
.L_x_809:
        /* <DEDUP_REMOVED lines=14> */
.L_x_823:
        /* <DEDUP_REMOVED lines=13> */
.L_x_822:
        /* <DEDUP_REMOVED lines=27> */
.L_x_825:
        /* <DEDUP_REMOVED lines=15> */
.L_x_824:
[----:B------:R-:W2:Y:S02]  /*71f0*/  LDG.E.U16 R0, desc[UR36][R4.64] ;  /* 0x0000002404007981 */ /* 0x000ea4000c1e1500 */
[----:B--2---:R-:W-:-:S05]  /*7200*/  IMAD.U32 R0, R0, 0x10000, RZ ;  /* 0x0001000000007824 */ /* 0x004fca00078e00ff */
[----:B------:R-:W-:-:S04]  /*7210*/  F2FP.F16.F32.PACK_AB R0, RZ, R0 ;  /* 0x00000000ff00723e */ /* 0x000fc800000000ff */
[----:B------:R-:W-:Y:S01]  /*7220*/  PRMT R18, R0, 0x7610, R18 ;  /* 0x0000761000127816 */ /* 0x000fe20000000012 */
[----:B------:R-:W-:Y:S06]  /*7230*/  BRA `(.L_x_814) ;  /* 0x0000000400d07947 */ /* 0x000fec0003800000 */
.L_x_821:
        /* <DEDUP_REMOVED lines=13> */
.L_x_828:
        /* <DEDUP_REMOVED lines=21> */
.L_x_832:
[----:B------:R-:W-:Y:S05]  /*7460*/  BSYNC.RECONVERGENT B1 ;  /* 0x0000000000017941 */ /* 0x000fea0003800200 */
.L_x_831:
[----:B------:R-:W-:Y:S01]  /*7470*/  IMAD.SHL.U32 R0, R0, 0x100000, RZ ;  /* 0x0010000000007824 */ /* 0x000fe200078e00ff */
[----:B------:R-:W-:-:S04]  /*7480*/  LEA R3, R3, 0x3b800000, 0x17 ;  /* 0x3b80000003037811 */ /* 0x000fc800078eb8ff */
[----:B------:R-:W-:-:S07]  /*7490*/  LOP3.LUT R0, R3, R0, R7, 0xfe, !PT ;  /* 0x0000000003007212 */ /* 0x000fce00078efe07 */
.L_x_830:
[----:B------:R-:W-:Y:S05]  /*74a0*/  BSYNC.RECONVERGENT B0 ;  /* 0x0000000000007941 */ /* 0x000fea0003800200 */
.L_x_829:
[----:B------:R-:W-:-:S04]  /*74b0*/  F2FP.F16.F32.PACK_AB R0, RZ, R0 ;  /* 0x00000000ff00723e */ /* 0x000fc800000000ff */
[----:B------:R-:W-:Y:S01]  /*74c0*/  PRMT R18, R0, 0x7610, R18 ;  /* 0x0000761000127816 */ /* 0x000fe20000000012 */
[----:B------:R-:W-:Y:S06]  /*74d0*/  BRA `(.L_x_814) ;  /* 0x0000000400287947 */ /* 0x000fec0003800000 */
.L_x_827:
        /* <DEDUP_REMOVED lines=21> */
.L_x_836:
[----:B------:R-:W-:Y:S05]  /*7630*/  BSYNC.RECONVERGENT B1 ;  /* 0x0000000000017941 */ /* 0x000fea0003800200 */
.L_x_835:
[----:B------:R-:W-:Y:S01]  /*7640*/  IMAD.SHL.U32 R0, R0, 0x200000, RZ ;  /* 0x0020000000007824 */ /* 0x000fe200078e00ff */
[----:B------:R-:W-:-:S04]  /*7650*/  LEA R3, R3, 0x37800000, 0x17 ;  /* 0x3780000003037811 */ /* 0x000fc800078eb8ff */
[----:B------:R-:W-:-:S07]  /*7660*/  LOP3.LUT R0, R3, R0, R7, 0xfe, !PT ;  /* 0x0000000003007212 */ /* 0x000fce00078efe07 */
.L_x_834:
[----:B------:R-:W-:Y:S05]  /*7670*/  BSYNC.RECONVERGENT B0 ;  /* 0x0000000000007941 */ /* 0x000fea0003800200 */
.L_x_833:
[----:B------:R-:W-:-:S04]  /*7680*/  F2FP.F16.F32.PACK_AB R0, RZ, R0 ;  /* 0x00000000ff00723e */ /* 0x000fc800000000ff */
[----:B------:R-:W-:Y:S01]  /*7690*/  PRMT R18, R0, 0x7610, R18 ;  /* 0x0000761000127816 */ /* 0x000fe20000000012 */
[----:B------:R-:W-:Y:S06]  /*76a0*/  BRA `(.L_x_814) ;  /* 0x0000000000b47947 */ /* 0x000fec0003800000 */
.L_x_826:
        /* <DEDUP_REMOVED lines=14> */
.L_x_840:
[----:B------:R-:W-:Y:S05]  /*7790*/  BSYNC.RECONVERGENT B0 ;  /* 0x0000000000007941 */ /* 0x000fea0003800200 */
.L_x_839:
[----:B------:R-:W-:-:S04]  /*77a0*/  F2FP.F16.F32.PACK_AB R0, RZ, R0 ;  /* 0x00000000ff00723e */ /* 0x000fc800000000ff */
[----:B------:R-:W-:Y:S01]  /*77b0*/  PRMT R18, R0, 0x7610, R18 ;  /* 0x0000761000127816 */ /* 0x000fe20000000012 */
[----:B------:R-:W-:Y:S06]  /*77c0*/  BRA `(.L_x_814) ;  /* 0x00000000006c7947 */ /* 0x000fec0003800000 */
.L_x_813:
        /* <DEDUP_REMOVED lines=16> */
.L_x_841:
[----:B------:R-:W-:Y:S01]  /*78d0*/  PRMT R18, RZ, 0x7610, R18 ;  /* 0x00007610ff127816 */ /* 0x000fe20000000012 */
[----:B------:R-:W-:Y:S06]  /*78e0*/  BRA `(.L_x_814) ;  /* 0x0000000000247947 */ /* 0x000fec0003800000 */
.L_x_838:
[----:B------:R-:W2:Y:S02]  /*78f0*/  LDG.E.64 R4, desc[UR36][R4.64] ;  /* 0x0000002404047981 */ /* 0x000ea4000c1e1b00 */
[----:B--2---:R-:W0:Y:S02]  /*7900*/  I2F.U64 R0, R4 ;  /* 0x0000000400007312 */ /* 0x004e240000301000 */
[----:B0-----:R-:W-:-:S04]  /*7910*/  F2FP.F16.F32.PACK_AB R0, RZ, R0 ;  /* 0x00000000ff00723e */ /* 0x001fc800000000ff */
[----:B------:R-:W-:Y:S01]  /*7920*/  PRMT R18, R0, 0x7610, R18 ;  /* 0x0000761000127816 */ /* 0x000fe20000000012 */
[----:B------:R-:W-:Y:S06]  /*7930*/  BRA `(.L_x_814) ;  /* 0x0000000000107947 */ /* 0x000fec0003800000 */
.L_x_837:
[----:B------:R-:W2:Y:S02]  /*7940*/  LDG.E R4, desc[UR36][R4.64] ;  /* 0x0000002404047981 */ /* 0x000ea4000c1e1900 */
[----:B--2---:R-:W-:-:S04]  /*7950*/  I2FP.F32.U32 R0, R4 ;  /* 0x0000000400007245 */ /* 0x004fc80000201000 */
[----:B------:R-:W-:-:S04]  /*7960*/  F2FP.F16.F32.PACK_AB R0, RZ, R0 ;  /* 0x00000000ff00723e */ /* 0x000fc800000000ff */
[----:B------:R-:W-:-:S07]  /*7970*/  PRMT R18, R0, 0x7610, R18 ;  /* 0x0000761000127816 */ /* 0x000fce0000000012 */
.L_x_814:
        /* <DEDUP_REMOVED lines=21> */
.L_x_845:
[----:B------:R-:W2:Y:S02]  /*7ad0*/  LDG.E.U8 R4, desc[UR36][R4.64] ;  /* 0x0000002404047981 */ /* 0x000ea4000c1e1100 */
[----:B--2---:R-:W-:-:S04]  /*7ae0*/  I2FP.F32.U32 R0, R4 ;  /* 0x0000000400007245 */ /* 0x004fc80000201000 */
[----:B------:R-:W-:Y:S01]  /*7af0*/  F2FP.F16.F32.PACK_AB R0, RZ, R0 ;  /* 0x00000000ff00723e */ /* 0x000fe200000000ff */
[----:B------:R-:W-:Y:S06]  /*7b00*/  BRA `(.L_x_808) ;  /* 0x0000000c00a07947 */ /* 0x000fec0003800000 */
.L_x_844:
        /* <DEDUP_REMOVED lines=10> */
.L_x_848:
[----:B------:R-:W2:Y:S02]  /*7bb0*/  LDG.E R4, desc[UR36][R4.64] ;  /* 0x0000002404047981 */ /* 0x000ea4000c1e1900 */
[----:B--2---:R-:W-:-:S04]  /*7bc0*/  I2FP.F32.S32 R0, R4 ;  /* 0x0000000400007245 */ /* 0x004fc80000201400 */
[----:B------:R-:W-:Y:S01]  /*7bd0*/  F2FP.F16.F32.PACK_AB R0, RZ, R0 ;  /* 0x00000000ff00723e */ /* 0x000fe200000000ff */
[----:B------:R-:W-:Y:S06]  /*7be0*/  BRA `(.L_x_808) ;  /* 0x0000000c00687947 */ /* 0x000fec0003800000 */
.L_x_847:
[----:B------:R-:W2:Y:S02]  /*7bf0*/  LDG.E.U16 R4, desc[UR36][R4.64] ;  /* 0x0000002404047981 */ /* 0x000ea4000c1e1500 */
[----:B--2---:R-:W0:Y:S02]  /*7c00*/  I2F.S16 R0, R4 ;  /* 0x0000000400007306 */ /* 0x004e240000101400 */
[----:B0-----:R-:W-:Y:S01]  /*7c10*/  F2FP.F16.F32.PACK_AB R0, RZ, R0 ;  /* 0x00000000ff00723e */ /* 0x001fe200000000ff */
[----:B------:R-:W-:Y:S06]  /*7c20*/  BRA `(.L_x_808) ;  /* 0x0000000c00587947 */ /* 0x000fec0003800000 */
.L_x_843:
        /* <DEDUP_REMOVED lines=9> */
.L_x_850:
[----:B------:R2:W5:Y:S01]  /*7cc0*/  LDG.E.U16 R0, desc[UR36][R4.64] ;  /* 0x0000002404007981 */ /* 0x000562000c1e1500 */
[----:B------:R-:W-:Y:S05]  /*7cd0*/  BRA `(.L_x_808) ;  /* 0x0000000c002c7947 */ /* 0x000fea0003800000 */
.L_x_849:
        /* <DEDUP_REMOVED lines=9> */
.L_x_852:
[----:B------:R3:W5:Y:S01]  /*7d70*/  LDG.E.U16 R0, desc[UR36][R4.64] ;  /* 0x0000002404007981 */ /* 0x000762000c1e1500 */
[----:B------:R-:W-:Y:S05]  /*7d80*/  BRA `(.L_x_808) ;  /* 0x0000000c00007947 */ /* 0x000fea0003800000 */
.L_x_851:
        /* <DEDUP_REMOVED lines=12> */
.L_x_842:
        /* <DEDUP_REMOVED lines=13> */
.L_x_855:
        /* <DEDUP_REMOVED lines=12> */
.L_x_854:
        /* <DEDUP_REMOVED lines=27> */
.L_x_857:
        /* <DEDUP_REMOVED lines=12> */
[----:B------:R-:W-:Y:S01]  /*8250*/  F2FP.F16.F32.PACK_AB R0, RZ, R0 ;  /* 0x00000000ff00723e */ /* 0x000fe200000000ff */
[----:B------:R-:W-:Y:S06]  /*8260*/  BRA `(.L_x_808) ;  /* 0x0000000400c87947 */ /* 0x000fec0003800000 */
.L_x_856:
[----:B------:R-:W2:Y:S02]  /*8270*/  LDG.E.U16 R0, desc[UR36][R4.64] ;  /* 0x0000002404007981 */ /* 0x000ea4000c1e1500 */
[----:B--2---:R-:W-:-:S05]  /*8280*/  IMAD.U32 R0, R0, 0x10000, RZ ;  /* 0x0001000000007824 */ /* 0x004fca00078e00ff */
[----:B------:R-:W-:Y:S01]  /*8290*/  F2FP.F16.F32.PACK_AB R0, RZ, R0 ;  /* 0x00000000ff00723e */ /* 0x000fe200000000ff */
[----:B------:R-:W-:Y:S06]  /*82a0*/  BRA `(.L_x_808) ;  /* 0x0000000400b87947 */ /* 0x000fec0003800000 */
.L_x_853:
        /* <DEDUP_REMOVED lines=12> */
.L_x_860:
        /* <DEDUP_REMOVED lines=21> */
.L_x_864:
[----:B------:R-:W-:Y:S05]  /*84c0*/  BSYNC.RECONVERGENT B1 ;  /* 0x0000000000017941 */ /* 0x000fea0003800200 */
.L_x_863:
[----:B------:R-:W-:Y:S01]  /*84d0*/  IMAD.SHL.U32 R0, R0, 0x100000, RZ ;  /* 0x0010000000007824 */ /* 0x000fe200078e00ff */
[----:B------:R-:W-:-:S04]  /*84e0*/  LEA R3, R3, 0x3b800000, 0x17 ;  /* 0x3b80000003037811 */ /* 0x000fc800078eb8ff */
[----:B------:R-:W-:-:S07]  /*84f0*/  LOP3.LUT R0, R3, R0, R7, 0xfe, !PT ;  /* 0x0000000003007212 */ /* 0x000fce00078efe07 */
.L_x_862:
[----:B------:R-:W-:Y:S05]  /*8500*/  BSYNC.RECONVERGENT B0 ;  /* 0x0000000000007941 */ /* 0x000fea0003800200 */
.L_x_861:
[----:B------:R-:W-:Y:S01]  /*8510*/  F2FP.F16.F32.PACK_AB R0, RZ, R0 ;  /* 0x00000000ff00723e */ /* 0x000fe200000000ff */
[----:B------:R-:W-:Y:S06]  /*8520*/  BRA `(.L_x_808) ;  /* 0x0000000400187947 */ /* 0x000fec0003800000 */
.L_x_859:
        /* <DEDUP_REMOVED lines=21> */
.L_x_868:
[----:B------:R-:W-:Y:S05]  /*8680*/  BSYNC.RECONVERGENT B1 ;  /* 0x0000000000017941 */ /* 0x000fea0003800200 */
.L_x_867:
[----:B------:R-:W-:Y:S01]  /*8690*/  IMAD.SHL.U32 R0, R0, 0x200000, RZ ;  /* 0x0020000000007824 */ /* 0x000fe200078e00ff */
[----:B------:R-:W-:-:S04]  /*86a0*/  LEA R3, R3, 0x37800000, 0x17 ;  /* 0x3780000003037811 */ /* 0x000fc800078eb8ff */
[----:B------:R-:W-:-:S07]  /*86b0*/  LOP3.LUT R0, R3, R0, R7, 0xfe, !PT ;  /* 0x0000000003007212 */ /* 0x000fce00078efe07 */
.L_x_866:
[----:B------:R-:W-:Y:S05]  /*86c0*/  BSYNC.RECONVERGENT B0 ;  /* 0x0000000000007941 */ /* 0x000fea0003800200 */
.L_x_865:
[----:B------:R-:W-:Y:S01]  /*86d0*/  F2FP.F16.F32.PACK_AB R0, RZ, R0 ;  /* 0x00000000ff00723e */ /* 0x000fe200000000ff */
[----:B------:R-:W-:Y:S06]  /*86e0*/  BRA `(.L_x_808) ;  /* 0x0000000000a87947 */ /* 0x000fec0003800000 */
.L_x_858:
        /* <DEDUP_REMOVED lines=14> */
.L_x_872:
[----:B------:R-:W-:Y:S05]  /*87d0*/  BSYNC.RECONVERGENT B0 ;  /* 0x0000000000007941 */ /* 0x000fea0003800200 */
.L_x_871:
[----:B------:R-:W-:Y:S01]  /*87e0*/  F2FP.F16.F32.PACK_AB R0, RZ, R0 ;  /* 0x00000000ff00723e */ /* 0x000fe200000000ff */
[----:B------:R-:W-:Y:S06]  /*87f0*/  BRA `(.L_x_808) ;  /* 0x0000000000647947 */ /* 0x000fec0003800000 */
.L_x_846:
        /* <DEDUP_REMOVED lines=16> */
.L_x_873:
[----:B------:R-:W-:Y:S01]  /*8900*/  PRMT R0, RZ, 0x7610, R0 ;  /* 0x00007610ff007816 */ /* 0x000fe20000000000 */
[----:B------:R-:W-:Y:S06]  /*8910*/  BRA `(.L_x_808) ;  /* 0x00000000001c7947 */ /* 0x000fec0003800000 */
.L_x_870:
[----:B------:R-:W2:Y:S02]  /*8920*/  LDG.E.64 R4, desc[UR36][R4.64] ;  /* 0x0000002404047981 */ /* 0x000ea4000c1e1b00 */
[----:B--2---:R-:W0:Y:S02]  /*8930*/  I2F.U64 R0, R4 ;  /* 0x0000000400007312 */ /* 0x004e240000301000 */
[----:B0-----:R-:W-:Y:S01]  /*8940*/  F2FP.F16.F32.PACK_AB R0, RZ, R0 ;  /* 0x00000000ff00723e */ /* 0x001fe200000000ff */
[----:B------:R-:W-:Y:S06]  /*8950*/  BRA `(.L_x_808) ;  /* 0x00000000000c7947 */ /* 0x000fec0003800000 */
.L_x_869:
[----:B------:R-:W2:Y:S02]  /*8960*/  LDG.E R4, desc[UR36][R4.64] ;  /* 0x0000002404047981 */ /* 0x000ea4000c1e1900 */
[----:B--2---:R-:W-:-:S04]  /*8970*/  I2FP.F32.U32 R0, R4 ;  /* 0x0000000400007245 */ /* 0x004fc80000201000 */
[----:B------:R-:W-:-:S07]  /*8980*/  F2FP.F16.F32.PACK_AB R0, RZ, R0 ;  /* 0x00000000ff00723e */ /* 0x000fce00000000ff */
.L_x_808:
[----:B------:R-:W-:Y:S05]  /*8990*/  BSYNC.RECONVERGENT B6 ;  /* 0x0000000000067941 */ /* 0x000fea0003800200 */
.L_x_807:
[----:B------:R-:W4:Y:S01]  /*89a0*/  LDC.U8 R19, c[0x0][0x3b0] ;  /* 0x0000ec00ff137b82 */ /* 0x000f220000000000 */
[CC--:B------:R-:W-:Y:S01]  /*89b0*/  ISETP.GE.AND P1, PT, R25.reuse, R16.reuse, PT ;  /* 0x000000101900720c */ /* 0x0c0fe20003f26270 */
[C---:B------:R-:W-:Y:S01]  /*89c0*/  VIADD R3, R25.reuse, 0x100 ;  /* 0x0000010019037836 */ /* 0x040fe20000000000 */
[----:B------:R-:W-:Y:S01]  /*89d0*/  BSSY.RECONVERGENT B0, `(.L_x_874) ;  /* 0x000000d000007945 */ /* 0x000fe20003800200 */
[C---:B0123--:R-:W-:Y:S02]  /*89e0*/  VIADD R5, R25.reuse, 0x180 ;  /* 0x0000018019057836 */ /* 0x04ffe40000000000 */
[----:B------:R-:W-:Y:S01]  /*89f0*/  VIADD R23, R25, 0x80 ;  /* 0x0000008019177836 */ /* 0x000fe20000000000 */
[-C--:B------:R-:W-:Y:S02]  /*8a00*/  ISETP.GE.AND P2, PT, R3, R16.reuse, PT ;  /* 0x000000100300720c */ /* 0x080fe40003f46270 */
[-C--:B------:R-:W-:Y:S02]  /*8a10*/  ISETP.GE.AND P0, PT, R5, R16.reuse, PT ;  /* 0x000000100500720c */ /* 0x080fe40003f06270 */
[----:B------:R-:W-:-:S03]  /*8a20*/  ISETP.GE.AND P4, PT, R23, R16, PT ;  /* 0x000000101700720c */ /* 0x000fc60003f86270 */
[----:B------:R-:W-:Y:S10]  /*8a30*/  @P1 BRA `(.L_x_875) ;  /* 0x0000000000181947 */ /* 0x000ff40003800000 */
[----:B-----5:R-:W-:-:S05]  /*8a40*/  HADD2.F32 R3, -RZ, R28.H0_H0 ;  /* 0x2000001cff037230 */ /* 0x020fca0000004100 */
[----:B------:R-:W-:-:S13]  /*8a50*/  FSETP.GT.FTZ.AND P3, PT, R3, RZ, PT ;  /* 0x000000ff0300720b */ /* 0x000fda0003f74000 */
[----:B------:R-:W-:-:S05]  /*8a60*/  @!P3 HADD2.F32 R24, -RZ, R24.H0_H0 ;  /* 0x20000018ff18b230 */ /* 0x000fca0000004100 */
[----:B------:R-:W-:-:S05]  /*8a70*/  @!P3 FMUL.FTZ R24, R3, R24 ;  /* 0x000000180318b220 */ /* 0x000fca0000410000 */
[----:B------:R-:W-:-:S04]  /*8a80*/  @!P3 F2FP.F16.F32.PACK_AB R24, RZ, R24 ;  /* 0x00000018ff18b23e */ /* 0x000fc800000000ff */
[----:B------:R-:W-:-:S07]  /*8a90*/  @!P3 PRMT R28, R24, 0x7610, R28 ;  /* 0x00007610181cb816 */ /* 0x000fce000000001c */
.L_x_875:
[----:B------:R-:W-:Y:S05]  /*8aa0*/  BSYNC.RECONVERGENT B0 ;  /* 0x0000000000007941 */ /* 0x000fea0003800200 */
.L_x_874:
[----:B------:R-:W-:Y:S04]  /*8ab0*/  BSSY.RECONVERGENT B0, `(.L_x_876) ;  /* 0x0000008000007945 */ /* 0x000fe80003800200 */
[----:B------:R-:W-:Y:S05]  /*8ac0*/  @P4 BRA `(.L_x_877) ;  /* 0x0000000000184947 */ /* 0x000fea0003800000 */
[----:B-----5:R-:W-:-:S05]  /*8ad0*/  HADD2.F32 R3, -RZ, R22.H0_H0 ;  /* 0x20000016ff037230 */ /* 0x020fca0000004100 */
[----:B------:R-:W-:-:S13]  /*8ae0*/  FSETP.GT.FTZ.AND P3, PT, R3, RZ, PT ;  /* 0x000000ff0300720b */ /* 0x000fda0003f74000 */
[----:B------:R-:W-:-:S05]  /*8af0*/  @!P3 HADD2.F32 R26, -RZ, R26.H0_H0 ;  /* 0x2000001aff1ab230 */ /* 0x000fca0000004100 */
[----:B------:R-:W-:-:S05]  /*8b00*/  @!P3 FMUL.FTZ R26, R3, R26 ;  /* 0x0000001a031ab220 */ /* 0x000fca0000410000 */
[----:B------:R-:W-:-:S04]  /*8b10*/  @!P3 F2FP.F16.F32.PACK_AB R26, RZ, R26 ;  /* 0x0000001aff1ab23e */ /* 0x000fc800000000ff */
[----:B------:R-:W-:-:S07]  /*8b20*/  @!P3 PRMT R22, R26, 0x7610, R22 ;  /* 0x000076101a16b816 */ /* 0x000fce0000000016 */
.L_x_877:
[----:B------:R-:W-:Y:S05]  /*8b30*/  BSYNC.RECONVERGENT B0 ;  /* 0x0000000000007941 */ /* 0x000fea0003800200 */
.L_x_876:
        /* <DEDUP_REMOVED lines=8> */
.L_x_879:
[----:B------:R-:W-:Y:S05]  /*8bc0*/  BSYNC.RECONVERGENT B0 ;  /* 0x0000000000007941 */ /* 0x000fea0003800200 */
.L_x_878:
        /* <DEDUP_REMOVED lines=8> */
.L_x_881:
[----:B------:R-:W-:Y:S05]  /*8c50*/  BSYNC.RECONVERGENT B0 ;  /* 0x0000000000007941 */ /* 0x000fea0003800200 */
.L_x_880:
[----:B------:R-:W-:Y:S04]  /*8c60*/  BSSY.RECONVERGENT B6, `(.L_x_882) ;  /* 0x000010e000067945 */ /* 0x000fe80003800200 */
[----:B------:R-:W-:Y:S05]  /*8c70*/  @P1 BRA `(.L_x_883) ;  /* 0x0000001000301947 */ /* 0x000fea0003800000 */
[----:B------:R-:W0:Y:S01]  /*8c80*/  LDCU UR4, c[0x0][0x3b4] ;  /* 0x00007680ff0477ac */ /* 0x000e220008000800 */
[----:B------:R-:W1:Y:S01]  /*8c90*/  LDC.64 R8, c[0x0][0x388] ;  /* 0x0000e200ff087b82 */ /* 0x000e620000000a00 */
[----:B-----5:R-:W-:Y:S01]  /*8ca0*/  IMAD R0, R2, 0x200, R25 ;  /* 0x0000020002007824 */ /* 0x020fe200078e0219 */
[----:B----4-:R-:W-:-:S03]  /*8cb0*/  PRMT R4, R19, 0x9910, RZ ;  /* 0x0000991013047816 */ /* 0x010fc600000000ff */
[----:B0-----:R-:W-:Y:S02]  /*8cc0*/  IMAD R3, R0, UR4, RZ ;  /* 0x0000000400037c24 */ /* 0x001fe4000f8e02ff */
[----:B------:R-:W-:-:S05]  /*8cd0*/  IMAD.MOV.U32 R0, RZ, RZ, R4 ;  /* 0x000000ffff007224 */ /* 0x000fca00078e0004 */
[----:B------:R-:W-:Y:S02]  /*8ce0*/  ISETP.GT.AND P0, PT, R0, 0x9, PT ;  /* 0x000000090000780c */ /* 0x000fe40003f04270 */
[----:B-1----:R-:W-:-:S05]  /*8cf0*/  IADD3 R8, P1, PT, R3, R8, RZ ;  /* 0x0000000803087210 */ /* 0x002fca0007f3e0ff */
[----:B------:R-:W-:-:S06]  /*8d00*/  IMAD.X R9, RZ, RZ, R9, P1 ;  /* 0x000000ffff097224 */ /* 0x000fcc00008e0609 */
[----:B------:R-:W-:Y:S05]  /*8d10*/  @P0 BRA `(.L_x_884) ;  /* 0x00000004002c0947 */ /* 0x000fea0003800000 */
[----:B------:R-:W-:-:S13]  /*8d20*/  ISETP.GT.AND P0, PT, R0, 0x4, PT ;  /* 0x000000040000780c */ /* 0x000fda0003f04270 */
[----:B------:R-:W-:Y:S05]  /*8d30*/  @P0 BRA `(.L_x_885) ;  /* 0x0000000000940947 */ /* 0x000fea0003800000 */
[----:B------:R-:W-:-:S13]  /*8d40*/  ISETP.GT.AND P0, PT, R0, 0x1, PT ;  /* 0x000000010000780c */ /* 0x000fda0003f04270 */
[----:B------:R-:W-:Y:S05]  /*8d50*/  @P0 BRA `(.L_x_886) ;  /* 0x0000000000380947 */ /* 0x000fea0003800000 */
[----:B------:R-:W-:-:S13]  /*8d60*/  ISETP.NE.AND P0, PT, R19, RZ, PT ;  /* 0x000000ff1300720c */ /* 0x000fda0003f05270 */
[----:B------:R-:W-:Y:S05]  /*8d70*/  @!P0 BRA `(.L_x_887) ;  /* 0x00000000001c8947 */ /* 0x000fea0003800000 */
[----:B------:R-:W-:-:S13]  /*8d80*/  ISETP.NE.AND P0, PT, R0, 0x1, PT ;  /* 0x000000010000780c */ /* 0x000fda0003f05270 */
[----:B------:R-:W-:Y:S05]  /*8d90*/  @P0 BRA `(.L_x_888) ;  /* 0x0000000c00380947 */ /* 0x000fea0003800000 */
[----:B------:R-:W-:Y:S02]  /*8da0*/  HADD2.F32 R28, -RZ, R28.H0_H0 ;  /* 0x2000001cff1c7230 */ /* 0x000fe40000004100 */
[----:B------:R-:W-:Y:S02]  /*8db0*/  IMAD.MOV.U32 R25, RZ, RZ, R23 ;  /* 0x000000ffff197224 */ /* 0x000fe400078e0017 */
[----:B------:R-:W0:Y:S02]  /*8dc0*/  F2I.FTZ.TRUNC.NTZ R3, R28 ;  /* 0x0000001c00037305 */ /* 0x000e24000021f100 */
[----:B0-----:R0:W-:Y:S01]  /*8dd0*/  STG.E.U8 desc[UR36][R8.64], R3 ;  /* 0x0000000308007986 */ /* 0x0011e2000c101124 */
[----:B------:R-:W-:Y:S05]  /*8de0*/  BRA `(.L_x_883) ;  /* 0x0000000c00d47947 */ /* 0x000fea0003800000 */
.L_x_887:
[----:B------:R-:W-:Y:S02]  /*8df0*/  HADD2.F32 R5, -RZ, R28.H0_H0 ;  /* 0x2000001cff057230 */ /* 0x000fe40000004100 */
[----:B------:R-:W-:-:S04]  /*8e00*/  IMAD.MOV.U32 R25, RZ, RZ, R23 ;  /* 0x000000ffff197224 */ /* 0x000fc800078e0017 */
[----:B------:R-:W0:Y:S02]  /*8e10*/  F2I.S64.TRUNC R4, R5 ;  /* 0x0000000500047311 */ /* 0x000e24000020d900 */
[----:B0-----:R0:W-:Y:S01]  /*8e20*/  STG.E.U8 desc[UR36][R8.64], R4 ;  /* 0x0000000408007986 */ /* 0x0011e2000c101124 */
[----:B------:R-:W-:Y:S05]  /*8e30*/  BRA `(.L_x_883) ;  /* 0x0000000c00c07947 */ /* 0x000fea0003800000 */
.L_x_886:
[----:B------:R-:W-:-:S13]  /*8e40*/  ISETP.NE.AND P0, PT, R0, 0x2, PT ;  /* 0x000000020000780c */ /* 0x000fda0003f05270 */
[----:B------:R-:W-:Y:S05]  /*8e50*/  @!P0 BRA `(.L_x_889) ;  /* 0x0000000000388947 */ /* 0x000fea0003800000 */
[----:B------:R-:W-:-:S13]  /*8e60*/  ISETP.NE.AND P0, PT, R0, 0x3, PT ;  /* 0x000000030000780c */ /* 0x000fda0003f05270 */
[----:B------:R-:W-:Y:S05]  /*8e70*/  @!P0 BRA `(.L_x_890) ;  /* 0x00000000001c8947 */ /* 0x000fea0003800000 */
[----:B------:R-:W-:-:S13]  /*8e80*/  ISETP.NE.AND P0, PT, R0, 0x4, PT ;  /* 0x000000040000780c */ /* 0x000fda0003f05270 */
[----:B------:R-:W-:Y:S05]  /*8e90*/  @P0 BRA `(.L_x_888) ;  /* 0x0000000800f80947 */ /* 0x000fea0003800000 */
[----:B------:R-:W-:Y:S02]  /*8ea0*/  HADD2.F32 R4, -RZ, R28.H0_H0 ;  /* 0x2000001cff047230 */ /* 0x000fe40000004100 */
[----:B------:R-:W-:-:S04]  /*8eb0*/  IMAD.MOV.U32 R25, RZ, RZ, R23 ;  /* 0x000000ffff197224 */ /* 0x000fc800078e0017 */
[----:B------:R-:W0:Y:S02]  /*8ec0*/  F2I.S64.TRUNC R4, R4 ;  /* 0x0000000400047311 */ /* 0x000e24000020d900 */
[----:B0-----:R0:W-:Y:S01]  /*8ed0*/  STG.E.64 desc[UR36][R8.64], R4 ;  /* 0x0000000408007986 */ /* 0x0011e2000c101b24 */
[----:B------:R-:W-:Y:S05]  /*8ee0*/  BRA `(.L_x_883) ;  /* 0x0000000c00947947 */ /* 0x000fea0003800000 */
.L_x_890:
[----:B------:R-:W-:Y:S02]  /*8ef0*/  HADD2.F32 R28, -RZ, R28.H0_H0 ;  /* 0x2000001cff1c7230 */ /* 0x000fe40000004100 */
[----:B------:R-:W-:Y:S02]  /*8f00*/  IMAD.MOV.U32 R25, RZ, RZ, R23 ;  /* 0x000000ffff197224 */ /* 0x000fe400078e0017 */
[----:B------:R-:W0:Y:S02]  /*8f10*/  F2I.FTZ.TRUNC.NTZ R3, R28 ;  /* 0x0000001c00037305 */ /* 0x000e24000021f100 */
[----:B0-----:R0:W-:Y:S01]  /*8f20*/  STG.E desc[UR36][R8.64], R3 ;  /* 0x0000000308007986 */ /* 0x0011e2000c101924 */
[----:B------:R-:W-:Y:S05]  /*8f30*/  BRA `(.L_x_883) ;  /* 0x0000000c00807947 */ /* 0x000fea0003800000 */
.L_x_889:
[----:B------:R-:W-:Y:S02]  /*8f40*/  HADD2.F32 R28, -RZ, R28.H0_H0 ;  /* 0x2000001cff1c7230 */ /* 0x000fe40000004100 */
[----:B------:R-:W-:Y:S02]  /*8f50*/  IMAD.MOV.U32 R25, RZ, RZ, R23 ;  /* 0x000000ffff197224 */ /* 0x000fe400078e0017 */
[----:B------:R-:W0:Y:S02]  /*8f60*/  F2I.FTZ.TRUNC.NTZ R3, R28 ;  /* 0x0000001c00037305 */ /* 0x000e24000021f100 */
[----:B0-----:R0:W-:Y:S01]  /*8f70*/  STG.E.U16 desc[UR36][R8.64], R3 ;  /* 0x0000000308007986 */ /* 0x0011e2000c101524 */
[----:B------:R-:W-:Y:S05]  /*8f80*/  BRA `(.L_x_883) ;  /* 0x0000000c006c7947 */ /* 0x000fea0003800000 */
.L_x_885:
[----:B------:R-:W-:-:S13]  /*8f90*/  ISETP.GT.AND P0, PT, R0, 0x6, PT ;  /* 0x000000060000780c */ /* 0x000fda0003f04270 */
[----:B------:R-:W-:Y:S05]  /*8fa0*/  @P0 BRA `(.L_x_891) ;  /* 0x00000000002c0947 */ /* 0x000fea0003800000 */
[----:B------:R-:W-:-:S13]  /*8fb0*/  ISETP.NE.AND P0, PT, R0, 0x5, PT ;  /* 0x000000050000780c */ /* 0x000fda0003f05270 */
[----:B------:R-:W-:Y:S05]  /*8fc0*/  @!P0 BRA `(.L_x_892) ;  /* 0x0000000000188947 */ /* 0x000fea0003800000 */
[----:B------:R-:W-:-:S13]  /*8fd0*/  ISETP.NE.AND P0, PT, R0, 0x6, PT ;  /* 0x000000060000780c */ /* 0x000fda0003f05270 */
[----:B------:R-:W-:Y:S05]  /*8fe0*/  @P0 BRA `(.L_x_888) ;  /* 0x0000000800a40947 */ /* 0x000fea0003800000 */
[----:B------:R-:W-:Y:S02]  /*8ff0*/  HADD2.F32 R3, -RZ, R28.H0_H0 ;  /* 0x2000001cff037230 */ /* 0x000fe40000004100 */
[----:B------:R-:W-:-:S03]  /*9000*/  IMAD.MOV.U32 R25, RZ, RZ, R23 ;  /* 0x000000ffff197224 */ /* 0x000fc600078e0017 */
[----:B------:R0:W-:Y:S01]  /*9010*/  STG.E desc[UR36][R8.64], R3 ;  /* 0x0000000308007986 */ /* 0x0001e2000c101924 */
[----:B------:R-:W-:Y:S05]  /*9020*/  BRA `(.L_x_883) ;  /* 0x0000000c00447947 */ /* 0x000fea0003800000 */
.L_x_892:
[----:B------:R0:W-:Y:S01]  /*9030*/  STG.E.U16 desc[UR36][R8.64], R28 ;  /* 0x0000001c08007986 */ /* 0x0001e2000c101524 */
[----:B------:R-:W-:Y:S01]  /*9040*/  IMAD.MOV.U32 R25, RZ, RZ, R23 ;  /* 0x000000ffff197224 */ /* 0x000fe200078e0017 */
[----:B------:R-:W-:Y:S06]  /*9050*/  BRA `(.L_x_883) ;  /* 0x0000000c00387947 */ /* 0x000fec0003800000 */
.L_x_891:
[----:B------:R-:W-:-:S13]  /*9060*/  ISETP.NE.AND P0, PT, R0, 0x7, PT ;  /* 0x000000070000780c */ /* 0x000fda0003f05270 */
[----:B------:R-:W-:Y:S05]  /*9070*/  @!P0 BRA `(.L_x_893) ;  /* 0x00000000003c8947 */ /* 0x000fea0003800000 */
[----:B------:R-:W-:-:S13]  /*9080*/  ISETP.NE.AND P0, PT, R0, 0x8, PT ;  /* 0x000000080000780c */ /* 0x000fda0003f05270 */
[----:B------:R-:W-:Y:S05]  /*9090*/  @!P0 BRA `(.L_x_894) ;  /* 0x00000000001c8947 */ /* 0x000fea0003800000 */
[----:B------:R-:W-:-:S13]  /*90a0*/  ISETP.NE.AND P0, PT, R0, 0x9, PT ;  /* 0x000000090000780c */ /* 0x000fda0003f05270 */
[----:B------:R-:W-:Y:S05]  /*90b0*/  @P0 BRA `(.L_x_888) ;  /* 0x0000000800700947 */ /* 0x000fea0003800000 */
[----:B------:R-:W-:Y:S02]  /*90c0*/  HADD2.F32 R28, -RZ, R28.H0_H0 ;  /* 0x2000001cff1c7230 */ /* 0x000fe40000004100 */
[----:B------:R-:W-:Y:S02]  /*90d0*/  IMAD.MOV.U32 R29, RZ, RZ, RZ ;  /* 0x000000ffff1d7224 */ /* 0x000fe400078e00ff */
[----:B------:R-:W-:-:S03]  /*90e0*/  IMAD.MOV.U32 R25, RZ, RZ, R23 ;  /* 0x000000ffff197224 */ /* 0x000fc600078e0017 */
[----:B------:R0:W-:Y:S01]  /*90f0*/  STG.E.64 desc[UR36][R8.64], R28 ;  /* 0x0000001c08007986 */ /* 0x0001e2000c101b24 */
[----:B------:R-:W-:Y:S05]  /*9100*/  BRA `(.L_x_883) ;  /* 0x0000000c000c7947 */ /* 0x000fea0003800000 */
.L_x_894:
[----:B------:R-:W-:Y:S02]  /*9110*/  HADD2.F32 R0, -RZ, R28.H0_H0 ;  /* 0x2000001cff007230 */ /* 0x000fe40000004100 */
[----:B------:R-:W-:-:S03]  /*9120*/  IMAD.MOV.U32 R25, RZ, RZ, R23 ;  /* 0x000000ffff197224 */ /* 0x000fc600078e0017 */
[----:B------:R-:W-:-:S04]  /*9130*/  F2FP.F16.F32.PACK_AB R0, RZ, R0 ;  /* 0x00000000ff00723e */ /* 0x000fc800000000ff */
[----:B------:R-:W-:-:S05]  /*9140*/  PRMT R0, R0, 0x5410, RZ ;  /* 0x0000541000007816 */ /* 0x000fca00000000ff */
[----:B------:R0:W-:Y:S01]  /*9150*/  STG.E desc[UR36][R8.64], R0 ;  /* 0x0000000008007986 */ /* 0x0001e2000c101924 */
[----:B------:R-:W-:Y:S05]  /*9160*/  BRA `(.L_x_883) ;  /* 0x0000000800f47947 */ /* 0x000fea0003800000 */
.L_x_893:
[----:B------:R-:W-:Y:S02]  /*9170*/  HADD2.F32 R4, -RZ, R28.H0_H0 ;  /* 0x2000001cff047230 */ /* 0x000fe40000004100 */
[----:B------:R-:W-:-:S03]  /*9180*/  IMAD.MOV.U32 R25, RZ, RZ, R23 ;  /* 0x000000ffff197224 */ /* 0x000fc600078e0017 */
[----:B------:R-:W-:-:S06]  /*9190*/  FMUL.FTZ R4, R4, 1 ;  /* 0x3f80000004047820 */ /* 0x000fcc0000410000 */
[----:B------:R-:W0:Y:S02]  /*91a0*/  F2F.F64.F32 R4, R4 ;  /* 0x0000000400047310 */ /* 0x000e240000201800 */
[----:B0-----:R0:W-:Y:S01]  /*91b0*/  STG.E.64 desc[UR36][R8.64], R4 ;  /* 0x0000000408007986 */ /* 0x0011e2000c101b24 */
[----:B------:R-:W-:Y:S05]  /*91c0*/  BRA `(.L_x_883) ;  /* 0x0000000800dc7947 */ /* 0x000fea0003800000 */
.L_x_884:
[----:B------:R-:W-:-:S13]  /*91d0*/  ISETP.GT.AND P0, PT, R0, 0x18, PT ;  /* 0x000000180000780c */ /* 0x000fda0003f04270 */
[----:B------:R-:W-:Y:S05]  /*91e0*/  @P0 BRA `(.L_x_895) ;  /* 0x0000000400100947 */ /* 0x000fea0003800000 */
        /* <DEDUP_REMOVED lines=8> */
[----:B------:R-:W-:-:S04]  /*9270*/  FSETP.NEU.FTZ.AND P0, PT, R28, RZ, PT ;  /* 0x000000ff1c00720b */ /* 0x000fc80003f1d000 */
[----:B------:R-:W-:-:S05]  /*9280*/  SEL R3, RZ, 0x1, !P0 ;  /* 0x00000001ff037807 */ /* 0x000fca0004000000 */
[----:B------:R0:W-:Y:S01]  /*9290*/  STG.E.U8 desc[UR36][R8.64], R3 ;  /* 0x0000000308007986 */ /* 0x0001e2000c101124 */
[----:B------:R-:W-:Y:S05]  /*92a0*/  BRA `(.L_x_883) ;  /* 0x0000000800a47947 */ /* 0x000fea0003800000 */
.L_x_897:
[----:B------:R-:W-:Y:S01]  /*92b0*/  HADD2.F32 R28, -RZ, R28.H0_H0 ;  /* 0x2000001cff1c7230 */ /* 0x000fe20000004100 */
[----:B------:R-:W-:Y:S01]  /*92c0*/  CS2R R6, SRZ ;  /* 0x0000000000067805 */ /* 0x000fe2000001ff00 */
[----:B------:R-:W-:-:S03]  /*92d0*/  IMAD.MOV.U32 R25, RZ, RZ, R23 ;  /* 0x000000ffff197224 */ /* 0x000fc600078e0017 */
[----:B------:R-:W-:-:S06]  /*92e0*/  FMUL.FTZ R4, R28, 1 ;  /* 0x3f8000001c047820 */ /* 0x000fcc0000410000 */
[----:B------:R-:W0:Y:S02]  /*92f0*/  F2F.F64.F32 R4, R4 ;  /* 0x0000000400047310 */ /* 0x000e240000201800 */
[----:B0-----:R0:W-:Y:S01]  /*9300*/  STG.E.128 desc[UR36][R8.64], R4 ;  /* 0x0000000408007986 */ /* 0x0011e2000c101d24 */
[----:B------:R-:W-:Y:S05]  /*9310*/  BRA `(.L_x_883) ;  /* 0x0000000800887947 */ /* 0x000fea0003800000 */
.L_x_896:
[----:B------:R-:W-:-:S13]  /*9320*/  ISETP.NE.AND P0, PT, R0, 0xf, PT ;  /* 0x0000000f0000780c */ /* 0x000fda0003f05270 */
[----:B------:R-:W-:Y:S05]  /*9330*/  @!P0 BRA `(.L_x_898) ;  /* 0x0000000000a88947 */ /* 0x000fea0003800000 */
[----:B------:R-:W-:-:S13]  /*9340*/  ISETP.NE.AND P0, PT, R0, 0x17, PT ;  /* 0x000000170000780c */ /* 0x000fda0003f05270 */
[----:B------:R-:W-:Y:S05]  /*9350*/  @!P0 BRA `(.L_x_899) ;  /* 0x0000000000508947 */ /* 0x000fea0003800000 */
[----:B------:R-:W-:-:S13]  /*9360*/  ISETP.NE.AND P0, PT, R0, 0x18, PT ;  /* 0x000000180000780c */ /* 0x000fda0003f05270 */
[----:B------:R-:W-:Y:S05]  /*9370*/  @P0 BRA `(.L_x_888) ;  /* 0x0000000400c00947 */ /* 0x000fea0003800000 */
        /* <DEDUP_REMOVED lines=13> */
.L_x_901:
[----:B------:R-:W-:Y:S05]  /*9450*/  BSYNC.RECONVERGENT B0 ;  /* 0x0000000000007941 */ /* 0x000fea0003800200 */
.L_x_900:
[----:B------:R-:W-:Y:S01]  /*9460*/  LOP3.LUT R5, R0, 0x80, R5, 0xf8, !PT ;  /* 0x0000008000057812 */ /* 0x000fe200078ef805 */
[----:B------:R-:W-:-:S04]  /*9470*/  IMAD.MOV.U32 R25, RZ, RZ, R23 ;  /* 0x000000ffff197224 */ /* 0x000fc800078e0017 */
[----:B------:R0:W-:Y:S01]  /*9480*/  STG.E.U8 desc[UR36][R8.64], R5 ;  /* 0x0000000508007986 */ /* 0x0001e2000c101124 */
[----:B------:R-:W-:Y:S05]  /*9490*/  BRA `(.L_x_883) ;  /* 0x0000000800287947 */ /* 0x000fea0003800000 */
.L_x_899:
        /* <DEDUP_REMOVED lines=15> */
.L_x_903:
[----:B------:R-:W-:Y:S05]  /*9590*/  BSYNC.RECONVERGENT B0 ;  /* 0x0000000000007941 */ /* 0x000fea0003800200 */
.L_x_902:
[----:B------:R-:W-:Y:S01]  /*95a0*/  LOP3.LUT R5, R0, 0x80, R5, 0xf8, !PT ;  /* 0x0000008000057812 */ /* 0x000fe200078ef805 */
[----:B------:R-:W-:-:S04]  /*95b0*/  IMAD.MOV.U32 R25, RZ, RZ, R23 ;  /* 0x000000ffff197224 */ /* 0x000fc800078e0017 */
[----:B------:R0:W-:Y:S01]  /*95c0*/  STG.E.U8 desc[UR36][R8.64], R5 ;  /* 0x0000000508007986 */ /* 0x0001e2000c101124 */
[----:B------:R-:W-:Y:S05]  /*95d0*/  BRA `(.L_x_883) ;  /* 0x0000000400d87947 */ /* 0x000fea0003800000 */
.L_x_898:
[----:B------:R-:W-:Y:S02]  /*95e0*/  HADD2.F32 R0, -RZ, R28.H0_H0 ;  /* 0x2000001cff007230 */ /* 0x000fe40000004100 */
[----:B------:R-:W-:-:S03]  /*95f0*/  IMAD.MOV.U32 R25, RZ, RZ, R23 ;  /* 0x000000ffff197224 */ /* 0x000fc600078e0017 */
[----:B------:R-:W-:-:S05]  /*9600*/  F2FP.BF16.F32.PACK_AB R0, RZ, R0 ;  /* 0x00000000ff00723e */ /* 0x000fca00000010ff */
[----:B------:R0:W-:Y:S01]  /*9610*/  STG.E.U16 desc[UR36][R8.64], R0 ;  /* 0x0000000008007986 */ /* 0x0001e2000c101524 */
[----:B------:R-:W-:Y:S05]  /*9620*/  BRA `(.L_x_883) ;  /* 0x0000000400c47947 */ /* 0x000fea0003800000 */
.L_x_895:
[----:B------:R-:W-:-:S13]  /*9630*/  ISETP.GT.AND P0, PT, R0, 0x1b, PT ;  /* 0x0000001b0000780c */ /* 0x000fda0003f04270 */
[----:B------:R-:W-:Y:S05]  /*9640*/  @P0 BRA `(.L_x_904) ;  /* 0x0000000000f40947 */ /* 0x000fea0003800000 */
        /* <DEDUP_REMOVED lines=8> */
[----:B------:R-:W0:Y:S02]  /*96d0*/  F2I.FTZ.U32.TRUNC.NTZ R3, R3 ;  /* 0x0000000300037305 */ /* 0x000e24000021f000 */
[----:B0-----:R0:W-:Y:S01]  /*96e0*/  STG.E.U16 desc[UR36][R8.64], R3 ;  /* 0x0000000308007986 */ /* 0x0011e2000c101524 */
[----:B------:R-:W-:Y:S05]  /*96f0*/  BRA `(.L_x_883) ;  /* 0x0000000400907947 */ /* 0x000fea0003800000 */
.L_x_906:
        /* <DEDUP_REMOVED lines=8> */
[----:B------:R-:W-:Y:S01]  /*9780*/  FADD.FTZ R0, R0, 8192 ;  /* 0x4600000000007421 */ /* 0x000fe20000010000 */
[----:B------:R-:W-:-:S04]  /*9790*/  PRMT R4, RZ, 0x7610, R4 ;  /* 0x00007610ff047816 */ /* 0x000fc80000000004 */
[----:B------:R-:W-:-:S13]  /*97a0*/  LOP3.LUT P0, R0, R0, 0xff, RZ, 0xc0, !PT ;  /* 0x000000ff00007812 */ /* 0x000fda000780c0ff */
[----:B------:R-:W-:Y:S05]  /*97b0*/  @!P0 BRA `(.L_x_908) ;  /* 0x0000000000248947 */ /* 0x000fea0003800000 */
[----:B------:R-:W-:Y:S05]  /*97c0*/  BRA `(.L_x_910) ;  /* 0x0000000000147947 */ /* 0x000fea0003800000 */
.L_x_909:
[----:B------:R-:W-:-:S04]  /*97d0*/  SHF.R.U32.HI R0, RZ, 0x14, R3 ;  /* 0x00000014ff007819 */ /* 0x000fc80000011603 */
[----:B------:R-:W-:-:S04]  /*97e0*/  LOP3.LUT R0, R0, 0x1, RZ, 0xc0, !PT ;  /* 0x0000000100007812 */ /* 0x000fc800078ec0ff */
[----:B------:R-:W-:-:S04]  /*97f0*/  IADD3 R0, PT, PT, R3, 0x487ffff, R0 ;  /* 0x0487ffff03007810 */ /* 0x000fc80007ffe000 */
[----:B------:R-:W-:-:S04]  /*9800*/  SHF.R.U32.HI R0, RZ, 0x14, R0 ;  /* 0x00000014ff007819 */ /* 0x000fc80000011600 */
[----:B------:R-:W-:-:S07]  /*9810*/  LOP3.LUT R0, R0, 0xff, RZ, 0xc0, !PT ;  /* 0x000000ff00007812 */ /* 0x000fce00078ec0ff */
.L_x_910:
[----:B------:R-:W-:-:S04]  /*9820*/  SHF.R.U32.HI R3, RZ, 0x18, R3 ;  /* 0x00000018ff037819 */ /* 0x000fc80000011603 */
[----:B------:R-:W-:-:S04]  /*9830*/  LOP3.LUT R0, R0, 0x80, R3, 0xf8, !PT ;  /* 0x0000008000007812 */ /* 0x000fc800078ef803 */
[----:B------:R-:W-:-:S07]  /*9840*/  PRMT R4, R0, 0x7610, R4 ;  /* 0x0000761000047816 */ /* 0x000fce0000000004 */
.L_x_908:
[----:B------:R-:W-:Y:S05]  /*9850*/  BSYNC.RECONVERGENT B0 ;  /* 0x0000000000007941 */ /* 0x000fea0003800200 */
.L_x_907:
[----:B------:R0:W-:Y:S01]  /*9860*/  STG.E.U8 desc[UR36][R8.64], R4 ;  /* 0x0000000408007986 */ /* 0x0001e2000c101124 */
[----:B------:R-:W-:Y:S01]  /*9870*/  IMAD.MOV.U32 R25, RZ, RZ, R23 ;  /* 0x000000ffff197224 */ /* 0x000fe200078e0017 */
[----:B------:R-:W-:Y:S06]  /*9880*/  BRA `(.L_x_883) ;  /* 0x00000004002c7947 */ /* 0x000fec0003800000 */
.L_x_905:
        /* <DEDUP_REMOVED lines=13> */
.L_x_913:
[----:B------:R-:W-:-:S04]  /*9960*/  SHF.R.U32.HI R0, RZ, 0x15, R3 ;  /* 0x00000015ff007819 */ /* 0x000fc80000011603 */
[----:B------:R-:W-:-:S04]  /*9970*/  LOP3.LUT R0, R0, 0x1, RZ, 0xc0, !PT ;  /* 0x0000000100007812 */ /* 0x000fc800078ec0ff */
[----:B------:R-:W-:-:S04]  /*9980*/  IADD3 R0, PT, PT, R3, 0x88fffff, R0 ;  /* 0x088fffff03007810 */ /* 0x000fc80007ffe000 */
[----:B------:R-:W-:-:S04]  /*9990*/  SHF.R.U32.HI R0, RZ, 0x15, R0 ;  /* 0x00000015ff007819 */ /* 0x000fc80000011600 */
[----:B------:R-:W-:-:S07]  /*99a0*/  LOP3.LUT R0, R0, 0xff, RZ, 0xc0, !PT ;  /* 0x000000ff00007812 */ /* 0x000fce00078ec0ff */
.L_x_914:
[----:B------:R-:W-:-:S04]  /*99b0*/  SHF.R.U32.HI R3, RZ, 0x18, R3 ;  /* 0x00000018ff037819 */ /* 0x000fc80000011603 */
[----:B------:R-:W-:-:S04]  /*99c0*/  LOP3.LUT R0, R0, 0x80, R3, 0xf8, !PT ;  /* 0x0000008000007812 */ /* 0x000fc800078ef803 */
[----:B------:R-:W-:-:S07]  /*99d0*/  PRMT R4, R0, 0x7610, R4 ;  /* 0x0000761000047816 */ /* 0x000fce0000000004 */
.L_x_912:
[----:B------:R-:W-:Y:S05]  /*99e0*/  BSYNC.RECONVERGENT B0 ;  /* 0x0000000000007941 */ /* 0x000fea0003800200 */
.L_x_911:
[----:B------:R3:W-:Y:S01]  /*99f0*/  STG.E.U8 desc[UR36][R8.64], R4 ;  /* 0x0000000408007986 */ /* 0x0007e2000c101124 */
[----:B------:R-:W-:Y:S01]  /*9a00*/  IMAD.MOV.U32 R25, RZ, RZ, R23 ;  /* 0x000000ffff197224 */ /* 0x000fe200078e0017 */
[----:B------:R-:W-:Y:S06]  /*9a10*/  BRA `(.L_x_883) ;  /* 0x0000000000c87947 */ /* 0x000fec0003800000 */
.L_x_904:
[----:B------:R-:W-:-:S13]  /*9a20*/  ISETP.NE.AND P0, PT, R0, 0x1c, PT ;  /* 0x0000001c0000780c */ /* 0x000fda0003f05270 */
[----:B------:R-:W-:Y:S05]  /*9a30*/  @!P0 BRA `(.L_x_915) ;  /* 0x0000000000b08947 */ /* 0x000fea0003800000 */
[----:B------:R-:W-:-:S13]  /*9a40*/  ISETP.NE.AND P0, PT, R0, 0x1d, PT ;  /* 0x0000001d0000780c */ /* 0x000fda0003f05270 */
[----:B------:R-:W-:Y:S05]  /*9a50*/  @!P0 BRA `(.L_x_916) ;  /* 0x0000000000948947 */ /* 0x000fea0003800000 */
[----:B------:R-:W-:-:S13]  /*9a60*/  ISETP.NE.AND P0, PT, R0, 0x2c, PT ;  /* 0x0000002c0000780c */ /* 0x000fda0003f05270 */
[----:B------:R-:W-:Y:S05]  /*9a70*/  @!P0 BRA `(.L_x_917) ;  /* 0x0000000000488947 */ /* 0x000fea0003800000 */
.L_x_888:
        /* <DEDUP_REMOVED lines=16> */
.L_x_918:
[----:B------:R-:W-:Y:S01]  /*9b80*/  IMAD.MOV.U32 R25, RZ, RZ, R23 ;  /* 0x000000ffff197224 */ /* 0x000fe200078e0017 */
[----:B------:R-:W-:Y:S06]  /*9b90*/  BRA `(.L_x_883) ;  /* 0x0000000000687947 */ /* 0x000fec0003800000 */
.L_x_917:
[----:B------:R-:W-:Y:S02]  /*9ba0*/  HADD2.F32 R28, -RZ, R28.H0_H0 ;  /* 0x2000001cff1c7230 */ /* 0x000fe40000004100 */
[----:B------:R-:W-:-:S03]  /*9bb0*/  IMAD.MOV.U32 R25, RZ, RZ, R23 ;  /* 0x000000ffff197224 */ /* 0x000fc600078e0017 */
[----:B------:R-:W-:-:S04]  /*9bc0*/  SHF.R.U32.HI R4, RZ, 0x17, R28 ;  /* 0x00000017ff047819 */ /* 0x000fc8000001161c */
[----:B------:R-:W-:-:S04]  /*9bd0*/  LOP3.LUT R3, R4, 0xff, RZ, 0xc0, !PT ;  /* 0x000000ff04037812 */ /* 0x000fc800078ec0ff */
[----:B------:R-:W-:-:S13]  /*9be0*/  ISETP.NE.AND P2, PT, R3, 0xff, PT ;  /* 0x000000ff0300780c */ /* 0x000fda0003f45270 */
[--C-:B------:R-:W-:Y:S02]  /*9bf0*/  @P2 SHF.R.U32.HI R0, RZ, 0x16, R28.reuse ;  /* 0x00000016ff002819 */ /* 0x100fe4000001161c */
[----:B------:R-:W-:Y:S01]  /*9c00*/  @P2 LOP3.LUT P0, RZ, R3, 0x3fffff, R28, 0xf8, !PT ;  /* 0x003fffff03ff2812 */ /* 0x000fe2000780f81c */
[----:B------:R-:W-:Y:S01]  /*9c10*/  IMAD.MOV.U32 R3, RZ, RZ, 0xff ;  /* 0x000000ffff037424 */ /* 0x000fe200078e00ff */
        /* <DEDUP_REMOVED lines=9> */
.L_x_916:
[----:B------:R-:W-:Y:S02]  /*9cb0*/  HADD2.F32 R4, -RZ, R28.H0_H0 ;  /* 0x2000001cff047230 */ /* 0x000fe40000004100 */
[----:B------:R-:W-:-:S04]  /*9cc0*/  IMAD.MOV.U32 R25, RZ, RZ, R23 ;  /* 0x000000ffff197224 */ /* 0x000fc800078e0017 */
[----:B------:R-:W0:Y:S02]  /*9cd0*/  F2I.U64.TRUNC R4, R4 ;  /* 0x0000000400047311 */ /* 0x000e24000020d800 */
[----:B0-----:R1:W-:Y:S01]  /*9ce0*/  STG.E.64 desc[UR36][R8.64], R4 ;  /* 0x0000000408007986 */ /* 0x0013e2000c101b24 */
[----:B------:R-:W-:Y:S05]  /*9cf0*/  BRA `(.L_x_883) ;  /* 0x0000000000107947 */ /* 0x000fea0003800000 */
.L_x_915:
[----:B------:R-:W-:Y:S02]  /*9d00*/  HADD2.F32 R28, -RZ, R28.H0_H0 ;  /* 0x2000001cff1c7230 */ /* 0x000fe40000004100 */
[----:B------:R-:W-:Y:S02]  /*9d10*/  IMAD.MOV.U32 R25, RZ, RZ, R23 ;  /* 0x000000ffff197224 */ /* 0x000fe400078e0017 */
[----:B------:R-:W0:Y:S02]  /*9d20*/  F2I.FTZ.U32.TRUNC.NTZ R3, R28 ;  /* 0x0000001c00037305 */ /* 0x000e24000021f000 */
[----:B0-----:R0:W-:Y:S03]  /*9d30*/  STG.E desc[UR36][R8.64], R3 ;  /* 0x0000000308007986 */ /* 0x0011e6000c101924 */
.L_x_883:
[----:B------:R-:W-:Y:S05]  /*9d40*/  BSYNC.RECONVERGENT B6 ;  /* 0x0000000000067941 */ /* 0x000fea0003800200 */
.L_x_882:
[----:B------:R-:W-:Y:S01]  /*9d50*/  ISETP.GE.AND P0, PT, R25, R16, PT ;  /* 0x000000101900720c */ /* 0x000fe20003f06270 */
[----:B------:R-:W-:-:S12]  /*9d60*/  BSSY.RECONVERGENT B6, `(.L_x_919) ;  /* 0x00001f0000067945 */ /* 0x000fd80003800200 */
[----:B------:R-:W-:Y:S05]  /*9d70*/  @P0 BRA `(.L_x_920) ;  /* 0x0000001c00b80947 */ /* 0x000fea0003800000 */
[----:B------:R-:W4:Y:S01]  /*9d80*/  LDCU UR4, c[0x0][0x3b4] ;  /* 0x00007680ff0477ac */ /* 0x000f220008000800 */
[----:B0123--:R-:W0:Y:S01]  /*9d90*/  LDC.64 R8, c[0x0][0x388] ;  /* 0x0000e200ff087b82 */ /* 0x00fe220000000a00 */
[----:B-----5:R-:W-:Y:S01]  /*9da0*/  IMAD R0, R2, 0x200, R25 ;  /* 0x0000020002007824 */ /* 0x020fe200078e0219 */
[----:B----4-:R-:W-:-:S03]  /*9db0*/  PRMT R4, R19, 0x9910, RZ ;  /* 0x0000991013047816 */ /* 0x010fc600000000ff */
[----:B------:R-:W-:Y:S02]  /*9dc0*/  IMAD R3, R0, UR4, RZ ;  /* 0x0000000400037c24 */ /* 0x000fe4000f8e02ff */
[----:B------:R-:W-:-:S05]  /*9dd0*/  IMAD.MOV.U32 R0, RZ, RZ, R4 ;  /* 0x000000ffff007224 */ /* 0x000fca00078e0004 */
[----:B------:R-:W-:Y:S02]  /*9de0*/  ISETP.GT.AND P1, PT, R0, 0x9, PT ;  /* 0x000000090000780c */ /* 0x000fe40003f24270 */
[----:B0-----:R-:W-:-:S05]  /*9df0*/  IADD3 R8, P0, PT, R3, R8, RZ ;  /* 0x0000000803087210 */ /* 0x001fca0007f1e0ff */
        /* <DEDUP_REMOVED lines=10> */
[----:B------:R-:W-:-:S04]  /*9ea0*/  HADD2.F32 R22, -RZ, R22.H0_H0 ;  /* 0x20000016ff167230 */ /* 0x000fc80000004100 */
[----:B------:R-:W0:Y:S02]  /*9eb0*/  F2I.FTZ.TRUNC.NTZ R3, R22 ;  /* 0x0000001600037305 */ /* 0x000e24000021f100 */
[----:B0-----:R0:W-:Y:S01]  /*9ec0*/  STG.E.U8 desc[UR36][R8.64], R3 ;  /* 0x0000000308007986 */ /* 0x0011e2000c101124 */
[----:B------:R-:W-:Y:S05]  /*9ed0*/  BRA `(.L_x_926) ;  /* 0x0000000c007c7947 */ /* 0x000fea0003800000 */
.L_x_924:
[----:B------:R-:W-:-:S06]  /*9ee0*/  HADD2.F32 R5, -RZ, R22.H0_H0 ;  /* 0x20000016ff057230 */ /* 0x000fcc0000004100 */
[----:B------:R-:W0:Y:S02]  /*9ef0*/  F2I.S64.TRUNC R4, R5 ;  /* 0x0000000500047311 */ /* 0x000e24000020d900 */
[----:B0-----:R0:W-:Y:S01]  /*9f00*/  STG.E.U8 desc[UR36][R8.64], R4 ;  /* 0x0000000408007986 */ /* 0x0011e2000c101124 */
[----:B------:R-:W-:Y:S05]  /*9f10*/  BRA `(.L_x_926) ;  /* 0x0000000c006c7947 */ /* 0x000fea0003800000 */
.L_x_923:
[----:B------:R-:W-:-:S13]  /*9f20*/  ISETP.NE.AND P0, PT, R0, 0x2, PT ;  /* 0x000000020000780c */ /* 0x000fda0003f05270 */
[----:B------:R-:W-:Y:S05]  /*9f30*/  @!P0 BRA `(.L_x_927) ;  /* 0x0000000000308947 */ /* 0x000fea0003800000 */
[----:B------:R-:W-:-:S13]  /*9f40*/  ISETP.NE.AND P0, PT, R0, 0x3, PT ;  /* 0x000000030000780c */ /* 0x000fda0003f05270 */
[----:B------:R-:W-:Y:S05]  /*9f50*/  @!P0 BRA `(.L_x_928) ;  /* 0x0000000000188947 */ /* 0x000fea0003800000 */
[----:B------:R-:W-:-:S13]  /*9f60*/  ISETP.NE.AND P0, PT, R0, 0x4, PT ;  /* 0x000000040000780c */ /* 0x000fda0003f05270 */
[----:B------:R-:W-:Y:S05]  /*9f70*/  @P0 BRA `(.L_x_925) ;  /* 0x0000000800700947 */ /* 0x000fea0003800000 */
[----:B------:R-:W-:-:S06]  /*9f80*/  HADD2.F32 R4, -RZ, R22.H0_H0 ;  /* 0x20000016ff047230 */ /* 0x000fcc0000004100 */
[----:B------:R-:W0:Y:S02]  /*9f90*/  F2I.S64.TRUNC R4, R4 ;  /* 0x0000000400047311 */ /* 0x000e24000020d900 */
[----:B0-----:R0:W-:Y:S01]  /*9fa0*/  STG.E.64 desc[UR36][R8.64], R4 ;  /* 0x0000000408007986 */ /* 0x0011e2000c101b24 */
[----:B------:R-:W-:Y:S05]  /*9fb0*/  BRA `(.L_x_926) ;  /* 0x0000000c00447947 */ /* 0x000fea0003800000 */
.L_x_928:
[----:B------:R-:W-:-:S04]  /*9fc0*/  HADD2.F32 R22, -RZ, R22.H0_H0 ;  /* 0x20000016ff167230 */ /* 0x000fc80000004100 */
[----:B------:R-:W0:Y:S02]  /*9fd0*/  F2I.FTZ.TRUNC.NTZ R3, R22 ;  /* 0x0000001600037305 */ /* 0x000e24000021f100 */
[----:B0-----:R0:W-:Y:S01]  /*9fe0*/  STG.E desc[UR36][R8.64], R3 ;  /* 0x0000000308007986 */ /* 0x0011e2000c101924 */
[----:B------:R-:W-:Y:S05]  /*9ff0*/  BRA `(.L_x_926) ;  /* 0x0000000c00347947 */ /* 0x000fea0003800000 */
.L_x_927:
[----:B------:R-:W-:-:S04]  /*a000*/  HADD2.F32 R22, -RZ, R22.H0_H0 ;  /* 0x20000016ff167230 */ /* 0x000fc80000004100 */
[----:B------:R-:W0:Y:S02]  /*a010*/  F2I.FTZ.TRUNC.NTZ R3, R22 ;  /* 0x0000001600037305 */ /* 0x000e24000021f100 */
[----:B0-----:R0:W-:Y:S01]  /*a020*/  STG.E.U16 desc[UR36][R8.64], R3 ;  /* 0x0000000308007986 */ /* 0x0011e2000c101524 */
[----:B------:R-:W-:Y:S05]  /*a030*/  BRA `(.L_x_926) ;  /* 0x0000000c00247947 */ /* 0x000fea0003800000 */
.L_x_922:
[----:B------:R-:W-:-:S13]  /*a040*/  ISETP.GT.AND P0, PT, R0, 0x6, PT ;  /* 0x000000060000780c */ /* 0x000fda0003f04270 */
[----:B------:R-:W-:Y:S05]  /*a050*/  @P0 BRA `(.L_x_929) ;  /* 0x0000000000240947 */ /* 0x000fea0003800000 */
[----:B------:R-:W-:-:S13]  /*a060*/  ISETP.NE.AND P0, PT, R0, 0x5, PT ;  /* 0x000000050000780c */ /* 0x000fda0003f05270 */
[----:B------:R-:W-:Y:S05]  /*a070*/  @!P0 BRA `(.L_x_930) ;  /* 0x0000000000148947 */ /* 0x000fea0003800000 */
[----:B------:R-:W-:-:S13]  /*a080*/  ISETP.NE.AND P0, PT, R0, 0x6, PT ;  /* 0x000000060000780c */ /* 0x000fda0003f05270 */
[----:B------:R-:W-:Y:S05]  /*a090*/  @P0 BRA `(.L_x_925) ;  /* 0x0000000800280947 */ /* 0x000fea0003800000 */
[----:B------:R-:W-:-:S05]  /*a0a0*/  HADD2.F32 R3, -RZ, R22.H0_H0 ;  /* 0x20000016ff037230 */ /* 0x000fca0000004100 */
[----:B------:R3:W-:Y:S01]  /*a0b0*/  STG.E desc[UR36][R8.64], R3 ;  /* 0x0000000308007986 */ /* 0x0007e2000c101924 */
[----:B------:R-:W-:Y:S05]  /*a0c0*/  BRA `(.L_x_926) ;  /* 0x0000000c00007947 */ /* 0x000fea0003800000 */
.L_x_930:
[----:B------:R4:W-:Y:S01]  /*a0d0*/  STG.E.U16 desc[UR36][R8.64], R22 ;  /* 0x0000001608007986 */ /* 0x0009e2000c101524 */
[----:B------:R-:W-:Y:S05]  /*a0e0*/  BRA `(.L_x_926) ;  /* 0x0000000800f87947 */ /* 0x000fea0003800000 */
.L_x_929:
[----:B------:R-:W-:-:S13]  /*a0f0*/  ISETP.NE.AND P0, PT, R0, 0x7, PT ;  /* 0x000000070000780c */ /* 0x000fda0003f05270 */
[----:B------:R-:W-:Y:S05]  /*a100*/  @!P0 BRA `(.L_x_931) ;  /* 0x0000000000348947 */ /* 0x000fea0003800000 */
[----:B------:R-:W-:-:S13]  /*a110*/  ISETP.NE.AND P0, PT, R0, 0x8, PT ;  /* 0x000000080000780c */ /* 0x000fda0003f05270 */
[----:B------:R-:W-:Y:S05]  /*a120*/  @!P0 BRA `(.L_x_932) ;  /* 0x0000000000188947 */ /* 0x000fea0003800000 */
[----:B------:R-:W-:-:S13]  /*a130*/  ISETP.NE.AND P0, PT, R0, 0x9, PT ;  /* 0x000000090000780c */ /* 0x000fda0003f05270 */
[----:B------:R-:W-:Y:S05]  /*a140*/  @P0 BRA `(.L_x_925) ;  /* 0x0000000400fc0947 */ /* 0x000fea0003800000 */
[----:B------:R-:W-:Y:S02]  /*a150*/  HADD2.F32 R22, -RZ, R22.H0_H0 ;  /* 0x20000016ff167230 */ /* 0x000fe40000004100 */
[----:B------:R-:W-:-:S05]  /*a160*/  IMAD.MOV.U32 R23, RZ, RZ, RZ ;  /* 0x000000ffff177224 */ /* 0x000fca00078e00ff */
[----:B------:R1:W-:Y:S01]  /*a170*/  STG.E.64 desc[UR36][R8.64], R22 ;  /* 0x0000001608007986 */ /* 0x0003e2000c101b24 */
[----:B------:R-:W-:Y:S05]  /*a180*/  BRA `(.L_x_926) ;  /* 0x0000000800d07947 */ /* 0x000fea0003800000 */
.L_x_932:
[----:B------:R-:W-:-:S05]  /*a190*/  HADD2.F32 R0, -RZ, R22.H0_H0 ;  /* 0x20000016ff007230 */ /* 0x000fca0000004100 */
[----:B------:R-:W-:-:S04]  /*a1a0*/  F2FP.F16.F32.PACK_AB R0, RZ, R0 ;  /* 0x00000000ff00723e */ /* 0x000fc800000000ff */
[----:B------:R-:W-:-:S05]  /*a1b0*/  PRMT R0, R0, 0x5410, RZ ;  /* 0x0000541000007816 */ /* 0x000fca00000000ff */
[----:B------:R2:W-:Y:S01]  /*a1c0*/  STG.E desc[UR36][R8.64], R0 ;  /* 0x0000000008007986 */ /* 0x0005e2000c101924 */
[----:B------:R-:W-:Y:S05]  /*a1d0*/  BRA `(.L_x_926) ;  /* 0x0000000800bc7947 */ /* 0x000fea0003800000 */
.L_x_931:
[----:B------:R-:W-:-:S05]  /*a1e0*/  HADD2.F32 R4, -RZ, R22.H0_H0 ;  /* 0x20000016ff047230 */ /* 0x000fca0000004100 */
[----:B------:R-:W-:-:S06]  /*a1f0*/  FMUL.FTZ R4, R4, 1 ;  /* 0x3f80000004047820 */ /* 0x000fcc0000410000 */
[----:B------:R-:W0:Y:S02]  /*a200*/  F2F.F64.F32 R4, R4 ;  /* 0x0000000400047310 */ /* 0x000e240000201800 */
[----:B0-----:R0:W-:Y:S01]  /*a210*/  STG.E.64 desc[UR36][R8.64], R4 ;  /* 0x0000000408007986 */ /* 0x0011e2000c101b24 */
[----:B------:R-:W-:Y:S05]  /*a220*/  BRA `(.L_x_926) ;  /* 0x0000000800a87947 */ /* 0x000fea0003800000 */
.L_x_921:
[----:B------:R-:W-:-:S13]  /*a230*/  ISETP.GT.AND P0, PT, R0, 0x18, PT ;  /* 0x000000180000780c */ /* 0x000fda0003f04270 */
[----:B------:R-:W-:Y:S05]  /*a240*/  @!P0 BRA `(.L_x_933) ;  /* 0x0000000400608947 */ /* 0x000fea0003800000 */
        /* <DEDUP_REMOVED lines=8> */
[----:B------:R-:W-:-:S06]  /*a2d0*/  HADD2.F32 R3, -RZ, R22.H0_H0 ;  /* 0x20000016ff037230 */ /* 0x000fcc0000004100 */
[----:B------:R-:W0:Y:S02]  /*a2e0*/  F2I.FTZ.U32.TRUNC.NTZ R3, R3 ;  /* 0x0000000300037305 */ /* 0x000e24000021f000 */
[----:B0-----:R0:W-:Y:S01]  /*a2f0*/  STG.E.U16 desc[UR36][R8.64], R3 ;  /* 0x0000000308007986 */ /* 0x0011e2000c101524 */
[----:B------:R-:W-:Y:S05]  /*a300*/  BRA `(.L_x_926) ;  /* 0x0000000800707947 */ /* 0x000fea0003800000 */
.L_x_936:
        /* <DEDUP_REMOVED lines=17> */
.L_x_939:
[----:B------:R-:W-:-:S04]  /*a420*/  SHF.R.U32.HI R3, RZ, 0x18, R5 ;  /* 0x00000018ff037819 */ /* 0x000fc80000011605 */
[----:B------:R-:W-:-:S04]  /*a430*/  LOP3.LUT R0, R0, 0x80, R3, 0xf8, !PT ;  /* 0x0000008000007812 */ /* 0x000fc800078ef803 */
[----:B------:R-:W-:-:S07]  /*a440*/  PRMT R4, R0, 0x7610, R4 ;  /* 0x0000761000047816 */ /* 0x000fce0000000004 */
.L_x_938:
[----:B------:R-:W-:Y:S05]  /*a450*/  BSYNC.RECONVERGENT B0 ;  /* 0x0000000000007941 */ /* 0x000fea0003800200 */
.L_x_937:
[----:B------:R0:W-:Y:S01]  /*a460*/  STG.E.U8 desc[UR36][R8.64], R4 ;  /* 0x0000000408007986 */ /* 0x0001e2000c101124 */
[----:B------:R-:W-:Y:S05]  /*a470*/  BRA `(.L_x_926) ;  /* 0x0000000800147947 */ /* 0x000fea0003800000 */
.L_x_935:
        /* <DEDUP_REMOVED lines=17> */
.L_x_942:
[----:B------:R-:W-:-:S04]  /*a590*/  SHF.R.U32.HI R3, RZ, 0x18, R5 ;  /* 0x00000018ff037819 */ /* 0x000fc80000011605 */
[----:B------:R-:W-:-:S04]  /*a5a0*/  LOP3.LUT R0, R0, 0x80, R3, 0xf8, !PT ;  /* 0x0000008000007812 */ /* 0x000fc800078ef803 */
[----:B------:R-:W-:-:S07]  /*a5b0*/  PRMT R4, R0, 0x7610, R4 ;  /* 0x0000761000047816 */ /* 0x000fce0000000004 */
.L_x_941:
[----:B------:R-:W-:Y:S05]  /*a5c0*/  BSYNC.RECONVERGENT B0 ;  /* 0x0000000000007941 */ /* 0x000fea0003800200 */
.L_x_940:
[----:B------:R0:W-:Y:S01]  /*a5d0*/  STG.E.U8 desc[UR36][R8.64], R4 ;  /* 0x0000000408007986 */ /* 0x0001e2000c101124 */
[----:B------:R-:W-:Y:S05]  /*a5e0*/  BRA `(.L_x_926) ;  /* 0x0000000400b87947 */ /* 0x000fea0003800000 */
.L_x_934:
[----:B------:R-:W-:-:S13]  /*a5f0*/  ISETP.NE.AND P0, PT, R0, 0x1c, PT ;  /* 0x0000001c0000780c */ /* 0x000fda0003f05270 */
[----:B------:R-:W-:Y:S05]  /*a600*/  @!P0 BRA `(.L_x_943) ;  /* 0x0000000000608947 */ /* 0x000fea0003800000 */
[----:B------:R-:W-:-:S13]  /*a610*/  ISETP.NE.AND P0, PT, R0, 0x1d, PT ;  /* 0x0000001d0000780c */ /* 0x000fda0003f05270 */
[----:B------:R-:W-:Y:S05]  /*a620*/  @!P0 BRA `(.L_x_944) ;  /* 0x0000000000488947 */ /* 0x000fea0003800000 */
[----:B------:R-:W-:-:S13]  /*a630*/  ISETP.NE.AND P0, PT, R0, 0x2c, PT ;  /* 0x0000002c0000780c */ /* 0x000fda0003f05270 */
[----:B------:R-:W-:Y:S05]  /*a640*/  @P0 BRA `(.L_x_925) ;  /* 0x0000000000bc0947 */ /* 0x000fea0003800000 */
[----:B------:R-:W-:-:S05]  /*a650*/  HADD2.F32 R22, -RZ, R22.H0_H0 ;  /* 0x20000016ff167230 */ /* 0x000fca0000004100 */
        /* <DEDUP_REMOVED lines=15> */
.L_x_944:
[----:B------:R-:W-:-:S06]  /*a750*/  HADD2.F32 R4, -RZ, R22.H0_H0 ;  /* 0x20000016ff047230 */ /* 0x000fcc0000004100 */
[----:B------:R-:W0:Y:S02]  /*a760*/  F2I.U64.TRUNC R4, R4 ;  /* 0x0000000400047311 */ /* 0x000e24000020d800 */
[----:B0-----:R0:W-:Y:S01]  /*a770*/  STG.E.64 desc[UR36][R8.64], R4 ;  /* 0x0000000408007986 */ /* 0x0011e2000c101b24 */
[----:B------:R-:W-:Y:S05]  /*a780*/  BRA `(.L_x_926) ;  /* 0x0000000400507947 */ /* 0x000fea0003800000 */
.L_x_943:
[----:B------:R-:W-:-:S04]  /*a790*/  HADD2.F32 R22, -RZ, R22.H0_H0 ;  /* 0x20000016ff167230 */ /* 0x000fc80000004100 */
[----:B------:R-:W0:Y:S02]  /*a7a0*/  F2I.FTZ.U32.TRUNC.NTZ R3, R22 ;  /* 0x0000001600037305 */ /* 0x000e24000021f000 */
[----:B0-----:R0:W-:Y:S01]  /*a7b0*/  STG.E desc[UR36][R8.64], R3 ;  /* 0x0000000308007986 */ /* 0x0011e2000c101924 */
[----:B------:R-:W-:Y:S05]  /*a7c0*/  BRA `(.L_x_926) ;  /* 0x0000000400407947 */ /* 0x000fea0003800000 */
.L_x_933:
[----:B------:R-:W-:-:S13]  /*a7d0*/  ISETP.GT.AND P0, PT, R0, 0xe, PT ;  /* 0x0000000e0000780c */ /* 0x000fda0003f04270 */
[----:B------:R-:W-:Y:S05]  /*a7e0*/  @P0 BRA `(.L_x_945) ;  /* 0x00000000003c0947 */ /* 0x000fea0003800000 */
[----:B------:R-:W-:-:S13]  /*a7f0*/  ISETP.NE.AND P0, PT, R0, 0xa, PT ;  /* 0x0000000a0000780c */ /* 0x000fda0003f05270 */
[----:B------:R-:W-:Y:S05]  /*a800*/  @!P0 BRA `(.L_x_946) ;  /* 0x00000000001c8947 */ /* 0x000fea0003800000 */
[----:B------:R-:W-:-:S13]  /*a810*/  ISETP.NE.AND P0, PT, R0, 0xb, PT ;  /* 0x0000000b0000780c */ /* 0x000fda0003f05270 */
[----:B------:R-:W-:Y:S05]  /*a820*/  @P0 BRA `(.L_x_925) ;  /* 0x0000000000440947 */ /* 0x000fea0003800000 */
[----:B------:R-:W-:-:S05]  /*a830*/  HADD2.F32 R22, -RZ, R22.H0_H0 ;  /* 0x20000016ff167230 */ /* 0x000fca0000004100 */
[----:B------:R-:W-:-:S04]  /*a840*/  FSETP.NEU.FTZ.AND P0, PT, R22, RZ, PT ;  /* 0x000000ff1600720b */ /* 0x000fc80003f1d000 */
[----:B------:R-:W-:-:S05]  /*a850*/  SEL R3, RZ, 0x1, !P0 ;  /* 0x00000001ff037807 */ /* 0x000fca0004000000 */
[----:B------:R0:W-:Y:S01]  /*a860*/  STG.E.U8 desc[UR36][R8.64], R3 ;  /* 0x0000000308007986 */ /* 0x0001e2000c101124 */
[----:B------:R-:W-:Y:S05]  /*a870*/  BRA `(.L_x_926) ;  /* 0x0000000400147947 */ /* 0x000fea0003800000 */
.L_x_946:
[----:B------:R-:W-:Y:S01]  /*a880*/  HADD2.F32 R22, -RZ, R22.H0_H0 ;  /* 0x20000016ff167230 */ /* 0x000fe20000004100 */
[----:B------:R-:W-:-:S04]  /*a890*/  CS2R R6, SRZ ;  /* 0x0000000000067805 */ /* 0x000fc8000001ff00 */
[----:B------:R-:W-:-:S06]  /*a8a0*/  FMUL.FTZ R4, R22, 1 ;  /* 0x3f80000016047820 */ /* 0x000fcc0000410000 */
[----:B------:R-:W0:Y:S02]  /*a8b0*/  F2F.F64.F32 R4, R4 ;  /* 0x0000000400047310 */ /* 0x000e240000201800 */
[----:B0-----:R0:W-:Y:S01]  /*a8c0*/  STG.E.128 desc[UR36][R8.64], R4 ;  /* 0x0000000408007986 */ /* 0x0011e2000c101d24 */
[----:B------:R-:W-:Y:S05]  /*a8d0*/  BRA `(.L_x_926) ;  /* 0x0000000000fc7947 */ /* 0x000fea0003800000 */
.L_x_945:
[----:B------:R-:W-:-:S13]  /*a8e0*/  ISETP.NE.AND P0, PT, R0, 0xf, PT ;  /* 0x0000000f0000780c */ /* 0x000fda0003f05270 */
[----:B------:R-:W-:Y:S05]  /*a8f0*/  @!P0 BRA `(.L_x_947) ;  /* 0x0000000000e88947 */ /* 0x000fea0003800000 */
[----:B------:R-:W-:-:S13]  /*a900*/  ISETP.NE.AND P0, PT, R0, 0x17, PT ;  /* 0x000000170000780c */ /* 0x000fda0003f05270 */
[----:B------:R-:W-:Y:S05]  /*a910*/  @!P0 BRA `(.L_x_948) ;  /* 0x0000000000908947 */ /* 0x000fea0003800000 */
[----:B------:R-:W-:-:S13]  /*a920*/  ISETP.NE.AND P0, PT, R0, 0x18, PT ;  /* 0x000000180000780c */ /* 0x000fda0003f05270 */
[----:B------:R-:W-:Y:S05]  /*a930*/  @!P0 BRA `(.L_x_949) ;  /* 0x0000000000448947 */ /* 0x000fea0003800000 */
.L_x_925:
        /* <DEDUP_REMOVED lines=16> */
.L_x_950:
[----:B------:R-:W-:Y:S05]  /*aa40*/  BRA `(.L_x_926) ;  /* 0x0000000000a07947 */ /* 0x000fea0003800000 */
.L_x_949:
        /* <DEDUP_REMOVED lines=13> */
.L_x_952:
[----:B------:R-:W-:Y:S05]  /*ab20*/  BSYNC.RECONVERGENT B0 ;  /* 0x0000000000007941 */ /* 0x000fea0003800200 */
.L_x_951:
[----:B------:R-:W-:-:S05]  /*ab30*/  LOP3.LUT R3, R0, 0x80, R3, 0xf8, !PT ;  /* 0x0000008000037812 */ /* 0x000fca00078ef803 */
[----:B------:R0:W-:Y:S01]  /*ab40*/  STG.E.U8 desc[UR36][R8.64], R3 ;  /* 0x0000000308007986 */ /* 0x0001e2000c101124 */
[----:B------:R-:W-:Y:S05]  /*ab50*/  BRA `(.L_x_926) ;  /* 0x00000000005c7947 */ /* 0x000fea0003800000 */
.L_x_948:
        /* <DEDUP_REMOVED lines=12> */
.L_x_954:
[----:B------:R-:W-:Y:S01]  /*ac20*/  IMAD.MOV.U32 R0, RZ, RZ, 0x7f ;  /* 0x0000007fff007424 */ /* 0x000fe200078e00ff */
[----:B------:R-:W-:-:S04]  /*ac30*/  ISETP.GT.U32.AND P0, PT, R4, 0x7f800000, PT ;  /* 0x7f8000000400780c */ /* 0x000fc80003f04070 */
[----:B------:R-:W-:-:S09]  /*ac40*/  SEL R0, R0, 0x7c, P0 ;  /* 0x0000007c00007807 */ /* 0x000fd20000000000 */
.L_x_955:
[----:B------:R-:W-:Y:S05]  /*ac50*/  BSYNC.RECONVERGENT B0 ;  /* 0x0000000000007941 */ /* 0x000fea0003800200 */
.L_x_953:
[----:B------:R-:W-:-:S04]  /*ac60*/  SHF.R.U32.HI R3, RZ, 0x18, R3 ;  /* 0x00000018ff037819 */ /* 0x000fc80000011603 */
[----:B------:R-:W-:-:S05]  /*ac70*/  LOP3.LUT R3, R0, 0x80, R3, 0xf8, !PT ;  /* 0x0000008000037812 */ /* 0x000fca00078ef803 */
[----:B------:R0:W-:Y:S01]  /*ac80*/  STG.E.U8 desc[UR36][R8.64], R3 ;  /* 0x0000000308007986 */ /* 0x0001e2000c101124 */
[----:B------:R-:W-:Y:S05]  /*ac90*/  BRA `(.L_x_926) ;  /* 0x00000000000c7947 */ /* 0x000fea0003800000 */
.L_x_947:
[----:B------:R-:W-:-:S05]  /*aca0*/  HADD2.F32 R0, -RZ, R22.H0_H0 ;  /* 0x20000016ff007230 */ /* 0x000fca0000004100 */
[----:B------:R-:W-:-:S05]  /*acb0*/  F2FP.BF16.F32.PACK_AB R0, RZ, R0 ;  /* 0x00000000ff00723e */ /* 0x000fca00000010ff */
[----:B------:R0:W-:Y:S02]  /*acc0*/  STG.E.U16 desc[UR36][R8.64], R0 ;  /* 0x0000000008007986 */ /* 0x0001e4000c101524 */
.L_x_926:
[----:B------:R-:W-:-:S05]  /*acd0*/  VIADD R25, R25, 0x80 ;  /* 0x0000008019197836 */ /* 0x000fca0000000000 */
[----:B------:R-:W-:-:S13]  /*ace0*/  ISETP.GE.AND P0, PT, R25, R16, PT ;  /* 0x000000101900720c */ /* 0x000fda0003f06270 */
[----:B------:R-:W-:Y:S05]  /*acf0*/  @P0 BRA `(.L_x_920) ;  /* 0x0000000c00d80947 */ /* 0x000fea0003800000 */
[----:B------:R-:W5:Y:S01]  /*ad00*/  LDCU UR4, c[0x0][0x3b4] ;  /* 0x00007680ff0477ac */ /* 0x000f620008000800 */
[----:B01234-:R-:W0:Y:S01]  /*ad10*/  LDC.64 R8, c[0x0][0x388] ;  /* 0x0000e200ff087b82 */ /* 0x01fe220000000a00 */
[----:B------:R-:W-:Y:S01]  /*ad20*/  IMAD R0, R2, 0x200, R25 ;  /* 0x0000020002007824 */ /* 0x000fe200078e0219 */
[----:B------:R-:W-:-:S03]  /*ad30*/  PRMT R4, R19, 0x9910, RZ ;  /* 0x0000991013047816 */ /* 0x000fc600000000ff */
[----:B-----5:R-:W-:Y:S02]  /*ad40*/  IMAD R3, R0, UR4, RZ ;  /* 0x0000000400037c24 */ /* 0x020fe4000f8e02ff */
        /* <DEDUP_REMOVED lines=13> */
[----:B------:R-:W-:-:S06]  /*ae20*/  HADD2.F32 R17, -RZ, R17.H0_H0 ;  /* 0x20000011ff117230 */ /* 0x000fcc0000004100 */
[----:B------:R-:W0:Y:S02]  /*ae30*/  F2I.FTZ.TRUNC.NTZ R17, R17 ;  /* 0x0000001100117305 */ /* 0x000e24000021f100 */
[----:B0-----:R0:W-:Y:S01]  /*ae40*/  STG.E.U8 desc[UR36][R8.64], R17 ;  /* 0x0000001108007986 */ /* 0x0011e2000c101124 */
[----:B------:R-:W-:Y:S05]  /*ae50*/  BRA `(.L_x_961) ;  /* 0x0000000c007c7947 */ /* 0x000fea0003800000 */
.L_x_959:
[----:B------:R-:W-:-:S06]  /*ae60*/  HADD2.F32 R5, -RZ, R17.H0_H0 ;  /* 0x20000011ff057230 */ /* 0x000fcc0000004100 */
[----:B------:R-:W0:Y:S02]  /*ae70*/  F2I.S64.TRUNC R4, R5 ;  /* 0x0000000500047311 */ /* 0x000e24000020d900 */
[----:B0-----:R0:W-:Y:S01]  /*ae80*/  STG.E.U8 desc[UR36][R8.64], R4 ;  /* 0x0000000408007986 */ /* 0x0011e2000c101124 */
[----:B------:R-:W-:Y:S05]  /*ae90*/  BRA `(.L_x_961) ;  /* 0x0000000c006c7947 */ /* 0x000fea0003800000 */
.L_x_958:
        /* <DEDUP_REMOVED lines=10> */
.L_x_963:
[----:B------:R-:W-:-:S06]  /*af40*/  HADD2.F32 R17, -RZ, R17.H0_H0 ;  /* 0x20000011ff117230 */ /* 0x000fcc0000004100 */
[----:B------:R-:W0:Y:S02]  /*af50*/  F2I.FTZ.TRUNC.NTZ R17, R17 ;  /* 0x0000001100117305 */ /* 0x000e24000021f100 */
[----:B0-----:R0:W-:Y:S01]  /*af60*/  STG.E desc[UR36][R8.64], R17 ;  /* 0x0000001108007986 */ /* 0x0011e2000c101924 */
[----:B------:R-:W-:Y:S05]  /*af70*/  BRA `(.L_x_961) ;  /* 0x0000000c00347947 */ /* 0x000fea0003800000 */
.L_x_962:
[----:B------:R-:W-:-:S06]  /*af80*/  HADD2.F32 R17, -RZ, R17.H0_H0 ;  /* 0x20000011ff117230 */ /* 0x000fcc0000004100 */
[----:B------:R-:W0:Y:S02]  /*af90*/  F2I.FTZ.TRUNC.NTZ R17, R17 ;  /* 0x0000001100117305 */ /* 0x000e24000021f100 */
[----:B0-----:R0:W-:Y:S01]  /*afa0*/  STG.E.U16 desc[UR36][R8.64], R17 ;  /* 0x0000001108007986 */ /* 0x0011e2000c101524 */
[----:B------:R-:W-:Y:S05]  /*afb0*/  BRA `(.L_x_961) ;  /* 0x0000000c00247947 */ /* 0x000fea0003800000 */
.L_x_957:
        /* <DEDUP_REMOVED lines=9> */
.L_x_965:
[----:B------:R0:W-:Y:S01]  /*b050*/  STG.E.U16 desc[UR36][R8.64], R17 ;  /* 0x0000001108007986 */ /* 0x0001e2000c101524 */
[----:B------:R-:W-:Y:S05]  /*b060*/  BRA `(.L_x_961) ;  /* 0x0000000800f87947 */ /* 0x000fea0003800000 */
.L_x_964:
        /* <DEDUP_REMOVED lines=10> */
.L_x_967:
[----:B------:R-:W-:-:S05]  /*b110*/  HADD2.F32 R0, -RZ, R17.H0_H0 ;  /* 0x20000011ff007230 */ /* 0x000fca0000004100 */
[----:B------:R-:W-:-:S04]  /*b120*/  F2FP.F16.F32.PACK_AB R0, RZ, R0 ;  /* 0x00000000ff00723e */ /* 0x000fc800000000ff */
[----:B------:R-:W-:-:S05]  /*b130*/  PRMT R0, R0, 0x5410, RZ ;  /* 0x0000541000007816 */ /* 0x000fca00000000ff */
[----:B------:R0:W-:Y:S01]  /*b140*/  STG.E desc[UR36][R8.64], R0 ;  /* 0x0000000008007986 */ /* 0x0001e2000c101924 */
[----:B------:R-:W-:Y:S05]  /*b150*/  BRA `(.L_x_961) ;  /* 0x0000000800bc7947 */ /* 0x000fea0003800000 */
.L_x_966:
[----:B------:R-:W-:-:S05]  /*b160*/  HADD2.F32 R4, -RZ, R17.H0_H0 ;  /* 0x20000011ff047230 */ /* 0x000fca0000004100 */
[----:B------:R-:W-:-:S06]  /*b170*/  FMUL.FTZ R4, R4, 1 ;  /* 0x3f80000004047820 */ /* 0x000fcc0000410000 */
[----:B------:R-:W0:Y:S02]  /*b180*/  F2F.F64.F32 R4, R4 ;  /* 0x0000000400047310 */ /* 0x000e240000201800 */
[----:B0-----:R0:W-:Y:S01]  /*b190*/  STG.E.64 desc[UR36][R8.64], R4 ;  /* 0x0000000408007986 */ /* 0x0011e2000c101b24 */
[----:B------:R-:W-:Y:S05]  /*b1a0*/  BRA `(.L_x_961) ;  /* 0x0000000800a87947 */ /* 0x000fea0003800000 */
.L_x_956:
        /* <DEDUP_REMOVED lines=14> */
.L_x_971:
        /* <DEDUP_REMOVED lines=17> */
.L_x_974:
[----:B------:R-:W-:-:S04]  /*b3a0*/  SHF.R.U32.HI R3, RZ, 0x18, R17 ;  /* 0x00000018ff037819 */ /* 0x000fc80000011611 */
[----:B------:R-:W-:-:S04]  /*b3b0*/  LOP3.LUT R0, R0, 0x80, R3, 0xf8, !PT ;  /* 0x0000008000007812 */ /* 0x000fc800078ef803 */
[----:B------:R-:W-:-:S07]  /*b3c0*/  PRMT R4, R0, 0x7610, R4 ;  /* 0x0000761000047816 */ /* 0x000fce0000000004 */
.L_x_973:
[----:B------:R-:W-:Y:S05]  /*b3d0*/  BSYNC.RECONVERGENT B0 ;  /* 0x0000000000007941 */ /* 0x000fea0003800200 */
.L_x_972:
[----:B------:R0:W-:Y:S01]  /*b3e0*/  STG.E.U8 desc[UR36][R8.64], R4 ;  /* 0x0000000408007986 */ /* 0x0001e2000c101124 */
[----:B------:R-:W-:Y:S05]  /*b3f0*/  BRA `(.L_x_961) ;  /* 0x0000000800147947 */ /* 0x000fea0003800000 */
.L_x_970:
        /* <DEDUP_REMOVED lines=17> */
.L_x_977:
[----:B------:R-:W-:-:S04]  /*b510*/  SHF.R.U32.HI R3, RZ, 0x18, R17 ;  /* 0x00000018ff037819 */ /* 0x000fc80000011611 */
[----:B------:R-:W-:-:S04]  /*b520*/  LOP3.LUT R0, R0, 0x80, R3, 0xf8, !PT ;  /* 0x0000008000007812 */ /* 0x000fc800078ef803 */
[----:B------:R-:W-:-:S07]  /*b530*/  PRMT R4, R0, 0x7610, R4 ;  /* 0x0000761000047816 */ /* 0x000fce0000000004 */
.L_x_976:
[----:B------:R-:W-:Y:S05]  /*b540*/  BSYNC.RECONVERGENT B0 ;  /* 0x0000000000007941 */ /* 0x000fea0003800200 */
.L_x_975:
[----:B------:R0:W-:Y:S01]  /*b550*/  STG.E.U8 desc[UR36][R8.64], R4 ;  /* 0x0000000408007986 */ /* 0x0001e2000c101124 */
[----:B------:R-:W-:Y:S05]  /*b560*/  BRA `(.L_x_961) ;  /* 0x0000000400b87947 */ /* 0x000fea0003800000 */
.L_x_969:
        /* <DEDUP_REMOVED lines=22> */
.L_x_979:
[----:B------:R-:W-:-:S06]  /*b6d0*/  HADD2.F32 R4, -RZ, R17.H0_H0 ;  /* 0x20000011ff047230 */ /* 0x000fcc0000004100 */
[----:B------:R-:W0:Y:S02]  /*b6e0*/  F2I.U64.TRUNC R4, R4 ;  /* 0x0000000400047311 */ /* 0x000e24000020d800 */
[----:B0-----:R0:W-:Y:S01]  /*b6f0*/  STG.E.64 desc[UR36][R8.64], R4 ;  /* 0x0000000408007986 */ /* 0x0011e2000c101b24 */
[----:B------:R-:W-:Y:S05]  /*b700*/  BRA `(.L_x_961) ;  /* 0x0000000400507947 */ /* 0x000fea0003800000 */
.L_x_978:
[----:B------:R-:W-:-:S06]  /*b710*/  HADD2.F32 R17, -RZ, R17.H0_H0 ;  /* 0x20000011ff117230 */ /* 0x000fcc0000004100 */
[----:B------:R-:W0:Y:S02]  /*b720*/  F2I.FTZ.U32.TRUNC.NTZ R17, R17 ;  /* 0x0000001100117305 */ /* 0x000e24000021f000 */
[----:B0-----:R0:W-:Y:S01]  /*b730*/  STG.E desc[UR36][R8.64], R17 ;  /* 0x0000001108007986 */ /* 0x0011e2000c101924 */
[----:B------:R-:W-:Y:S05]  /*b740*/  BRA `(.L_x_961) ;  /* 0x0000000400407947 */ /* 0x000fea0003800000 */
.L_x_968:
        /* <DEDUP_REMOVED lines=11> */
.L_x_981:
[----:B------:R-:W-:Y:S01]  /*b800*/  HADD2.F32 R17, -RZ, R17.H0_H0 ;  /* 0x20000011ff117230 */ /* 0x000fe20000004100 */
[----:B------:R-:W-:-:S04]  /*b810*/  CS2R R6, SRZ ;  /* 0x0000000000067805 */ /* 0x000fc8000001ff00 */
[----:B------:R-:W-:-:S06]  /*b820*/  FMUL.FTZ R4, R17, 1 ;  /* 0x3f80000011047820 */ /* 0x000fcc0000410000 */
[----:B------:R-:W0:Y:S02]  /*b830*/  F2F.F64.F32 R4, R4 ;  /* 0x0000000400047310 */ /* 0x000e240000201800 */
[----:B0-----:R3:W-:Y:S01]  /*b840*/  STG.E.128 desc[UR36][R8.64], R4 ;  /* 0x0000000408007986 */ /* 0x0017e2000c101d24 */
[----:B------:R-:W-:Y:S05]  /*b850*/  BRA `(.L_x_961) ;  /* 0x0000000000fc7947 */ /* 0x000fea0003800000 */
.L_x_980:
[----:B------:R-:W-:-:S13]  /*b860*/  ISETP.NE.AND P0, PT, R0, 0xf, PT ;  /* 0x0000000f0000780c */ /* 0x000fda0003f05270 */
[----:B------:R-:W-:Y:S05]  /*b870*/  @!P0 BRA `(.L_x_982) ;  /* 0x0000000000e88947 */ /* 0x000fea0003800000 */
[----:B------:R-:W-:-:S13]  /*b880*/  ISETP.NE.AND P0, PT, R0, 0x17, PT ;  /* 0x000000170000780c */ /* 0x000fda0003f05270 */
[----:B------:R-:W-:Y:S05]  /*b890*/  @!P0 BRA `(.L_x_983) ;  /* 0x0000000000908947 */ /* 0x000fea0003800000 */
[----:B------:R-:W-:-:S13]  /*b8a0*/  ISETP.NE.AND P0, PT, R0, 0x18, PT ;  /* 0x000000180000780c */ /* 0x000fda0003f05270 */
[----:B------:R-:W-:Y:S05]  /*b8b0*/  @!P0 BRA `(.L_x_984) ;  /* 0x0000000000448947 */ /* 0x000fea0003800000 */
.L_x_960:
        /* <DEDUP_REMOVED lines=16> */
.L_x_985:
[----:B------:R-:W-:Y:S05]  /*b9c0*/  BRA `(.L_x_961) ;  /* 0x0000000000a07947 */ /* 0x000fea0003800000 */
.L_x_984:
        /* <DEDUP_REMOVED lines=13> */
.L_x_987:
[----:B------:R-:W-:Y:S05]  /*baa0*/  BSYNC.RECONVERGENT B0 ;  /* 0x0000000000007941 */ /* 0x000fea0003800200 */
.L_x_986:
[----:B------:R-:W-:-:S05]  /*bab0*/  LOP3.LUT R3, R0, 0x80, R3, 0xf8, !PT ;  /* 0x0000008000037812 */ /* 0x000fca00078ef803 */
[----:B------:R1:W-:Y:S01]  /*bac0*/  STG.E.U8 desc[UR36][R8.64], R3 ;  /* 0x0000000308007986 */ /* 0x0003e2000c101124 */
[----:B------:R-:W-:Y:S05]  /*bad0*/  BRA `(.L_x_961) ;  /* 0x00000000005c7947 */ /* 0x000fea0003800000 */
.L_x_983:
        /* <DEDUP_REMOVED lines=12> */
.L_x_989:
[----:B------:R-:W-:Y:S01]  /*bba0*/  IMAD.MOV.U32 R0, RZ, RZ, 0x7f ;  /* 0x0000007fff007424 */ /* 0x000fe200078e00ff */
[----:B------:R-:W-:-:S04]  /*bbb0*/  ISETP.GT.U32.AND P0, PT, R4, 0x7f800000, PT ;  /* 0x7f8000000400780c */ /* 0x000fc80003f04070 */
[----:B------:R-:W-:-:S09]  /*bbc0*/  SEL R0, R0, 0x7c, P0 ;  /* 0x0000007c00007807 */ /* 0x000fd20000000000 */
.L_x_990:
[----:B------:R-:W-:Y:S05]  /*bbd0*/  BSYNC.RECONVERGENT B0 ;  /* 0x0000000000007941 */ /* 0x000fea0003800200 */
.L_x_988:
[----:B------:R-:W-:-:S04]  /*bbe0*/  SHF.R.U32.HI R3, RZ, 0x18, R3 ;  /* 0x00000018ff037819 */ /* 0x000fc80000011603 */
[----:B------:R-:W-:-:S05]  /*bbf0*/  LOP3.LUT R3, R0, 0x80, R3, 0xf8, !PT ;  /* 0x0000008000037812 */ /* 0x000fca00078ef803 */
[----:B------:R2:W-:Y:S01]  /*bc00*/  STG.E.U8 desc[UR36][R8.64], R3 ;  /* 0x0000000308007986 */ /* 0x0005e2000c101124 */
[----:B------:R-:W-:Y:S05]  /*bc10*/  BRA `(.L_x_961) ;  /* 0x00000000000c7947 */ /* 0x000fea0003800000 */
.L_x_982:
[----:B------:R-:W-:-:S05]  /*bc20*/  HADD2.F32 R0, -RZ, R17.H0_H0 ;  /* 0x20000011ff007230 */ /* 0x000fca0000004100 */
[----:B------:R-:W-:-:S05]  /*bc30*/  F2FP.BF16.F32.PACK_AB R0, RZ, R0 ;  /* 0x00000000ff00723e */ /* 0x000fca00000010ff */
[----:B------:R0:W-:Y:S02]  /*bc40*/  STG.E.U16 desc[UR36][R8.64], R0 ;  /* 0x0000000008007986 */ /* 0x0001e4000c101524 */
.L_x_961:
[----:B------:R-:W-:-:S07]  /*bc50*/  VIADD R25, R25, 0x80 ;  /* 0x0000008019197836 */ /* 0x000fce0000000000 */
.L_x_920:
[----:B------:R-:W-:Y:S05]  /*bc60*/  BSYNC.RECONVERGENT B6 ;  /* 0x0000000000067941 */ /* 0x000fea0003800200 */
.L_x_919:
[----:B------:R-:W-:-:S13]  /*bc70*/  ISETP.GE.AND P0, PT, R25, R16, PT ;  /* 0x000000101900720c */ /* 0x000fda0003f06270 */
[----:B------:R-:W-:Y:S05]  /*bc80*/  @P0 EXIT ;  /* 0x000000000000094d */ /* 0x000fea0003800000 */
[----:B01-3--:R-:W0:Y:S01]  /*bc90*/  LDC.64 R4, c[0x0][0x388] ;  /* 0x0000e200ff047b82 */ /* 0x00be220000000a00 */
[----:B------:R-:W1:Y:S01]  /*bca0*/  LDCU UR4, c[0x0][0x3b4] ;  /* 0x00007680ff0477ac */ /* 0x000e620008000800 */
[----:B--2-45:R-:W-:Y:S01]  /*bcb0*/  PRMT R0, R19, 0x9910, RZ ;  /* 0x0000991013007816 */ /* 0x034fe200000000ff */
[----:B------:R-:W-:-:S03]  /*bcc0*/  IMAD R2, R2, 0x200, R25 ;  /* 0x0000020002027824 */ /* 0x000fc600078e0219 */
[----:B------:R-:W-:Y:S01]  /*bcd0*/  ISETP.GT.AND P1, PT, R0, 0x9, PT ;  /* 0x000000090000780c */ /* 0x000fe20003f24270 */
[----:B-1----:R-:W-:-:S05]  /*bce0*/  IMAD R3, R2, UR4, RZ ;  /* 0x0000000402037c24 */ /* 0x002fca000f8e02ff */
[----:B0-----:R-:W-:-:S05]  /*bcf0*/  IADD3 R2, P0, PT, R3, R4, RZ ;  /* 0x0000000403027210 */ /* 0x001fca0007f1e0ff */
[----:B------:R-:W-:Y:S02]  /*bd00*/  IMAD.X R3, RZ, RZ, R5, P0 ;  /* 0x000000ffff037224 */ /* 0x000fe400000e0605 */
[----:B------:R-:W-:Y:S06]  /*bd10*/  @P1 BRA `(.L_x_991) ;  /* 0x0000000400041947 */ /* 0x000fec0003800000 */
        /* <DEDUP_REMOVED lines=10> */
[----:B0-----:R-:W-:Y:S01]  /*bdc0*/  STG.E.U8 desc[UR36][R2.64], R5 ;  /* 0x0000000502007986 */ /* 0x001fe2000c101124 */
[----:B------:R-:W-:Y:S05]  /*bdd0*/  EXIT ;  /* 0x000000000000794d */ /* 0x000fea0003800000 */
.L_x_994:
[----:B------:R-:W-:-:S06]  /*bde0*/  HADD2.F32 R5, -RZ, R18.H0_H0 ;  /* 0x20000012ff057230 */ /* 0x000fcc0000004100 */
[----:B------:R-:W0:Y:S02]  /*bdf0*/  F2I.S64.TRUNC R4, R5 ;  /* 0x0000000500047311 */ /* 0x000e24000020d900 */
[----:B0-----:R-:W-:Y:S01]  /*be00*/  STG.E.U8 desc[UR36][R2.64], R4 ;  /* 0x0000000402007986 */ /* 0x001fe2000c101124 */
[----:B------:R-:W-:Y:S05]  /*be10*/  EXIT ;  /* 0x000000000000794d */ /* 0x000fea0003800000 */
.L_x_993:
        /* <DEDUP_REMOVED lines=8> */
[----:B0-----:R-:W-:Y:S01]  /*bea0*/  STG.E.64 desc[UR36][R2.64], R4 ;  /* 0x0000000402007986 */ /* 0x001fe2000c101b24 */
[----:B------:R-:W-:Y:S05]  /*beb0*/  EXIT ;  /* 0x000000000000794d */ /* 0x000fea0003800000 */
.L_x_997:
[----:B------:R-:W-:-:S04]  /*bec0*/  HADD2.F32 R18, -RZ, R18.H0_H0 ;  /* 0x20000012ff127230 */ /* 0x000fc80000004100 */
[----:B------:R-:W0:Y:S02]  /*bed0*/  F2I.FTZ.TRUNC.NTZ R5, R18 ;  /* 0x0000001200057305 */ /* 0x000e24000021f100 */
[----:B0-----:R-:W-:Y:S01]  /*bee0*/  STG.E desc[UR36][R2.64], R5 ;  /* 0x0000000502007986 */ /* 0x001fe2000c101924 */
[----:B------:R-:W-:Y:S05]  /*bef0*/  EXIT ;  /* 0x000000000000794d */ /* 0x000fea0003800000 */
.L_x_996:
[----:B------:R-:W-:-:S04]  /*bf00*/  HADD2.F32 R18, -RZ, R18.H0_H0 ;  /* 0x20000012ff127230 */ /* 0x000fc80000004100 */
[----:B------:R-:W0:Y:S02]  /*bf10*/  F2I.FTZ.TRUNC.NTZ R5, R18 ;  /* 0x0000001200057305 */ /* 0x000e24000021f100 */
[----:B0-----:R-:W-:Y:S01]  /*bf20*/  STG.E.U16 desc[UR36][R2.64], R5 ;  /* 0x0000000502007986 */ /* 0x001fe2000c101524 */
[----:B------:R-:W-:Y:S05]  /*bf30*/  EXIT ;  /* 0x000000000000794d */ /* 0x000fea0003800000 */
.L_x_992:
[----:B------:R-:W-:-:S13]  /*bf40*/  ISETP.GT.AND P0, PT, R0, 0x6, PT ;  /* 0x000000060000780c */ /* 0x000fda0003f04270 */
[----:B------:R-:W-:Y:S05]  /*bf50*/  @P0 BRA `(.L_x_998) ;  /* 0x0000000000240947 */ /* 0x000fea0003800000 */
[----:B------:R-:W-:-:S13]  /*bf60*/  ISETP.NE.AND P0, PT, R0, 0x5, PT ;  /* 0x000000050000780c */ /* 0x000fda0003f05270 */
[----:B------:R-:W-:Y:S05]  /*bf70*/  @!P0 BRA `(.L_x_999) ;  /* 0x0000000000148947 */ /* 0x000fea0003800000 */
[----:B------:R-:W-:-:S13]  /*bf80*/  ISETP.NE.AND P0, PT, R0, 0x6, PT ;  /* 0x000000060000780c */ /* 0x000fda0003f05270 */
[----:B------:R-:W-:Y:S05]  /*bf90*/  @P0 BRA `(.L_x_995) ;  /* 0x0000000800280947 */ /* 0x000fea0003800000 */
[----:B------:R-:W-:-:S05]  /*bfa0*/  HADD2.F32 R5, -RZ, R18.H0_H0 ;  /* 0x20000012ff057230 */ /* 0x000fca0000004100 */
[----:B------:R-:W-:Y:S01]  /*bfb0*/  STG.E desc[UR36][R2.64], R5 ;  /* 0x0000000502007986 */ /* 0x000fe2000c101924 */
[----:B------:R-:W-:Y:S05]  /*bfc0*/  EXIT ;  /* 0x000000000000794d */ /* 0x000fea0003800000 */
.L_x_999:
[----:B------:R-:W-:Y:S01]  /*bfd0*/  STG.E.U16 desc[UR36][R2.64], R18 ;  /* 0x0000001202007986 */ /* 0x000fe2000c101524 */
[----:B------:R-:W-:Y:S05]  /*bfe0*/  EXIT ;  /* 0x000000000000794d */ /* 0x000fea0003800000 */
.L_x_998:
        /* <DEDUP_REMOVED lines=8> */
[----:B------:R-:W-:Y:S01]  /*c070*/  STG.E.64 desc[UR36][R2.64], R18 ;  /* 0x0000001202007986 */ /* 0x000fe2000c101b24 */
[----:B------:R-:W-:Y:S05]  /*c080*/  EXIT ;  /* 0x000000000000794d */ /* 0x000fea0003800000 */
.L_x_1001:
[----:B------:R-:W-:-:S05]  /*c090*/  HADD2.F32 R0, -RZ, R18.H0_H0 ;  /* 0x20000012ff007230 */ /* 0x000fca0000004100 */
[----:B------:R-:W-:-:S04]  /*c0a0*/  F2FP.F16.F32.PACK_AB R0, RZ, R0 ;  /* 0x00000000ff00723e */ /* 0x000fc800000000ff */
[----:B------:R-:W-:-:S05]  /*c0b0*/  PRMT R0, R0, 0x5410, RZ ;  /* 0x0000541000007816 */ /* 0x000fca00000000ff */
[----:B------:R-:W-:Y:S01]  /*c0c0*/  STG.E desc[UR36][R2.64], R0 ;  /* 0x0000000002007986 */ /* 0x000fe2000c101924 */
[----:B------:R-:W-:Y:S05]  /*c0d0*/  EXIT ;  /* 0x000000000000794d */ /* 0x000fea0003800000 */
.L_x_1000:
[----:B------:R-:W-:-:S05]  /*c0e0*/  HADD2.F32 R4, -RZ, R18.H0_H0 ;  /* 0x20000012ff047230 */ /* 0x000fca0000004100 */
[----:B------:R-:W-:-:S06]  /*c0f0*/  FMUL.FTZ R4, R4, 1 ;  /* 0x3f80000004047820 */ /* 0x000fcc0000410000 */
[----:B------:R-:W0:Y:S02]  /*c100*/  F2F.F64.F32 R4, R4 ;  /* 0x0000000400047310 */ /* 0x000e240000201800 */
[----:B0-----:R-:W-:Y:S01]  /*c110*/  STG.E.64 desc[UR36][R2.64], R4 ;  /* 0x0000000402007986 */ /* 0x001fe2000c101b24 */
[----:B------:R-:W-:Y:S05]  /*c120*/  EXIT ;  /* 0x000000000000794d */ /* 0x000fea0003800000 */
.L_x_991:
        /* <DEDUP_REMOVED lines=12> */
[----:B0-----:R-:W-:Y:S01]  /*c1f0*/  STG.E.U16 desc[UR36][R2.64], R5 ;  /* 0x0000000502007986 */ /* 0x001fe2000c101524 */
[----:B------:R-:W-:Y:S05]  /*c200*/  EXIT ;  /* 0x000000000000794d */ /* 0x000fea0003800000 */
.L_x_1005:
        /* <DEDUP_REMOVED lines=18> */
.L_x_1008:
[----:B------:R-:W-:-:S04]  /*c330*/  SHF.R.U32.HI R5, RZ, 0x18, R5 ;  /* 0x00000018ff057819 */ /* 0x000fc80000011605 */
[----:B------:R-:W-:-:S07]  /*c340*/  LOP3.LUT R0, R0, 0x80, R5, 0xf8, !PT ;  /* 0x0000008000007812 */ /* 0x000fce00078ef805 */
.L_x_1007:
[----:B------:R-:W-:Y:S05]  /*c350*/  BSYNC.RECONVERGENT B0 ;  /* 0x0000000000007941 */ /* 0x000fea0003800200 */
.L_x_1006:
[----:B------:R-:W-:Y:S01]  /*c360*/  STG.E.U8 desc[UR36][R2.64], R0 ;  /* 0x0000000002007986 */ /* 0x000fe2000c101124 */
[----:B------:R-:W-:Y:S05]  /*c370*/  EXIT ;  /* 0x000000000000794d */ /* 0x000fea0003800000 */
.L_x_1004:
        /* <DEDUP_REMOVED lines=18> */
.L_x_1011:
[----:B------:R-:W-:-:S04]  /*c4a0*/  SHF.R.U32.HI R5, RZ, 0x18, R5 ;  /* 0x00000018ff057819 */ /* 0x000fc80000011605 */
[----:B------:R-:W-:-:S07]  /*c4b0*/  LOP3.LUT R0, R0, 0x80, R5, 0xf8, !PT ;  /* 0x0000008000007812 */ /* 0x000fce00078ef805 */
.L_x_1010:
[----:B------:R-:W-:Y:S05]  /*c4c0*/  BSYNC.RECONVERGENT B0 ;  /* 0x0000000000007941 */ /* 0x000fea0003800200 */
.L_x_1009:
[----:B------:R-:W-:Y:S01]  /*c4d0*/  STG.E.U8 desc[UR36][R2.64], R0 ;  /* 0x0000000002007986 */ /* 0x000fe2000c101124 */
[----:B------:R-:W-:Y:S05]  /*c4e0*/  EXIT ;  /* 0x000000000000794d */ /* 0x000fea0003800000 */
.L_x_1003:
        /* <DEDUP_REMOVED lines=20> */
[----:B------:R-:W-:Y:S01]  /*c630*/  STG.E.U8 desc[UR36][R2.64], R5 ;  /* 0x0000000502007986 */ /* 0x000fe2000c101124 */
[----:B------:R-:W-:Y:S05]  /*c640*/  EXIT ;  /* 0x000000000000794d */ /* 0x000fea0003800000 */
.L_x_1013:
[----:B------:R-:W-:-:S06]  /*c650*/  HADD2.F32 R4, -RZ, R18.H0_H0 ;  /* 0x20000012ff047230 */ /* 0x000fcc0000004100 */
[----:B------:R-:W0:Y:S02]  /*c660*/  F2I.U64.TRUNC R4, R4 ;  /* 0x0000000400047311 */ /* 0x000e24000020d800 */
[----:B0-----:R-:W-:Y:S01]  /*c670*/  STG.E.64 desc[UR36][R2.64], R4 ;  /* 0x0000000402007986 */ /* 0x001fe2000c101b24 */
[----:B------:R-:W-:Y:S05]  /*c680*/  EXIT ;  /* 0x000000000000794d */ /* 0x000fea0003800000 */
.L_x_1012:
[----:B------:R-:W-:-:S04]  /*c690*/  HADD2.F32 R18, -RZ, R18.H0_H0 ;  /* 0x20000012ff127230 */ /* 0x000fc80000004100 */
[----:B------:R-:W0:Y:S02]  /*c6a0*/  F2I.FTZ.U32.TRUNC.NTZ R5, R18 ;  /* 0x0000001200057305 */ /* 0x000e24000021f000 */
[----:B0-----:R-:W-:Y:S01]  /*c6b0*/  STG.E desc[UR36][R2.64], R5 ;  /* 0x0000000502007986 */ /* 0x001fe2000c101924 */
[----:B------:R-:W-:Y:S05]  /*c6c0*/  EXIT ;  /* 0x000000000000794d */ /* 0x000fea0003800000 */
.L_x_1002:
        /* <DEDUP_REMOVED lines=9> */
[----:B------:R-:W-:Y:S01]  /*c760*/  STG.E.U8 desc[UR36][R2.64], R5 ;  /* 0x0000000502007986 */ /* 0x000fe2000c101124 */
[----:B------:R-:W-:Y:S05]  /*c770*/  EXIT ;  /* 0x000000000000794d */ /* 0x000fea0003800000 */
.L_x_1015:
[----:B------:R-:W-:Y:S01]  /*c780*/  HADD2.F32 R18, -RZ, R18.H0_H0 ;  /* 0x20000012ff127230 */ /* 0x000fe20000004100 */
[----:B------:R-:W-:-:S04]  /*c790*/  CS2R R6, SRZ ;  /* 0x0000000000067805 */ /* 0x000fc8000001ff00 */
[----:B------:R-:W-:-:S06]  /*c7a0*/  FMUL.FTZ R4, R18, 1 ;  /* 0x3f80000012047820 */ /* 0x000fcc0000410000 */
[----:B------:R-:W0:Y:S02]  /*c7b0*/  F2F.F64.F32 R4, R4 ;  /* 0x0000000400047310 */ /* 0x000e240000201800 */
[----:B0-----:R-:W-:Y:S01]  /*c7c0*/  STG.E.128 desc[UR36][R2.64], R4 ;  /* 0x0000000402007986 */ /* 0x001fe2000c101d24 */
[----:B------:R-:W-:Y:S05]  /*c7d0*/  EXIT ;  /* 0x000000000000794d */ /* 0x000fea0003800000 */
.L_x_1014:
[----:B------:R-:W-:-:S13]  /*c7e0*/  ISETP.NE.AND P0, PT, R0, 0xf, PT ;  /* 0x0000000f0000780c */ /* 0x000fda0003f05270 */
[----:B------:R-:W-:Y:S05]  /*c7f0*/  @!P0 BRA `(.L_x_1016) ;  /* 0x0000000000e88947 */ /* 0x000fea0003800000 */
[----:B------:R-:W-:-:S13]  /*c800*/  ISETP.NE.AND P0, PT, R0, 0x17, PT ;  /* 0x000000170000780c */ /* 0x000fda0003f05270 */
[----:B------:R-:W-:Y:S05]  /*c810*/  @!P0 BRA `(.L_x_1017) ;  /* 0x0000000000908947 */ /* 0x000fea0003800000 */
[----:B------:R-:W-:-:S13]  /*c820*/  ISETP.NE.AND P0, PT, R0, 0x18, PT ;  /* 0x000000180000780c */ /* 0x000fda0003f05270 */
[----:B------:R-:W-:Y:S05]  /*c830*/  @!P0 BRA `(.L_x_1018) ;  /* 0x0000000000448947 */ /* 0x000fea0003800000 */
.L_x_995:
[----:B------:R-:W-:Y:S01]  /*c840*/  MOV R0, 0x130 ;  /* 0x0000013000007802 */ /* 0x000fe20000000f00 */
[----:B------:R-:W0:Y:S01]  /*c850*/  LDCU.64 UR4, c[0x4][0x120] ;  /* 0x01002400ff0477ac */ /* 0x000e220008000a00 */
[----:B------:R-:W-:Y:S02]  /*c860*/  IMAD.MOV.U32 R8, RZ, RZ, 0x65 ;  /* 0x00000065ff087424 */ /* 0x000fe400078e00ff */
[----:B------:R1:W2:Y:S01]  /*c870*/  LDC.64 R2, c[0x4][R0] ;  /* 0x0100000000027b82 */ /* 0x0002a20000000a00 */
[----:B------:R-:W3:Y:S01]  /*c880*/  LDCU.64 UR6, c[0x4][0x128] ;  /* 0x01002500ff0677ac */ /* 0x000ee20008000a00 */
[----:B------:R-:W-:Y:S02]  /*c890*/  IMAD.MOV.U32 R12, RZ, RZ, 0x1 ;  /* 0x00000001ff0c7424 */ /* 0x000fe400078e00ff */
[----:B------:R-:W-:Y:S01]  /*c8a0*/  IMAD.MOV.U32 R13, RZ, RZ, RZ ;  /* 0x000000ffff0d7224 */ /* 0x000fe200078e00ff */
[----:B------:R-:W4:Y:S01]  /*c8b0*/  LDCU.64 UR8, c[0x4][0x38] ;  /* 0x01000700ff0877ac */ /* 0x000f220008000a00 */
[----:B0-----:R-:W-:-:S02]  /*c8c0*/  IMAD.U32 R4, RZ, RZ, UR4 ;  /* 0x00000004ff047e24 */ /* 0x001fc4000f8e00ff */
[----:B------:R-:W-:Y:S02]  /*c8d0*/  IMAD.U32 R5, RZ, RZ, UR5 ;  /* 0x00000005ff057e24 */ /* 0x000fe4000f8e00ff */
[----:B---3--:R-:W-:Y:S02]  /*c8e0*/  IMAD.U32 R6, RZ, RZ, UR6 ;  /* 0x00000006ff067e24 */ /* 0x008fe4000f8e00ff */
[----:B------:R-:W-:Y:S02]  /*c8f0*/  IMAD.U32 R7, RZ, RZ, UR7 ;  /* 0x00000007ff077e24 */ /* 0x000fe4000f8e00ff */
[----:B----4-:R-:W-:Y:S02]  /*c900*/  IMAD.U32 R10, RZ, RZ, UR8 ;  /* 0x00000008ff0a7e24 */ /* 0x010fe4000f8e00ff */
[----:B-1----:R-:W-:-:S07]  /*c910*/  IMAD.U32 R11, RZ, RZ, UR9 ;  /* 0x00000009ff0b7e24 */ /* 0x002fce000f8e00ff */
[----:B------:R-:W-:-:S07]  /*c920*/  LEPC R20, `(.L_x_1019) ;  /* 0x000000001014794e */ /* 0x000fce0000000000 */
[----:B--2---:R-:W-:Y:S05]  /*c930*/  CALL.ABS.NOINC R2 ;  /* 0x0000000002007343 */ /* 0x004fea0003c00000 */
.L_x_1019:
[----:B------:R-:W-:Y:S05]  /*c940*/  EXIT ;  /* 0x000000000000794d */ /* 0x000fea0003800000 */
.L_x_1018:
        /* <DEDUP_REMOVED lines=13> */
.L_x_1021:
[----:B------:R-:W-:Y:S05]  /*ca20*/  BSYNC.RECONVERGENT B0 ;  /* 0x0000000000007941 */ /* 0x000fea0003800200 */
.L_x_1020:
[----:B------:R-:W-:-:S05]  /*ca30*/  LOP3.LUT R5, R0, 0x80, R5, 0xf8, !PT ;  /* 0x0000008000057812 */ /* 0x000fca00078ef805 */
[----:B------:R-:W-:Y:S01]  /*ca40*/  STG.E.U8 desc[UR36][R2.64], R5 ;  /* 0x0000000502007986 */ /* 0x000fe2000c101124 */
[----:B------:R-:W-:Y:S05]  /*ca50*/  EXIT ;  /* 0x000000000000794d */ /* 0x000fea0003800000 */
.L_x_1017:
        /* <DEDUP_REMOVED lines=12> */
.L_x_1023:
[----:B------:R-:W-:Y:S01]  /*cb20*/  IMAD.MOV.U32 R0, RZ, RZ, 0x7f ;  /* 0x0000007fff007424 */ /* 0x000fe200078e00ff */
[----:B------:R-:W-:-:S04]  /*cb30*/  ISETP.GT.U32.AND P0, PT, R4, 0x7f800000, PT ;  /* 0x7f8000000400780c */ /* 0x000fc80003f04070 */
[----:B------:R-:W-:-:S09]  /*cb40*/  SEL R0, R0, 0x7c, P0 ;  /* 0x0000007c00007807 */ /* 0x000fd20000000000 */
.L_x_1024:
[----:B------:R-:W-:Y:S05]  /*cb50*/  BSYNC.RECONVERGENT B0 ;  /* 0x0000000000007941 */ /* 0x000fea0003800200 */
.L_x_1022:
[----:B------:R-:W-:-:S04]  /*cb60*/  SHF.R.U32.HI R5, RZ, 0x18, R5 ;  /* 0x00000018ff057819 */ /* 0x000fc80000011605 */
[----:B------:R-:W-:-:S05]  /*cb70*/  LOP3.LUT R5, R0, 0x80, R5, 0xf8, !PT ;  /* 0x0000008000057812 */ /* 0x000fca00078ef805 */
[----:B------:R-:W-:Y:S01]  /*cb80*/  STG.E.U8 desc[UR36][R2.64], R5 ;  /* 0x0000000502007986 */ /* 0x000fe2000c101124 */
[----:B------:R-:W-:Y:S05]  /*cb90*/  EXIT ;  /* 0x000000000000794d */ /* 0x000fea0003800000 */
.L_x_1016:
[----:B------:R-:W-:-:S05]  /*cba0*/  HADD2.F32 R0, -RZ, R18.H0_H0 ;  /* 0x20000012ff007230 */ /* 0x000fca0000004100 */
[----:B------:R-:W-:-:S05]  /*cbb0*/  F2FP.BF16.F32.PACK_AB R0, RZ, R0 ;  /* 0x00000000ff00723e */ /* 0x000fca00000010ff */
[----:B------:R-:W-:Y:S01]  /*cbc0*/  STG.E.U16 desc[UR36][R2.64], R0 ;  /* 0x0000000002007986 */ /* 0x000fe2000c101524 */
[----:B------:R-:W-:Y:S05]  /*cbd0*/  EXIT ;  /* 0x000000000000794d */ /* 0x000fea0003800000 */
.L_x_1025:
        /* <DEDUP_REMOVED lines=10> */
.L_x_3605:


//--------------------- .text._ZN2at6native18elementwise_kernelILi128ELi4EZNS0_22gpu_kernel_impl_nocastIZZZNS0_12prelu_kernelERNS_14TensorIteratorEENKUlvE_clEvENKUlvE2_clEvEUlN3c104HalfES8_E_EEvRNS_18TensorIteratorBaseERKT_EUliE_EEviT1_ --------------------------
	.section	.text._ZN2at6native18elementwise_kernelILi128ELi4EZNS0_22gpu_kernel_impl_nocastIZZZNS0_12prelu_kernelERNS_14TensorIteratorEENKUlvE_clEvENKUlvE2_clEvEUlN3c104HalfES8_E_EEvRNS_18TensorIteratorBaseERKT_EUliE_EEviT1_,"ax",@progbits
	.align	128
        .global         _ZN2at6native18elementwise_kernelILi128ELi4EZNS0_22gpu_kernel_impl_nocastIZZZNS0_12prelu_kernelERNS_14TensorIteratorEENKUlvE_clEvENKUlvE2_clEvEUlN3c104HalfES8_E_EEvRNS_18TensorIteratorBaseERKT_EUliE_EEviT1_
        .type           _ZN2at6native18elementwise_kernelILi128ELi4EZNS0_22gpu_kernel_impl_nocastIZZZNS0_12prelu_kernelERNS_14TensorIteratorEENKUlvE_clEvENKUlvE2_clEvEUlN3c104HalfES8_E_EEvRNS_18TensorIteratorBaseERKT_EUliE_EEviT1_,@function
        .size           _ZN2at6native18elementwise_kernelILi128ELi4EZNS0_22gpu_kernel_impl_nocastIZZZNS0_12prelu_kernelERNS_14TensorIteratorEENKUlvE_clEvENKUlvE2_clEvEUlN3c104HalfES8_E_EEvRNS_18TensorIteratorBaseERKT_EUliE_EEviT1_,(.L_x_3606 - _ZN2at6native18elementwise_kernelILi128ELi4EZNS0_22gpu_kernel_impl_nocastIZZZNS0_12prelu_kernelERNS_14TensorIteratorEENKUlvE_clEvENKUlvE2_clEvEUlN3c104HalfES8_E_EEvRNS_18TensorIteratorBaseERKT_EUliE_EEviT1_)
        .other          _ZN2at6native18elementwise_kernelILi128ELi4EZNS0_22gpu_kernel_impl_nocastIZZZNS0_12prelu_kernelERNS_14TensorIteratorEENKUlvE_clEvENKUlvE2_clEvEUlN3c104HalfES8_E_EEvRNS_18TensorIteratorBaseERKT_EUliE_EEviT1_,@"STO_CUDA_ENTRY STV_DEFAULT"
_ZN2at6native18elementwise_kernelILi128ELi4EZNS0_22gpu_kernel_impl_nocastIZZZNS0_12prelu_kernelERNS_14TensorIteratorEENKUlvE_clEvENKUlvE2_clEvEUlN3c104HalfES8_E_EEvRNS_18TensorIteratorBaseERKT_EUliE_EEviT1_:
.text._ZN2at6native18elementwise_kernelILi128ELi4EZNS0_22gpu_kernel_impl_nocastIZZZNS0_12prelu_kernelERNS_14TensorIteratorEENKUlvE_clEvENKUlvE2_clEvEUlN3c104HalfES8_E_EEvRNS_18TensorIteratorBaseERKT_EUliE_EEviT1_:
[----:B------:R-:W-:Y:S08]  /*0000*/  LDC R1, c[0x0][0x37c] ;  /* 0x0000df00ff017b82 */ /* 0x000ff00000000800 */
[----:B------:R-:W0:Y:S01]  /*0010*/  LDC R2, c[0x0][0x388] ;  /* 0x0000e200ff027b82 */ /* 0x000e220000000800 */
[----:B------:R-:W1:Y:S01]  /*0020*/  S2R R3, SR_TID.X ;  /* 0x0000000000037919 */ /* 0x000e620000002100 */
[----:B------:R-:W2:Y:S06]  /*0030*/  LDCU.64 UR6, c[0x0][0x358] ;  /* 0x00006b00ff0677ac */ /* 0x000eac0008000a00 */
[----:B------:R-:W3:Y:S01]  /*0040*/  S2UR UR4, SR_CTAID.X ;  /* 0x00000000000479c3 */ /* 0x000ee20000002500 */
[----:B0-----:R-:W-:Y:S01]  /*0050*/  ISETP.NE.AND P0, PT, R2, RZ, PT ;  /* 0x000000ff0200720c */ /* 0x001fe20003f05270 */
[----:B---3--:R-:W-:-:S06]  /*0060*/  USHF.L.U32 UR4, UR4, 0x9, URZ ;  /* 0x0000000904047899 */ /* 0x008fcc00080006ff */
[----:B-1----:R-:W-:-:S06]  /*0070*/  LOP3.LUT R3, R3, UR4, RZ, 0xfc, !PT ;  /* 0x0000000403037c12 */ /* 0x002fcc000f8efcff */
[----:B--2---:R-:W-:Y:S05]  /*0080*/  @P0 BRA `(.L_x_1026) ;  /* 0x0000000400100947 */ /* 0x004fea0003800000 */
[----:B------:R-:W0:Y:S01]  /*0090*/  LDCU UR4, c[0x0][0x380] ;  /* 0x00007000ff0477ac */ /* 0x000e220008000800 */
[----:B------:R-:W-:Y:S04]  /*00a0*/  BSSY.RECONVERGENT B0, `(.L_x_1027) ;  /* 0x0000032000007945 */ /* 0x000fe80003800200 */
[----:B------:R-:W-:Y:S01]  /*00b0*/  BSSY.RELIABLE B1, `(.L_x_1028) ;  /* 0x0000023000017945 */ /* 0x000fe20003800100 */
[----:B0-----:R-:W-:-:S13]  /*00c0*/  ISETP.GE.AND P0, PT, R3, UR4, PT ;  /* 0x0000000403007c0c */ /* 0x001fda000bf06270 */
[----:B------:R-:W-:Y:S05]  /*00d0*/  @P0 BRA `(.L_x_1029) ;  /* 0x0000000000740947 */ /* 0x000fea0003800000 */
[----:B------:R-:W0:Y:S08]  /*00e0*/  LDC.64 R4, c[0x0][0x5f0] ;  /* 0x00017c00ff047b82 */ /* 0x000e300000000a00 */
[----:B------:R-:W1:Y:S01]  /*00f0*/  LDC.64 R6, c[0x0][0x5f8] ;  /* 0x00017e00ff067b82 */ /* 0x000e620000000a00 */
[----:B0-----:R-:W2:Y:S04]  /*0100*/  LDG.E.U16 R11, desc[UR6][R4.64] ;  /* 0x00000006040b7981 */ /* 0x001ea8000c1e1500 */
[----:B-1----:R-:W3:Y:S03]  /*0110*/  LDG.E.U16 R6, desc[UR6][R6.64] ;  /* 0x0000000606067981 */ /* 0x002ee6000c1e1500 */
[----:B------:R-:W0:Y:S01]  /*0120*/  LDC.64 R8, c[0x0][0x5e8] ;  /* 0x00017a00ff087b82 */ /* 0x000e220000000a00 */
[----:B------:R-:W-:Y:S01]  /*0130*/  IADD3 R3, PT, PT, R3, 0x80, RZ ;  /* 0x0000008003037810 */ /* 0x000fe20007ffe0ff */
[----:B--2---:R-:W-:-:S05]  /*0140*/  HADD2.F32 R0, -RZ, R11.H0_H0 ;  /* 0x2000000bff007230 */ /* 0x004fca0000004100 */
[----:B------:R-:W-:-:S13]  /*0150*/  FSETP.GT.FTZ.AND P0, PT, R0, RZ, PT ;  /* 0x000000ff0000720b */ /* 0x000fda0003f14000 */
[----:B---3--:R-:W-:-:S05]  /*0160*/  @!P0 HADD2.F32 R13, -RZ, R6.H0_H0 ;  /* 0x20000006ff0d8230 */ /* 0x008fca0000004100 */
[----:B------:R-:W-:-:S05]  /*0170*/  @!P0 FMUL.FTZ R13, R0, R13 ;  /* 0x0000000d000d8220 */ /* 0x000fca0000410000 */
[----:B------:R-:W-:-:S04]  /*0180*/  @!P0 F2FP.F16.F32.PACK_AB R13, RZ, R13 ;  /* 0x0000000dff0d823e */ /* 0x000fc800000000ff */
[----:B------:R-:W-:Y:S02]  /*0190*/  @!P0 PRMT R11, R13, 0x7610, R11 ;  /* 0x000076100d0b8816 */ /* 0x000fe4000000000b */
[----:B------:R-:W-:-:S03]  /*01a0*/  ISETP.GE.AND P0, PT, R3, UR4, PT ;  /* 0x0000000403007c0c */ /* 0x000fc6000bf06270 */
[----:B0-----:R0:W-:Y:S10]  /*01b0*/  STG.E.U16 desc[UR6][R8.64], R11 ;  /* 0x0000000b08007986 */ /* 0x0011f4000c101506 */
[----:B------:R-:W-:Y:S05]  /*01c0*/  @P0 BREAK.RELIABLE B1 ;  /* 0x0000000000010942 */ /* 0x000fea0003800100 */
        /* <DEDUP_REMOVED lines=12> */
[----:B------:R-:W-:-:S05]  /*0290*/  @!P0 PRMT R11, R13, 0x7610, R11 ;  /* 0x000076100d0b8816 */ /* 0x000fca000000000b */
[----:B0-----:R0:W-:Y:S02]  /*02a0*/  STG.E.U16 desc[UR6][R8.64], R11 ;  /* 0x0000000b08007986 */ /* 0x0011e4000c101506 */
.L_x_1029:
[----:B------:R-:W-:-:S13]  /*02b0*/  ISETP.GE.AND P0, PT, R3, UR4, PT ;  /* 0x0000000403007c0c */ /* 0x000fda000bf06270 */
[----:B------:R-:W-:Y:S05]  /*02c0*/  @P0 BREAK.RELIABLE B1 ;  /* 0x0000000000010942 */ /* 0x000fea0003800100 */
[----:B------:R-:W-:Y:S05]  /*02d0*/  @P0 BRA `(.L_x_1030) ;  /* 0x0000000000380947 */ /* 0x000fea0003800000 */
[----:B------:R-:W-:Y:S05]  /*02e0*/  BSYNC.RELIABLE B1 ;  /* 0x0000000000017941 */ /* 0x000fea0003800100 */
.L_x_1028:
        /* <DEDUP_REMOVED lines=13> */
.L_x_1030:
[----:B------:R-:W-:Y:S05]  /*03c0*/  BSYNC.RECONVERGENT B0 ;  /* 0x0000000000007941 */ /* 0x000fea0003800200 */
.L_x_1027:
[----:B------:R-:W-:Y:S05]  /*03d0*/  WARPSYNC.ALL ;  /* 0x0000000000007948 */ /* 0x000fea0003800000 */
[----:B------:R-:W-:-:S13]  /*03e0*/  ISETP.GE.AND P0, PT, R3, UR4, PT ;  /* 0x0000000403007c0c */ /* 0x000fda000bf06270 */
[----:B------:R-:W-:Y:S05]  /*03f0*/  @P0 EXIT ;  /* 0x000000000000094d */ /* 0x000fea0003800000 */
[----:B------:R-:W0:Y:S08]  /*0400*/  LDC.64 R2, c[0x0][0x5f0] ;  /* 0x00017c00ff027b82 */ /* 0x000e300000000a00 */
[----:B------:R-:W2:Y:S01]  /*0410*/  LDC.64 R4, c[0x0][0x5f8] ;  /* 0x00017e00ff047b82 */ /* 0x000ea20000000a00 */
[----:B01----:R-:W3:Y:S04]  /*0420*/  LDG.E.U16 R9, desc[UR6][R2.64] ;  /* 0x0000000602097981 */ /* 0x003ee8000c1e1500 */
[----:B--2---:R-:W2:Y:S03]  /*0430*/  LDG.E.U16 R4, desc[UR6][R4.64] ;  /* 0x0000000604047981 */ /* 0x004ea6000c1e1500 */
[----:B------:R-:W0:Y:S01]  /*0440*/  LDC.64 R6, c[0x0][0x5e8] ;  /* 0x00017a00ff067b82 */ /* 0x000e220000000a00 */
[----:B---3--:R-:W-:-:S05]  /*0450*/  HADD2.F32 R0, -RZ, R9.H0_H0 ;  /* 0x20000009ff007230 */ /* 0x008fca0000004100 */
[----:B------:R-:W-:-:S13]  /*0460*/  FSETP.GT.FTZ.AND P0, PT, R0, RZ, PT ;  /* 0x000000ff0000720b */ /* 0x000fda0003f14000 */
[----:B--2---:R-:W-:-:S05]  /*0470*/  @!P0 HADD2.F32 R11, -RZ, R4.H0_H0 ;  /* 0x20000004ff0b8230 */ /* 0x004fca0000004100 */
[----:B------:R-:W-:-:S05]  /*0480*/  @!P0 FMUL.FTZ R11, R0, R11 ;  /* 0x0000000b000b8220 */ /* 0x000fca0000410000 */
[----:B------:R-:W-:-:S04]  /*0490*/  @!P0 F2FP.F16.F32.PACK_AB R11, RZ, R11 ;  /* 0x0000000bff0b823e */ /* 0x000fc800000000ff */
[----:B------:R-:W-:-:S05]  /*04a0*/  @!P0 PRMT R9, R11, 0x7610, R9 ;  /* 0x000076100b098816 */ /* 0x000fca0000000009 */
[----:B0-----:R-:W-:Y:S01]  /*04b0*/  STG.E.U16 desc[UR6][R6.64], R9 ;  /* 0x0000000906007986 */ /* 0x001fe2000c101506 */
[----:B------:R-:W-:Y:S05]  /*04c0*/  EXIT ;  /* 0x000000000000794d */ /* 0x000fea0003800000 */
.L_x_1026:
[----:B------:R-:W0:Y:S01]  /*04d0*/  LDCU UR4, c[0x0][0x380] ;  /* 0x00007000ff0477ac */ /* 0x000e220008000800 */
[----:B------:R-:W-:Y:S01]  /*04e0*/  IADD3 R2, PT, PT, R2, -0x1, RZ ;  /* 0xffffffff02027810 */ /* 0x000fe20007ffe0ff */
[----:B------:R-:W-:Y:S04]  /*04f0*/  BSSY.RECONVERGENT B0, `(.L_x_1031) ;  /* 0x0000457000007945 */ /* 0x000fe80003800200 */
[----:B------:R-:W-:Y:S01]  /*0500*/  BSSY.RELIABLE B1, `(.L_x_1032) ;  /* 0x00002e7000017945 */ /* 0x000fe20003800100 */
[----:B------:R-:W-:-:S04]  /*0510*/  VIMNMX.U32 R0, PT, PT, R2, 0x18, PT ;  /* 0x0000001802007848 */ /* 0x000fc80003fe0000 */
[----:B------:R-:W-:Y:S02]  /*0520*/  IADD3 R0, PT, PT, R0, 0x1, RZ ;  /* 0x0000000100007810 */ /* 0x000fe40007ffe0ff */
[----:B0-----:R-:W-:-:S13]  /*0530*/  ISETP.GE.AND P0, PT, R3, UR4, PT ;  /* 0x0000000403007c0c */ /* 0x001fda000bf06270 */
[----:B------:R-:W-:Y:S05]  /*0540*/  @P0 BRA `(.L_x_1033) ;  /* 0x0000002c007c0947 */ /* 0x000fea0003800000 */
[----:B------:R-:W0:Y:S01]  /*0550*/  LDCU.64 UR8, c[0x0][0x390] ;  /* 0x00007200ff0877ac */ /* 0x000e220008000a00 */
[----:B------:R-:W-:Y:S01]  /*0560*/  HFMA2 R4, -RZ, RZ, 0, 0 ;  /* 0x00000000ff047431 */ /* 0x000fe200000001ff */
[----:B------:R-:W-:Y:S01]  /*0570*/  MOV R5, R3 ;  /* 0x0000000300057202 */ /* 0x000fe20000000f00 */
[----:B------:R-:W1:Y:S01]  /*0580*/  LDCU UR5, c[0x0][0x38c] ;  /* 0x00007180ff0577ac */ /* 0x000e620008000800 */
[----:B------:R-:W-:Y:S01]  /*0590*/  ISETP.NE.AND P0, PT, R2, RZ, PT ;  /* 0x000000ff0200720c */ /* 0x000fe20003f05270 */
[----:B------:R-:W2:Y:S01]  /*05a0*/  LDCU.64 UR10, c[0x0][0x4b8] ;  /* 0x00009700ff0a77ac */ /* 0x000ea20008000a00 */
[----:B0-----:R-:W-:Y:S01]  /*05b0*/  IMAD.HI.U32 R8, R3, UR8, R4 ;  /* 0x0000000803087c27 */ /* 0x001fe2000f8e0004 */
[----:B------:R-:W0:Y:S04]  /*05c0*/  LDCU UR8, c[0x0][0x4c0] ;  /* 0x00009800ff0877ac */ /* 0x000e280008000800 */
[----:B------:R-:W-:-:S04]  /*05d0*/  SHF.R.U32.HI R9, RZ, UR9, R8 ;  /* 0x00000009ff097c19 */ /* 0x000fc80008011608 */
[----:B------:R-:W-:-:S05]  /*05e0*/  IADD3 R4, PT, PT, -R9, RZ, RZ ;  /* 0x000000ff09047210 */ /* 0x000fca0007ffe1ff */
[----:B-1----:R-:W-:-:S04]  /*05f0*/  IMAD R4, R4, UR5, R3 ;  /* 0x0000000504047c24 */ /* 0x002fc8000f8e0203 */
[C---:B--2---:R-:W-:Y:S02]  /*0600*/  IMAD R5, R4.reuse, UR10, RZ ;  /* 0x0000000a04057c24 */ /* 0x044fe4000f8e02ff */
[C---:B------:R-:W-:Y:S02]  /*0610*/  IMAD R6, R4.reuse, UR11, RZ ;  /* 0x0000000b04067c24 */ /* 0x040fe4000f8e02ff */
[----:B0-----:R-:W-:Y:S01]  /*0620*/  IMAD R4, R4, UR8, RZ ;  /* 0x0000000804047c24 */ /* 0x001fe2000f8e02ff */
        /* <DEDUP_REMOVED lines=315> */
[----:B0-----:R-:W-:Y:S01]  /*19e0*/  IMAD.HI.U32 R12, R9, UR9, R8 ;  /* 0x00000009090c7c27 */ /* 0x001fe2000f8e0008 */
[----:B------:R-:W0:Y:S06]  /*19f0*/  LDCU UR9, c[0x0][0x5cc] ;  /* 0x0000b980ff0977ac */ /* 0x000e2c0008000800 */
[----:B------:R-:W4:Y:S01]  /*1a00*/  @P0 LDC R17, c[0x0][0x4ac] ;  /* 0x00012b00ff110b82 */ /* 0x000f220000000800 */
[----:B-1----:R-:W-:-:S02]  /*1a10*/  SHF.R.U32.HI R13, RZ, UR5, R12 ;  /* 0x00000005ff0d7c19 */ /* 0x002fc4000801160c */
[----:B------:R-:W-:Y:S02]  /*1a20*/  @P0 MOV R12, RZ ;  /* 0x000000ff000c0202 */ /* 0x000fe40000000f00 */
[----:B------:R-:W-:-:S03]  /*1a30*/  IADD3 R7, PT, PT, -R13, RZ, RZ ;  /* 0x000000ff0d077210 */ /* 0x000fc60007ffe1ff */
[----:B------:R-:W1:Y:S02]  /*1a40*/  @P0 LDC.64 R10, c[0x0][0x5d8] ;  /* 0x00017600ff0a0b82 */ /* 0x000e640000000a00 */
[----:B------:R-:W-:-:S06]  /*1a50*/  IMAD R9, R7, UR8, R9 ;  /* 0x0000000807097c24 */ /* 0x000fcc000f8e0209 */
[----:B------:R-:W5:Y:S01]  /*1a60*/  @P0 LDC R16, c[0x0][0x5e0] ;  /* 0x00017800ff100b82 */ /* 0x000f620000000800 */
[----:B---3--:R-:W-:-:S04]  /*1a70*/  @P0 IMAD.HI.U32 R8, R13, R14, R12 ;  /* 0x0000000e0d080227 */ /* 0x008fc800078e000c */
[C---:B0-----:R-:W-:Y:S01]  /*1a80*/  IMAD R5, R9.reuse, UR9, R5 ;  /* 0x0000000909057c24 */ /* 0x041fe2000f8e0205 */
[----:B------:R-:W-:Y:S01]  /*1a90*/  @P0 SHF.R.U32.HI R8, RZ, R15, R8 ;  /* 0x0000000fff080219 */ /* 0x000fe20000011608 */
[C---:B--2---:R-:W-:Y:S02]  /*1aa0*/  IMAD R6, R9.reuse, UR10, R6 ;  /* 0x0000000a09067c24 */ /* 0x044fe4000f8e0206 */
[----:B------:R-:W-:Y:S01]  /*1ab0*/  IMAD R4, R9, UR11, R4 ;  /* 0x0000000b09047c24 */ /* 0x000fe2000f8e0204 */
[----:B------:R-:W-:-:S05]  /*1ac0*/  @P0 IADD3 R12, PT, PT, -R8, RZ, RZ ;  /* 0x000000ff080c0210 */ /* 0x000fca0007ffe1ff */
[----:B----4-:R-:W-:-:S04]  /*1ad0*/  @P0 IMAD R13, R12, R17, R13 ;  /* 0x000000110c0d0224 */ /* 0x010fc800078e020d */
[C---:B-1----:R-:W-:Y:S02]  /*1ae0*/  @P0 IMAD R5, R13.reuse, R10, R5 ;  /* 0x0000000a0d050224 */ /* 0x042fe400078e0205 */
[C---:B------:R-:W-:Y:S02]  /*1af0*/  @P0 IMAD R6, R13.reuse, R11, R6 ;  /* 0x0000000b0d060224 */ /* 0x040fe400078e0206 */
[----:B-----5:R-:W-:-:S07]  /*1b00*/  @P0 IMAD R4, R13, R16, R4 ;  /* 0x000000100d040224 */ /* 0x020fce00078e0204 */
.L_x_1034:
[----:B------:R-:W0:Y:S02]  /*1b10*/  LDCU.128 UR8, c[0x0][0x5f0] ;  /* 0x0000be00ff0877ac */ /* 0x000e240008000c00 */
[----:B0-----:R-:W-:-:S04]  /*1b20*/  IADD3 R6, P0, PT, R6, UR8, RZ ;  /* 0x0000000806067c10 */ /* 0x001fc8000ff1e0ff */
[----:B------:R-:W-:Y:S01]  /*1b30*/  IADD3.X R7, PT, PT, RZ, UR9, RZ, P0, !PT ;  /* 0x00000009ff077c10 */ /* 0x000fe200087fe4ff */
[----:B------:R-:W0:Y:S05]  /*1b40*/  LDCU.64 UR8, c[0x0][0x5e8] ;  /* 0x0000bd00ff0877ac */ /* 0x000e2a0008000a00 */
[----:B------:R-:W2:Y:S01]  /*1b50*/  LDG.E.U16 R7, desc[UR6][R6.64] ;  /* 0x0000000606077981 */ /* 0x000ea2000c1e1500 */
[----:B------:R-:W-:-:S04]  /*1b60*/  IADD3 R8, P0, PT, R4, UR10, RZ ;  /* 0x0000000a04087c10 */ /* 0x000fc8000ff1e0ff */
[----:B------:R-:W-:-:S05]  /*1b70*/  IADD3.X R9, PT, PT, RZ, UR11, RZ, P0, !PT ;  /* 0x0000000bff097c10 */ /* 0x000fca00087fe4ff */
[----:B------:R-:W3:Y:S01]  /*1b80*/  LDG.E.U16 R4, desc[UR6][R8.64] ;  /* 0x0000000608047981 */ /* 0x000ee2000c1e1500 */
[----:B------:R-:W-:Y:S01]  /*1b90*/  IADD3 R3, PT, PT, R3, 0x80, RZ ;  /* 0x0000008003037810 */ /* 0x000fe20007ffe0ff */
[----:B--2---:R-:W-:-:S05]  /*1ba0*/  HADD2.F32 R11, -RZ, R7.H0_H0 ;  /* 0x20000007ff0b7230 */ /* 0x004fca0000004100 */
[----:B------:R-:W-:-:S13]  /*1bb0*/  FSETP.GT.FTZ.AND P0, PT, R11, RZ, PT ;  /* 0x000000ff0b00720b */ /* 0x000fda0003f14000 */
[----:B---3--:R-:W-:-:S05]  /*1bc0*/  @!P0 HADD2.F32 R4, -RZ, R4.H0_H0 ;  /* 0x20000004ff048230 */ /* 0x008fca0000004100 */
[----:B------:R-:W-:Y:S01]  /*1bd0*/  @!P0 FMUL.FTZ R10, R11, R4 ;  /* 0x000000040b0a8220 */ /* 0x000fe20000410000 */
[----:B0-----:R-:W-:-:S04]  /*1be0*/  IADD3 R4, P1, PT, R5, UR8, RZ ;  /* 0x0000000805047c10 */ /* 0x001fc8000ff3e0ff */
[----:B------:R-:W-:Y:S02]  /*1bf0*/  @!P0 F2FP.F16.F32.PACK_AB R10, RZ, R10 ;  /* 0x0000000aff0a823e */ /* 0x000fe400000000ff */
[----:B------:R-:W-:Y:S02]  /*1c00*/  IADD3.X R5, PT, PT, RZ, UR9, RZ, P1, !PT ;  /* 0x00000009ff057c10 */ /* 0x000fe40008ffe4ff */
[----:B------:R-:W-:Y:S02]  /*1c10*/  @!P0 PRMT R7, R10, 0x7610, R7 ;  /* 0x000076100a078816 */ /* 0x000fe40000000007 */
[----:B------:R-:W-:-:S03]  /*1c20*/  ISETP.GE.AND P0, PT, R3, UR4, PT ;  /* 0x0000000403007c0c */ /* 0x000fc6000bf06270 */
[----:B------:R0:W-:Y:S10]  /*1c30*/  STG.E.U16 desc[UR6][R4.64], R7 ;  /* 0x0000000704007986 */ /* 0x0001f4000c101506 */
[----:B------:R-:W-:Y:S05]  /*1c40*/  @P0 BREAK.RELIABLE B1 ;  /* 0x0000000000010942 */ /* 0x000fea0003800100 */
[----:B------:R-:W-:Y:S05]  /*1c50*/  @P0 BRA `(.L_x_1035) ;  /* 0x0000002c00800947 */ /* 0x000fea0003800000 */
[----:B------:R-:W1:Y:S01]  /*1c60*/  LDCU.64 UR8, c[0x0][0x390] ;  /* 0x00007200ff0877ac */ /* 0x000e620008000a00 */
[----:B0-----:R-:W-:Y:S01]  /*1c70*/  HFMA2 R4, -RZ, RZ, 0, 0 ;  /* 0x00000000ff047431 */ /* 0x001fe200000001ff */
[----:B------:R-:W-:Y:S01]  /*1c80*/  MOV R5, R3 ;  /* 0x0000000300057202 */ /* 0x000fe20000000f00 */
[----:B------:R-:W0:Y:S01]  /*1c90*/  LDCU UR5, c[0x0][0x38c] ;  /* 0x00007180ff0577ac */ /* 0x000e220008000800 */
[----:B------:R-:W-:Y:S01]  /*1ca0*/  ISETP.NE.AND P0, PT, R2, RZ, PT ;  /* 0x000000ff0200720c */ /* 0x000fe20003f05270 */
[----:B------:R-:W2:Y:S01]  /*1cb0*/  LDCU.64 UR10, c[0x0][0x4b8] ;  /* 0x00009700ff0a77ac */ /* 0x000ea20008000a00 */
[----:B-1----:R-:W-:Y:S01]  /*1cc0*/  IMAD.HI.U32 R8, R3, UR8, R4 ;  /* 0x0000000803087c27 */ /* 0x002fe2000f8e0004 */
[----:B------:R-:W1:Y:S04]  /*1cd0*/  LDCU UR8, c[0x0][0x4c0] ;  /* 0x00009800ff0877ac */ /* 0x000e680008000800 */
[----:B------:R-:W-:-:S04]  /*1ce0*/  SHF.R.U32.HI R9, RZ, UR9, R8 ;  /* 0x00000009ff097c19 */ /* 0x000fc80008011608 */
[----:B------:R-:W-:-:S05]  /*1cf0*/  IADD3 R4, PT, PT, -R9, RZ, RZ ;  /* 0x000000ff09047210 */ /* 0x000fca0007ffe1ff */
[----:B0-----:R-:W-:-:S04]  /*1d00*/  IMAD R4, R4, UR5, R3 ;  /* 0x0000000504047c24 */ /* 0x001fc8000f8e0203 */
[C---:B--2---:R-:W-:Y:S02]  /*1d10*/  IMAD R5, R4.reuse, UR10, RZ ;  /* 0x0000000a04057c24 */ /* 0x044fe4000f8e02ff */
[C---:B------:R-:W-:Y:S02]  /*1d20*/  IMAD R6, R4.reuse, UR11, RZ ;  /* 0x0000000b04067c24 */ /* 0x040fe4000f8e02ff */
[----:B-1----:R-:W-:Y:S01]  /*1d30*/  IMAD R4, R4, UR8, RZ ;  /* 0x0000000804047c24 */ /* 0x002fe2000f8e02ff */
        /* <DEDUP_REMOVED lines=334> */
.L_x_1036:
        /* <DEDUP_REMOVED lines=16> */
[----:B------:R-:W-:-:S05]  /*3320*/  @!P0 PRMT R7, R10, 0x7610, R7 ;  /* 0x000076100a078816 */ /* 0x000fca0000000007 */
[----:B------:R0:W-:Y:S02]  /*3330*/  STG.E.U16 desc[UR6][R4.64], R7 ;  /* 0x0000000704007986 */ /* 0x0001e4000c101506 */
.L_x_1033:
[----:B------:R-:W-:-:S13]  /*3340*/  ISETP.GE.AND P0, PT, R3, UR4, PT ;  /* 0x0000000403007c0c */ /* 0x000fda000bf06270 */
[----:B------:R-:W-:Y:S05]  /*3350*/  @P0 BREAK.RELIABLE B1 ;  /* 0x0000000000010942 */ /* 0x000fea0003800100 */
[----:B------:R-:W-:Y:S05]  /*3360*/  @P0 BRA `(.L_x_1035) ;  /* 0x0000001400bc0947 */ /* 0x000fea0003800000 */
[----:B------:R-:W-:Y:S05]  /*3370*/  BSYNC.RELIABLE B1 ;  /* 0x0000000000017941 */ /* 0x000fea0003800100 */
.L_x_1032:
        /* <DEDUP_REMOVED lines=348> */
.L_x_1037:
        /* <DEDUP_REMOVED lines=18> */
.L_x_1035:
[----:B------:R-:W-:Y:S05]  /*4a60*/  BSYNC.RECONVERGENT B0 ;  /* 0x0000000000007941 */ /* 0x000fea0003800200 */
.L_x_1031:
[----:B------:R-:W-:Y:S05]  /*4a70*/  WARPSYNC.ALL ;  /* 0x0000000000007948 */ /* 0x000fea0003800000 */
[----:B------:R-:W-:-:S13]  /*4a80*/  ISETP.GE.AND P0, PT, R3, UR4, PT ;  /* 0x0000000403007c0c */ /* 0x000fda000bf06270 */
[----:B------:R-:W-:Y:S05]  /*4a90*/  @P0 EXIT ;  /* 0x000000000000094d */ /* 0x000fea0003800000 */
[----:B------:R-:W2:Y:S01]  /*4aa0*/  LDCU.64 UR4, c[0x0][0x390] ;  /* 0x00007200ff0477ac */ /* 0x000ea20008000a00 */
[----:B01----:R-:W-:Y:S01]  /*4ab0*/  HFMA2 R4, -RZ, RZ, 0, 0 ;  /* 0x00000000ff047431 */ /* 0x003fe200000001ff */
[----:B------:R-:W-:Y:S01]  /*4ac0*/  MOV R5, R3 ;  /* 0x0000000300057202 */ /* 0x000fe20000000f00 */
[----:B------:R-:W0:Y:S01]  /*4ad0*/  LDCU UR8, c[0x0][0x38c] ;  /* 0x00007180ff0877ac */ /* 0x000e220008000800 */
[----:B------:R-:W-:Y:S01]  /*4ae0*/  ISETP.NE.AND P0, PT, R2, RZ, PT ;  /* 0x000000ff0200720c */ /* 0x000fe20003f05270 */
[----:B------:R-:W1:Y:S01]  /*4af0*/  LDCU.64 UR10, c[0x0][0x4b8] ;  /* 0x00009700ff0a77ac */ /* 0x000e620008000a00 */
[----:B--2---:R-:W-:Y:S01]  /*4b00*/  IMAD.HI.U32 R6, R3, UR4, R4 ;  /* 0x0000000403067c27 */ /* 0x004fe2000f8e0004 */
[----:B------:R-:W2:Y:S04]  /*4b10*/  LDCU UR4, c[0x0][0x4c0] ;  /* 0x00009800ff0477ac */ /* 0x000ea80008000800 */
[----:B------:R-:W-:-:S04]  /*4b20*/  SHF.R.U32.HI R7, RZ, UR5, R6 ;  /* 0x00000005ff077c19 */ /* 0x000fc80008011606 */
[----:B------:R-:W-:-:S05]  /*4b30*/  IADD3 R4, PT, PT, -R7, RZ, RZ ;  /* 0x000000ff07047210 */ /* 0x000fca0007ffe1ff */
[----:B0-----:R-:W-:-:S04]  /*4b40*/  IMAD R2, R4, UR8, R3 ;  /* 0x0000000804027c24 */ /* 0x001fc8000f8e0203 */
        /* <DEDUP_REMOVED lines=337> */
.L_x_1038:
[----:B------:R-:W0:Y:S01]  /*6060*/  LDCU.128 UR8, c[0x0][0x5f0] ;  /* 0x0000be00ff0877ac */ /* 0x000e220008000c00 */
[----:B------:R-:W1:Y:S01]  /*6070*/  LDCU.64 UR4, c[0x0][0x5e8] ;  /* 0x0000bd00ff0477ac */ /* 0x000e620008000a00 */
[----:B0-----:R-:W-:-:S04]  /*6080*/  IADD3 R4, P0, PT, R4, UR8, RZ ;  /* 0x0000000804047c10 */ /* 0x001fc8000ff1e0ff */
[----:B------:R-:W-:-:S06]  /*6090*/  IADD3.X R5, PT, PT, RZ, UR9, RZ, P0, !PT ;  /* 0x00000009ff057c10 */ /* 0x000fcc00087fe4ff */
[----:B------:R-:W2:Y:S01]  /*60a0*/  LDG.E.U16 R5, desc[UR6][R4.64] ;  /* 0x0000000604057981 */ /* 0x000ea2000c1e1500 */
[----:B------:R-:W-:-:S04]  /*60b0*/  IADD3 R6, P0, PT, R2, UR10, RZ ;  /* 0x0000000a02067c10 */ /* 0x000fc8000ff1e0ff */
[----:B------:R-:W-:-:S05]  /*60c0*/  IADD3.X R7, PT, PT, RZ, UR11, RZ, P0, !PT ;  /* 0x0000000bff077c10 */ /* 0x000fca00087fe4ff */
[----:B------:R-:W3:Y:S01]  /*60d0*/  LDG.E.U16 R0, desc[UR6][R6.64] ;  /* 0x0000000606007981 */ /* 0x000ee2000c1e1500 */
[----:B-1----:R-:W-:-:S04]  /*60e0*/  IADD3 R2, P1, PT, R3, UR4, RZ ;  /* 0x0000000403027c10 */ /* 0x002fc8000ff3e0ff */
[----:B------:R-:W-:Y:S01]  /*60f0*/  IADD3.X R3, PT, PT, RZ, UR5, RZ, P1, !PT ;  /* 0x00000005ff037c10 */ /* 0x000fe20008ffe4ff */
[----:B--2---:R-:W-:-:S05]  /*6100*/  HADD2.F32 R9, -RZ, R5.H0_H0 ;  /* 0x20000005ff097230 */ /* 0x004fca0000004100 */
[----:B------:R-:W-:-:S13]  /*6110*/  FSETP.GT.FTZ.AND P0, PT, R9, RZ, PT ;  /* 0x000000ff0900720b */ /* 0x000fda0003f14000 */
[----:B---3--:R-:W-:-:S05]  /*6120*/  @!P0 HADD2.F32 R0, -RZ, R0.H0_H0 ;  /* 0x20000000ff008230 */ /* 0x008fca0000004100 */
[----:B------:R-:W-:-:S05]  /*6130*/  @!P0 FMUL.FTZ R0, R9, R0 ;  /* 0x0000000009008220 */ /* 0x000fca0000410000 */
[----:B------:R-:W-:-:S04]  /*6140*/  @!P0 F2FP.F16.F32.PACK_AB R0, RZ, R0 ;  /* 0x00000000ff00823e */ /* 0x000fc800000000ff */
[----:B------:R-:W-:-:S05]  /*6150*/  @!P0 PRMT R5, R0, 0x7610, R5 ;  /* 0x0000761000058816 */ /* 0x000fca0000000005 */
[----:B------:R-:W-:Y:S01]  /*6160*/  STG.E.U16 desc[UR6][R2.64], R5 ;  /* 0x0000000502007986 */ /* 0x000fe2000c101506 */
[----:B------:R-:W-:Y:S05]  /*6170*/  EXIT ;  /* 0x000000000000794d */ /* 0x000fea0003800000 */
.L_x_1039:
        /* <DEDUP_REMOVED lines=16> */
.L_x_3606:


//--------------------- .text._ZN2at6native27unrolled_elementwise_kernelIZZZNS0_12prelu_kernelERNS_14TensorIteratorEENKUlvE_clEvENKUlvE2_clEvEUlN3c104HalfES7_E_St5arrayIPcLm3EELi4E23TrivialOffsetCalculatorILi2EjESC_ILi1EjENS0_6memory15LoadWithoutCastENSF_16StoreWithoutCastEEEviT_T0_T2_T3_T4_T5_ --------------------------
	.section	.text._ZN2at6native27unrolled_elementwise_kernelIZZZNS0_12prelu_kernelERNS_14TensorIteratorEENKUlvE_clEvENKUlvE2_clEvEUlN3c104HalfES7_E_St5arrayIPcLm3EELi4E23TrivialOffsetCalculatorILi2EjESC_ILi1EjENS0_6memory15LoadWithoutCastENSF_16StoreWithoutCastEEEviT_T0_T2_T3_T4_T5_,"ax",@progbits
	.align	128
        .global         _ZN2at6native27unrolled_elementwise_kernelIZZZNS0_12prelu_kernelERNS_14TensorIteratorEENKUlvE_clEvENKUlvE2_clEvEUlN3c104HalfES7_E_St5arrayIPcLm3EELi4E23TrivialOffsetCalculatorILi2EjESC_ILi1EjENS0_6memory15LoadWithoutCastENSF_16StoreWithoutCastEEEviT_T0_T2_T3_T4_T5_
        .type           _ZN2at6native27unrolled_elementwise_kernelIZZZNS0_12prelu_kernelERNS_14TensorIteratorEENKUlvE_clEvENKUlvE2_clEvEUlN3c104HalfES7_E_St5arrayIPcLm3EELi4E23TrivialOffsetCalculatorILi2EjESC_ILi1EjENS0_6memory15LoadWithoutCastENSF_16StoreWithoutCastEEEviT_T0_T2_T3_T4_T5_,@function
        .size           _ZN2at6native27unrolled_elementwise_kernelIZZZNS0_12prelu_kernelERNS_14TensorIteratorEENKUlvE_clEvENKUlvE2_clEvEUlN3c104HalfES7_E_St5arrayIPcLm3EELi4E23TrivialOffsetCalculatorILi2EjESC_ILi1EjENS0_6memory15LoadWithoutCastENSF_16StoreWithoutCastEEEviT_T0_T2_T3_T4_T5_,(.L_x_3607 - _ZN2at6native27unrolled_elementwise_kernelIZZZNS0_12prelu_kernelERNS_14TensorIteratorEENKUlvE_clEvENKUlvE2_clEvEUlN3c104HalfES7_E_St5arrayIPcLm3EELi4E23TrivialOffsetCalculatorILi2EjESC_ILi1EjENS0_6memory15LoadWithoutCastENSF_16StoreWithoutCastEEEviT_T0_T2_T3_T4_T5_)
        .other          _ZN2at6native27unrolled_elementwise_kernelIZZZNS0_12prelu_kernelERNS_14TensorIteratorEENKUlvE_clEvENKUlvE2_clEvEUlN3c104HalfES7_E_St5arrayIPcLm3EELi4E23TrivialOffsetCalculatorILi2EjESC_ILi1EjENS0_6memory15LoadWithoutCastENSF_16StoreWithoutCastEEEviT_T0_T2_T3_T4_T5_,@"STO_CUDA_ENTRY STV_DEFAULT"
_ZN2at6native27unrolled_elementwise_kernelIZZZNS0_12prelu_kernelERNS_14TensorIteratorEENKUlvE_clEvENKUlvE2_clEvEUlN3c104HalfES7_E_St5arrayIPcLm3EELi4E23TrivialOffsetCalculatorILi2EjESC_ILi1EjENS0_6memory15LoadWithoutCastENSF_16StoreWithoutCastEEEviT_T0_T2_T3_T4_T5_:
.text._ZN2at6native27unrolled_elementwise_kernelIZZZNS0_12prelu_kernelERNS_14TensorIteratorEENKUlvE_clEvENKUlvE2_clEvEUlN3c104HalfES7_E_St5arrayIPcLm3EELi4E23TrivialOffsetCalculatorILi2EjESC_ILi1EjENS0_6memory15LoadWithoutCastENSF_16StoreWithoutCastEEEviT_T0_T2_T3_T4_T5_:
[----:B------:R-:W-:Y:S01]  /*0000*/  LDC R1, c[0x0][0x37c] ;  /* 0x0000df00ff017b82 */ /* 0x000fe20000000800 */
[----:B------:R-:W0:Y:S07]  /*0010*/  S2R R17, SR_CTAID.X ;  /* 0x0000000000117919 */ /* 0x000e2e0000002500 */
[----:B------:R-:W0:Y:S01]  /*0020*/  LDC R2, c[0x0][0x380] ;  /* 0x0000e000ff027b82 */ /* 0x000e220000000800 */
[----:B------:R-:W1:Y:S01]  /*0030*/  LDCU.64 UR4, c[0x0][0x358] ;  /* 0x00006b00ff0477ac */ /* 0x000e620008000a00 */
[----:B------:R-:W-:Y:S01]  /*0040*/  PRMT R12, RZ, 0x7610, R12 ;  /* 0x00007610ff0c7816 */ /* 0x000fe2000000000c */
[----:B------:R-:W2:Y:S01]  /*0050*/  S2R R0, SR_TID.X ;  /* 0x0000000000007919 */ /* 0x000ea20000002100 */
[----:B------:R-:W-:-:S04]  /*0060*/  PRMT R13, RZ, 0x7610, R13 ;  /* 0x00007610ff0d7816 */ /* 0x000fc8000000000d */
[----:B------:R-:W3:Y:S08]  /*0070*/  LDC.64 R4, c[0x0][0x398] ;  /* 0x0000e600ff047b82 */ /* 0x000ef00000000a00 */
[----:B------:R-:W4:Y:S08]  /*0080*/  LDC.64 R8, c[0x0][0x390] ;  /* 0x0000e400ff087b82 */ /* 0x000f300000000a00 */
[----:B------:R-:W1:Y:S01]  /*0090*/  LDC.64 R6, c[0x0][0x398] ;  /* 0x0000e600ff067b82 */ /* 0x000e620000000a00 */
[----:B0-----:R-:W-:-:S07]  /*00a0*/  IMAD R15, R17, -0x200, R2 ;  /* 0xfffffe00110f7824 */ /* 0x001fce00078e0202 */
[----:B------:R-:W0:Y:S01]  /*00b0*/  LDC.64 R24, c[0x0][0x398] ;  /* 0x0000e600ff187b82 */ /* 0x000e220000000a00 */
[----:B--2---:R-:W-:Y:S01]  /*00c0*/  IMAD.MOV.U32 R14, RZ, RZ, R0 ;  /* 0x000000ffff0e7224 */ /* 0x004fe200078e0000 */
[----:B------:R-:W-:-:S06]  /*00d0*/  ISETP.GE.AND P0, PT, R0, R15, PT ;  /* 0x0000000f0000720c */ /* 0x000fcc0003f06270 */
[----:B------:R-:W2:Y:S08]  /*00e0*/  LDC.64 R2, c[0x0][0x398] ;  /* 0x0000e600ff027b82 */ /* 0x000eb00000000a00 */
[----:B------:R-:W2:Y:S01]  /*00f0*/  LDC.64 R10, c[0x0][0x390] ;  /* 0x0000e400ff0a7b82 */ /* 0x000ea20000000a00 */
[----:B------:R-:W-:-:S05]  /*0100*/  @!P0 VIADD R0, R14, 0x80 ;  /* 0x000000800e008836 */ /* 0x000fca0000000000 */
[----:B------:R-:W-:-:S13]  /*0110*/  ISETP.GE.AND P1, PT, R0, R15, PT ;  /* 0x0000000f0000720c */ /* 0x000fda0003f26270 */
[C---:B------:R-:W-:Y:S01]  /*0120*/  @!P1 LEA R23, R17.reuse, R0, 0x9 ;  /* 0x0000000011179211 */ /* 0x040fe200078e48ff */
[----:B------:R-:W-:Y:S02]  /*0130*/  @!P1 VIADD R0, R0, 0x80 ;  /* 0x0000008000009836 */ /* 0x000fe40000000000 */
[----:B------:R-:W-:Y:S01]  /*0140*/  @!P0 IMAD R16, R17, 0x200, R14 ;  /* 0x0000020011108824 */ /* 0x000fe200078e020e */
[----:B------:R-:W-:Y:S01]  /*0150*/  PRMT R20, RZ, 0x7610, R20 ;  /* 0x00007610ff147816 */ /* 0x000fe20000000014 */
[----:B0-----:R-:W-:Y:S01]  /*0160*/  @!P1 IMAD.WIDE.U32 R24, R23, 0x2, R24 ;  /* 0x0000000217189825 */ /* 0x001fe200078e0018 */
[----:B------:R-:W-:-:S03]  /*0170*/  ISETP.GE.AND P3, PT, R0, R15, PT ;  /* 0x0000000f0000720c */ /* 0x000fc60003f66270 */
[----:B-1----:R-:W-:Y:S01]  /*0180*/  @!P0 IMAD.WIDE.U32 R6, R16, 0x2, R6 ;  /* 0x0000000210068825 */ /* 0x002fe200078e0006 */
[----:B------:R-:W5:Y:S04]  /*0190*/  @!P1 LDG.E.U16 R13, desc[UR4][R24.64] ;  /* 0x00000004180d9981 */ /* 0x000f68000c1e1500 */
[----:B------:R-:W5:Y:S05]  /*01a0*/  @!P0 LDG.E.U16 R20, desc[UR4][R6.64] ;  /* 0x0000000406148981 */ /* 0x000f6a000c1e1500 */
[----:B------:R-:W-:Y:S01]  /*01b0*/  @!P3 IMAD R21, R17, 0x200, R0 ;  /* 0x000002001115b824 */ /* 0x000fe200078e0200 */
[----:B------:R-:W-:-:S03]  /*01c0*/  @!P3 IADD3 R0, PT, PT, R0, 0x80, RZ ;  /* 0x000000800000b810 */ /* 0x000fc60007ffe0ff */
[C---:B---3--:R-:W-:Y:S01]  /*01d0*/  @!P3 IMAD.WIDE.U32 R28, R21.reuse, 0x2, R4 ;  /* 0x00000002151cb825 */ /* 0x048fe200078e0004 */
[----:B------:R-:W-:Y:S01]  /*01e0*/  ISETP.GE.AND P2, PT, R0, R15, PT ;  /* 0x0000000f0000720c */ /* 0x000fe20003f46270 */
[----:B------:R-:W0:Y:S02]  /*01f0*/  LDC.64 R4, c[0x0][0x390] ;  /* 0x0000e400ff047b82 */ /* 0x000e240000000a00 */
[----:B----4-:R-:W-:Y:S01]  /*0200*/  @!P3 IMAD.WIDE.U32 R8, R21, 0x2, R8 ;  /* 0x000000021508b825 */ /* 0x010fe200078e0008 */
[----:B------:R1:W5:Y:S09]  /*0210*/  @!P3 LDG.E.U16 R12, desc[UR4][R28.64] ;  /* 0x000000041c0cb981 */ /* 0x000372000c1e1500 */
[----:B------:R-:W-:Y:S01]  /*0220*/  @!P2 IMAD R19, R17, 0x200, R0 ;  /* 0x000002001113a824 */ /* 0x000fe200078e0200 */
[----:B------:R-:W-:Y:S01]  /*0230*/  PRMT R21, RZ, 0x7610, R21 ;  /* 0x00007610ff157816 */ /* 0x000fe20000000015 */
[----:B--2---:R-:W-:Y:S01]  /*0240*/  @!P1 IMAD.WIDE.U32 R10, R23, 0x2, R10 ;  /* 0x00000002170a9825 */ /* 0x004fe200078e000a */
[----:B------:R-:W-:-:S03]  /*0250*/  PRMT R0, RZ, 0x7610, R0 ;  /* 0x00007610ff007816 */ /* 0x000fc60000000000 */
[----:B------:R-:W-:Y:S02]  /*0260*/  @!P2 IMAD.WIDE.U32 R26, R19, 0x2, R2 ;  /* 0x00000002131aa825 */ /* 0x000fe400078e0002 */
[----:B------:R-:W2:Y:S01]  /*0270*/  LDC.64 R2, c[0x0][0x390] ;  /* 0x0000e400ff027b82 */ /* 0x000ea20000000a00 */
[C---:B-1----:R-:W-:Y:S01]  /*0280*/  IADD3 R28, PT, PT, R14.reuse, 0x80, RZ ;  /* 0x000000800e1c7810 */ /* 0x042fe20007ffe0ff */
[----:B------:R-:W-:Y:S01]  /*0290*/  VIADD R24, R14, 0x100 ;  /* 0x000001000e187836 */ /* 0x000fe20000000000 */
[----:B------:R1:W5:Y:S01]  /*02a0*/  @!P2 LDG.E.U16 R0, desc[UR4][R26.64] ;  /* 0x000000041a00a981 */ /* 0x000362000c1e1500 */
[----:B--2---:R-:W-:-:S05]  /*02b0*/  @!P0 IMAD.WIDE.U32 R2, R16, 0x2, R2 ;  /* 0x0000000210028825 */ /* 0x004fca00078e0002 */
[----:B------:R2:W5:Y:S01]  /*02c0*/  @!P0 LDG.E.U16 R21, desc[UR4][R2.64] ;  /* 0x0000000402158981 */ /* 0x000562000c1e1500 */
[----:B------:R-:W-:-:S13]  /*02d0*/  ISETP.GE.AND P0, PT, R14, R15, PT ;  /* 0x0000000f0e00720c */ /* 0x000fda0003f06270 */
[----:B------:R-:W2:Y:S01]  /*02e0*/  @!P0 LDC.64 R22, c[0x0][0x388] ;  /* 0x0000e200ff168b82 */ /* 0x000ea20000000a00 */
[----:B0-----:R-:W-:Y:S01]  /*02f0*/  @!P2 IMAD.WIDE.U32 R4, R19, 0x2, R4 ;  /* 0x000000021304a825 */ /* 0x001fe200078e0004 */
[----:B------:R-:W-:Y:S02]  /*0300*/  PRMT R19, RZ, 0x7610, R19 ;  /* 0x00007610ff137816 */ /* 0x000fe40000000013 */
[----:B------:R-:W-:Y:S01]  /*0310*/  PRMT R18, RZ, 0x7610, R18 ;  /* 0x00007610ff127816 */ /* 0x000fe20000000012 */
[----:B-1----:R-:W-:Y:S01]  /*0320*/  VIADD R26, R14, 0x180 ;  /* 0x000001800e1a7836 */ /* 0x002fe20000000000 */
[----:B------:R-:W-:Y:S02]  /*0330*/  PRMT R16, RZ, 0x7610, R16 ;  /* 0x00007610ff107816 */ /* 0x000fe40000000010 */
[----:B------:R-:W-:Y:S01]  /*0340*/  @!P0 LEA R25, R17, R14, 0x9 ;  /* 0x0000000e11198211 */ /* 0x000fe200078e48ff */
[----:B------:R-:W-:Y:S01]  /*0350*/  @!P0 IMAD.MOV.U32 R14, RZ, RZ, R28 ;  /* 0x000000ffff0e8224 */ /* 0x000fe200078e001c */
[----:B------:R-:W-:Y:S01]  /*0360*/  BSSY.RECONVERGENT B0, `(.L_x_1040) ;  /* 0x0000010000007945 */ /* 0x000fe20003800200 */
[----:B------:R0:W5:Y:S01]  /*0370*/  @!P1 LDG.E.U16 R19, desc[UR4][R10.64] ;  /* 0x000000040a139981 */ /* 0x000162000c1e1500 */
[----:B------:R-:W-:-:S02]  /*0380*/  ISETP.GE.AND P5, PT, R28, R15, PT ;  /* 0x0000000f1c00720c */ /* 0x000fc40003fa6270 */
[-C--:B------:R-:W-:Y:S01]  /*0390*/  ISETP.GE.AND P1, PT, R26, R15.reuse, PT ;  /* 0x0000000f1a00720c */ /* 0x080fe20003f26270 */
[----:B------:R0:W5:Y:S01]  /*03a0*/  @!P3 LDG.E.U16 R18, desc[UR4][R8.64] ;  /* 0x000000040812b981 */ /* 0x000162000c1e1500 */
[----:B------:R-:W-:-:S03]  /*03b0*/  ISETP.GE.AND P3, PT, R24, R15, PT ;  /* 0x0000000f1800720c */ /* 0x000fc60003f66270 */
[----:B------:R0:W5:Y:S01]  /*03c0*/  @!P2 LDG.E.U16 R16, desc[UR4][R4.64] ;  /* 0x000000040410a981 */ /* 0x000162000c1e1500 */
[----:B------:R-:W-:Y:S01]  /*03d0*/  ISETP.GE.AND P2, PT, R14, R15, PT ;  /* 0x0000000f0e00720c */ /* 0x000fe20003f46270 */
[----:B--2---:R-:W-:Y:S01]  /*03e0*/  @!P0 IMAD.WIDE.U32 R2, R25, 0x2, R22 ;  /* 0x0000000219028825 */ /* 0x004fe200078e0016 */
[----:B0-----:R-:W-:Y:S11]  /*03f0*/  @P0 BRA `(.L_x_1041) ;  /* 0x0000000000180947 */ /* 0x001ff60003800000 */
[----:B-----5:R-:W-:-:S05]  /*0400*/  HADD2.F32 R5, -RZ, R21.H0_H0 ;  /* 0x20000015ff057230 */ /* 0x020fca0000004100 */
[----:B------:R-:W-:-:S13]  /*0410*/  FSETP.GT.FTZ.AND P4, PT, R5, RZ, PT ;  /* 0x000000ff0500720b */ /* 0x000fda0003f94000 */
[----:B------:R-:W-:-:S05]  /*0420*/  @!P4 HADD2.F32 R20, -RZ, R20.H0_H0 ;  /* 0x20000014ff14c230 */ /* 0x000fca0000004100 */
[----:B------:R-:W-:-:S05]  /*0430*/  @!P4 FMUL.FTZ R20, R5, R20 ;  /* 0x000000140514c220 */ /* 0x000fca0000410000 */
[----:B------:R-:W-:-:S04]  /*0440*/  @!P4 F2FP.F16.F32.PACK_AB R20, RZ, R20 ;  /* 0x00000014ff14c23e */ /* 0x000fc800000000ff */
[----:B------:R-:W-:-:S07]  /*0450*/  @!P4 PRMT R21, R20, 0x7610, R21 ;  /* 0x000076101415c816 */ /* 0x000fce0000000015 */
.L_x_1041:
[----:B------:R-:W-:Y:S05]  /*0460*/  BSYNC.RECONVERGENT B0 ;  /* 0x0000000000007941 */ /* 0x000fea0003800200 */
.L_x_1040:
        /* <DEDUP_REMOVED lines=8> */
.L_x_1043:
[----:B------:R-:W-:Y:S05]  /*04f0*/  BSYNC.RECONVERGENT B0 ;  /* 0x0000000000007941 */ /* 0x000fea0003800200 */
.L_x_1042:
        /* <DEDUP_REMOVED lines=8> */
.L_x_1045:
[----:B------:R-:W-:Y:S05]  /*0580*/  BSYNC.RECONVERGENT B0 ;  /* 0x0000000000007941 */ /* 0x000fea0003800200 */
.L_x_1044:
        /* <DEDUP_REMOVED lines=8> */
.L_x_1047:
[----:B------:R-:W-:Y:S05]  /*0610*/  BSYNC.RECONVERGENT B0 ;  /* 0x0000000000007941 */ /* 0x000fea0003800200 */
.L_x_1046:
[----:B-----5:R0:W-:Y:S01]  /*0620*/  @!P0 STG.E.U16 desc[UR4][R2.64], R21 ;  /* 0x0000001502008986 */ /* 0x0201e2000c101504 */
[----:B------:R-:W-:Y:S04]  /*0630*/  BSSY.RECONVERGENT B0, `(.L_x_1048) ;  /* 0x000000c000007945 */ /* 0x000fe80003800200 */
[----:B------:R-:W-:Y:S05]  /*0640*/  @P2 BRA `(.L_x_1049) ;  /* 0x0000000000282947 */ /* 0x000fea0003800000 */
[----:B0-----:R-:W0:Y:S01]  /*0650*/  LDC.64 R2, c[0x0][0x388] ;  /* 0x0000e200ff027b82 */ /* 0x001e220000000a00 */
[----:B------:R-:W-:Y:S01]  /*0660*/  LEA R5, R17, R14, 0x9 ;  /* 0x0000000e11057211 */ /* 0x000fe200078e48ff */
[----:B------:R-:W-:-:S05]  /*0670*/  VIADD R14, R14, 0x80 ;  /* 0x000000800e0e7836 */ /* 0x000fca0000000000 */
[----:B------:R-:W-:-:S13]  /*0680*/  ISETP.GE.AND P0, PT, R14, R15, PT ;  /* 0x0000000f0e00720c */ /* 0x000fda0003f06270 */
[----:B------:R-:W-:Y:S01]  /*0690*/  @!P0 LEA R7, R17, R14, 0x9 ;  /* 0x0000000e11078211 */ /* 0x000fe200078e48ff */
[----:B------:R-:W-:Y:S02]  /*06a0*/  @!P0 VIADD R14, R14, 0x80 ;  /* 0x000000800e0e8836 */ /* 0x000fe40000000000 */
[----:B0-----:R-:W-:-:S04]  /*06b0*/  IMAD.WIDE.U32 R4, R5, 0x2, R2 ;  /* 0x0000000205047825 */ /* 0x001fc800078e0002 */
[----:B------:R-:W-:Y:S01]  /*06c0*/  @!P0 IMAD.WIDE.U32 R2, R7, 0x2, R2 ;  /* 0x0000000207028825 */ /* 0x000fe200078e0002 */
[----:B------:R1:W-:Y:S04]  /*06d0*/  STG.E.U16 desc[UR4][R4.64], R19 ;  /* 0x0000001304007986 */ /* 0x0003e8000c101504 */
[----:B------:R1:W-:Y:S02]  /*06e0*/  @!P0 STG.E.U16 desc[UR4][R2.64], R18 ;  /* 0x0000001202008986 */ /* 0x0003e4000c101504 */
.L_x_1049:
[----:B------:R-:W-:Y:S05]  /*06f0*/  BSYNC.RECONVERGENT B0 ;  /* 0x0000000000007941 */ /* 0x000fea0003800200 */
.L_x_1048:
[----:B------:R-:W-:-:S13]  /*0700*/  ISETP.GE.AND P0, PT, R14, R15, PT ;  /* 0x0000000f0e00720c */ /* 0x000fda0003f06270 */
[----:B------:R-:W-:Y:S05]  /*0710*/  @P0 EXIT ;  /* 0x000000000000094d */ /* 0x000fea0003800000 */
[----:B01----:R-:W0:Y:S01]  /*0720*/  LDC.64 R2, c[0x0][0x388] ;  /* 0x0000e200ff027b82 */ /* 0x003e220000000a00 */
[----:B------:R-:W-:-:S05]  /*0730*/  LEA R17, R17, R14, 0x9 ;  /* 0x0000000e11117211 */ /* 0x000fca00078e48ff */
[----:B0-----:R-:W-:-:S05]  /*0740*/  IMAD.WIDE.U32 R2, R17, 0x2, R2 ;  /* 0x0000000211027825 */ /* 0x001fca00078e0002 */
[----:B------:R-:W-:Y:S01]  /*0750*/  STG.E.U16 desc[UR4][R2.64], R16 ;  /* 0x0000001002007986 */ /* 0x000fe2000c101504 */
[----:B------:R-:W-:Y:S05]  /*0760*/  EXIT ;  /* 0x000000000000794d */ /* 0x000fea0003800000 */
.L_x_1050:
        /* <DEDUP_REMOVED lines=9> */
.L_x_3607:


//--------------------- .text._ZN2at6native29vectorized_elementwise_kernelILi2EZZZNS0_12prelu_kernelERNS_14TensorIteratorEENKUlvE_clEvENKUlvE2_clEvEUlN3c104HalfES7_E_St5arrayIPcLm3EEEEviT0_T1_ --------------------------
	.section	.text._ZN2at6native29vectorized_elementwise_kernelILi2EZZZNS0_12prelu_kernelERNS_14TensorIteratorEENKUlvE_clEvENKUlvE2_clEvEUlN3c104HalfES7_E_St5arrayIPcLm3EEEEviT0_T1_,"ax",@progbits
	.align	128
        .global         _ZN2at6native29vectorized_elementwise_kernelILi2EZZZNS0_12prelu_kernelERNS_14TensorIteratorEENKUlvE_clEvENKUlvE2_clEvEUlN3c104HalfES7_E_St5arrayIPcLm3EEEEviT0_T1_
        .type           _ZN2at6native29vectorized_elementwise_kernelILi2EZZZNS0_12prelu_kernelERNS_14TensorIteratorEENKUlvE_clEvENKUlvE2_clEvEUlN3c104HalfES7_E_St5arrayIPcLm3EEEEviT0_T1_,@function
        .size           _ZN2at6native29vectorized_elementwise_kernelILi2EZZZNS0_12prelu_kernelERNS_14TensorIteratorEENKUlvE_clEvENKUlvE2_clEvEUlN3c104HalfES7_E_St5arrayIPcLm3EEEEviT0_T1_,(.L_x_3608 - _ZN2at6native29vectorized_elementwise_kernelILi2EZZZNS0_12prelu_kernelERNS_14TensorIteratorEENKUlvE_clEvENKUlvE2_clEvEUlN3c104HalfES7_E_St5arrayIPcLm3EEEEviT0_T1_)
        .other          _ZN2at6native29vectorized_elementwise_kernelILi2EZZZNS0_12prelu_kernelERNS_14TensorIteratorEENKUlvE_clEvENKUlvE2_clEvEUlN3c104HalfES7_E_St5arrayIPcLm3EEEEviT0_T1_,@"STO_CUDA_ENTRY STV_DEFAULT"
_ZN2at6native29vectorized_elementwise_kernelILi2EZZZNS0_12prelu_kernelERNS_14TensorIteratorEENKUlvE_clEvENKUlvE2_clEvEUlN3c104HalfES7_E_St5arrayIPcLm3EEEEviT0_T1_:
.text._ZN2at6native29vectorized_elementwise_kernelILi2EZZZNS0_12prelu_kernelERNS_14TensorIteratorEENKUlvE_clEvENKUlvE2_clEvEUlN3c104HalfES7_E_St5arrayIPcLm3EEEEviT0_T1_:
[----:B------:R-:W-:Y:S01]  /*0000*/  LDC R1, c[0x0][0x37c] ;  /* 0x0000df00ff017b82 */ /* 0x000fe20000000800 */
[----:B------:R-:W0:Y:S01]  /*0010*/  S2R R20, SR_CTAID.X ;  /* 0x0000000000147919 */ /* 0x000e220000002500 */
[----:B------:R-:W1:Y:S01]  /*0020*/  LDCU UR6, c[0x0][0x380] ;  /* 0x00007000ff0677ac */ /* 0x000e620008000800 */
[----:B------:R-:W2:Y:S01]  /*0030*/  LDCU.64 UR4, c[0x0][0x358] ;  /* 0x00006b00ff0477ac */ /* 0x000ea20008000a00 */
[----:B0-----:R-:W-:-:S05]  /*0040*/  IMAD.SHL.U32 R20, R20, 0x400, RZ ;  /* 0x0000040014147824 */ /* 0x001fca00078e00ff */
[----:B-1----:R-:W-:-:S04]  /*0050*/  IADD3 R9, PT, PT, -R20, UR6, RZ ;  /* 0x0000000614097c10 */ /* 0x002fc8000fffe1ff */
[----:B------:R-:W-:-:S13]  /*0060*/  ISETP.GT.U32.AND P0, PT, R9, 0x3ff, PT ;  /* 0x000003ff0900780c */ /* 0x000fda0003f04070 */
[----:B--2---:R-:W-:Y:S05]  /*0070*/  @P0 BRA `(.L_x_1051) ;  /* 0x0000000c00ac0947 */ /* 0x004fea0003800000 */
[----:B------:R-:W0:Y:S01]  /*0080*/  S2R R8, SR_TID.X ;  /* 0x0000000000087919 */ /* 0x000e220000002100 */
[----:B------:R-:W1:Y:S01]  /*0090*/  LDC.64 R10, c[0x0][0x390] ;  /* 0x0000e400ff0a7b82 */ /* 0x000e620000000a00 */
[----:B------:R-:W-:-:S07]  /*00a0*/  PRMT R6, RZ, 0x7610, R6 ;  /* 0x00007610ff067816 */ /* 0x000fce0000000006 */
[----:B------:R-:W2:Y:S08]  /*00b0*/  LDC.64 R14, c[0x0][0x390] ;  /* 0x0000e400ff0e7b82 */ /* 0x000eb00000000a00 */
[----:B------:R-:W3:Y:S08]  /*00c0*/  LDC.64 R18, c[0x0][0x398] ;  /* 0x0000e600ff127b82 */ /* 0x000ef00000000a00 */
[----:B------:R-:W4:Y:S01]  /*00d0*/  LDC.64 R26, c[0x0][0x398] ;  /* 0x0000e600ff1a7b82 */ /* 0x000f220000000a00 */
[----:B0-----:R-:W-:Y:S01]  /*00e0*/  ISETP.GE.U32.AND P4, PT, R8, R9, PT ;  /* 0x000000090800720c */ /* 0x001fe20003f86070 */
[----:B------:R-:W-:Y:S01]  /*00f0*/  IMAD.MOV.U32 R7, RZ, RZ, R8 ;  /* 0x000000ffff077224 */ /* 0x000fe200078e0008 */
[----:B------:R-:W-:-:S05]  /*0100*/  PRMT R4, RZ, 0x7610, R4 ;  /* 0x00007610ff047816 */ /* 0x000fca0000000004 */
[----:B------:R-:W0:Y:S08]  /*0110*/  LDC.64 R16, c[0x0][0x398] ;  /* 0x0000e600ff107b82 */ /* 0x000e300000000a00 */
[----:B------:R-:W0:Y:S01]  /*0120*/  LDC.64 R28, c[0x0][0x398] ;  /* 0x0000e600ff1c7b82 */ /* 0x000e220000000a00 */
[----:B------:R-:W-:Y:S02]  /*0130*/  @!P4 VIADD R8, R7, 0x80 ;  /* 0x000000800708c836 */ /* 0x000fe40000000000 */
[----:B------:R-:W-:-:S03]  /*0140*/  @!P4 IMAD.IADD R5, R20, 0x1, R7 ;  /* 0x000000011405c824 */ /* 0x000fc600078e0207 */
[----:B------:R-:W-:Y:S01]  /*0150*/  ISETP.GE.U32.AND P5, PT, R8, R9, PT ;  /* 0x000000090800720c */ /* 0x000fe20003fa6070 */
[C---:B-1----:R-:W-:Y:S01]  /*0160*/  @!P4 IMAD.WIDE.U32 R10, R5.reuse, 0x2, R10 ;  /* 0x00000002050ac825 */ /* 0x042fe200078e000a */
[----:B------:R-:W1:Y:S03]  /*0170*/  LDC.64 R12, c[0x0][0x398] ;  /* 0x0000e600ff0c7b82 */ /* 0x000e660000000a00 */
[----:B----4-:R-:W-:Y:S01]  /*0180*/  @!P4 IMAD.WIDE.U32 R26, R5, 0x2, R26 ;  /* 0x00000002051ac825 */ /* 0x010fe200078e001a */
[----:B------:R4:W5:Y:S01]  /*0190*/  @!P4 LDG.E.U16 R6, desc[UR4][R10.64] ;  /* 0x000000040a06c981 */ /* 0x000962000c1e1500 */
[----:B------:R-:W-:-:S06]  /*01a0*/  PRMT R5, RZ, 0x7610, R5 ;  /* 0x00007610ff057816 */ /* 0x000fcc0000000005 */
[----:B------:R-:W-:Y:S01]  /*01b0*/  @!P5 IADD3 R3, PT, PT, R20, R8, RZ ;  /* 0x000000081403d210 */ /* 0x000fe20007ffe0ff */
[----:B------:R-:W-:Y:S01]  /*01c0*/  @!P5 VIADD R8, R8, 0x80 ;  /* 0x000000800808d836 */ /* 0x000fe20000000000 */
[----:B------:R-:W5:Y:S01]  /*01d0*/  @!P4 LDG.E.U16 R5, desc[UR4][R26.64] ;  /* 0x000000041a05c981 */ /* 0x000f62000c1e1500 */
[----:B----4-:R-:W4:Y:S03]  /*01e0*/  LDC.64 R10, c[0x0][0x398] ;  /* 0x0000e600ff0a7b82 */ /* 0x010f260000000a00 */
[----:B------:R-:W-:-:S13]  /*01f0*/  ISETP.GE.U32.AND P0, PT, R8, R9, PT ;  /* 0x000000090800720c */ /* 0x000fda0003f06070 */
[----:B------:R-:W-:Y:S01]  /*0200*/  @!P0 IMAD.IADD R21, R20, 0x1, R8 ;  /* 0x0000000114158824 */ /* 0x000fe200078e0208 */
[----:B------:R-:W-:-:S04]  /*0210*/  @!P0 IADD3 R8, PT, PT, R8, 0x80, RZ ;  /* 0x0000008008088810 */ /* 0x000fc80007ffe0ff */
[----:B------:R-:W-:-:S13]  /*0220*/  ISETP.GE.U32.AND P3, PT, R8, R9, PT ;  /* 0x000000090800720c */ /* 0x000fda0003f66070 */
[----:B------:R-:W-:Y:S02]  /*0230*/  @!P3 IMAD.IADD R22, R20, 0x1, R8 ;  /* 0x000000011416b824 */ /* 0x000fe400078e0208 */
[----:B------:R-:W-:-:S05]  /*0240*/  @!P3 VIADD R8, R8, 0x80 ;  /* 0x000000800808b836 */ /* 0x000fca0000000000 */
[----:B------:R-:W-:-:S13]  /*0250*/  ISETP.GE.U32.AND P2, PT, R8, R9, PT ;  /* 0x000000090800720c */ /* 0x000fda0003f46070 */
[----:B------:R-:W-:Y:S01]  /*0260*/  @!P2 IADD3 R23, PT, PT, R20, R8, RZ ;  /* 0x000000081417a210 */ /* 0x000fe20007ffe0ff */
[----:B------:R-:W-:-:S05]  /*0270*/  @!P2 VIADD R8, R8, 0x80 ;  /* 0x000000800808a836 */ /* 0x000fca0000000000 */
[----:B------:R-:W-:Y:S01]  /*0280*/  ISETP.GE.U32.AND P1, PT, R8, R9, PT ;  /* 0x000000090800720c */ /* 0x000fe20003f26070 */
[----:B--2---:R-:W-:-:S04]  /*0290*/  @!P5 IMAD.WIDE.U32 R14, R3, 0x2, R14 ;  /* 0x00000002030ed825 */ /* 0x004fc800078e000e */
[----:B---3--:R-:W-:-:S08]  /*02a0*/  @!P5 IMAD.WIDE.U32 R18, R3, 0x2, R18 ;  /* 0x000000020312d825 */ /* 0x008fd000078e0012 */
[----:B------:R-:W-:Y:S01]  /*02b0*/  @!P1 IADD3 R25, PT, PT, R20, R8, RZ ;  /* 0x0000000814199210 */ /* 0x000fe20007ffe0ff */
[----:B------:R-:W-:Y:S01]  /*02c0*/  @!P1 VIADD R8, R8, 0x80 ;  /* 0x0000008008089836 */ /* 0x000fe20000000000 */
[----:B------:R-:W-:Y:S01]  /*02d0*/  PRMT R3, RZ, 0x7610, R3 ;  /* 0x00007610ff037816 */ /* 0x000fe20000000003 */
[----:B----4-:R-:W-:Y:S01]  /*02e0*/  @!P2 IMAD.WIDE.U32 R10, R23, 0x2, R10 ;  /* 0x00000002170aa825 */ /* 0x010fe200078e000a */
[----:B------:R-:W-:Y:S01]  /*02f0*/  PRMT R24, RZ, 0x7610, R24 ;  /* 0x00007610ff187816 */ /* 0x000fe20000000018 */
[----:B------:R2:W5:Y:S01]  /*0300*/  @!P5 LDG.E.U16 R4, desc[UR4][R14.64] ;  /* 0x000000040e04d981 */ /* 0x000562000c1e1500 */
[----:B------:R-:W-:-:S03]  /*0310*/  ISETP.GE.U32.AND P6, PT, R8, R9, PT ;  /* 0x000000090800720c */ /* 0x000fc60003fc6070 */
[----:B------:R3:W5:Y:S04]  /*0320*/  @!P5 LDG.E.U16 R3, desc[UR4][R18.64] ;  /* 0x000000041203d981 */ /* 0x000768000c1e1500 */
[----:B------:R4:W5:Y:S01]  /*0330*/  @!P2 LDG.E.U16 R24, desc[UR4][R10.64] ;  /* 0x000000040a18a981 */ /* 0x000962000c1e1500 */
[----:B--2---:R-:W2:Y:S05]  /*0340*/  LDC.64 R14, c[0x0][0x398] ;  /* 0x0000e600ff0e7b82 */ /* 0x004eaa0000000a00 */
[----:B------:R-:W-:Y:S01]  /*0350*/  @!P6 IMAD.IADD R27, R20, 0x1, R8 ;  /* 0x00000001141be824 */ /* 0x000fe200078e0208 */
[----:B------:R-:W-:-:S02]  /*0360*/  @!P6 IADD3 R8, PT, PT, R8, 0x80, RZ ;  /* 0x000000800808e810 */ /* 0x000fc40007ffe0ff */
[----:B---3--:R-:W3:Y:S02]  /*0370*/  LDC.64 R18, c[0x0][0x398] ;  /* 0x0000e600ff127b82 */ /* 0x008ee40000000a00 */
[----:B------:R-:W-:Y:S02]  /*0380*/  ISETP.GE.U32.AND P4, PT, R8, R9, PT ;  /* 0x000000090800720c */ /* 0x000fe40003f86070 */
[----:B----4-:R-:W-:-:S11]  /*0390*/  PRMT R10, RZ, 0x7610, R10 ;  /* 0x00007610ff0a7816 */ /* 0x010fd6000000000a */
[----:B------:R-:W-:-:S04]  /*03a0*/  @!P4 IMAD.IADD R11, R20, 0x1, R8 ;  /* 0x00000001140bc824 */ /* 0x000fc800078e0208 */
[----:B---3--:R-:W-:-:S05]  /*03b0*/  @!P4 IMAD.WIDE.U32 R18, R11, 0x2, R18 ;  /* 0x000000020b12c825 */ /* 0x008fca00078e0012 */
[----:B------:R3:W5:Y:S02]  /*03c0*/  @!P4 LDG.E.U16 R10, desc[UR4][R18.64] ;  /* 0x00000004120ac981 */ /* 0x000764000c1e1500 */
[----:B---3--:R-:W3:Y:S01]  /*03d0*/  LDC.64 R18, c[0x0][0x390] ;  /* 0x0000e400ff127b82 */ /* 0x008ee20000000a00 */
[----:B--2---:R-:W-:-:S04]  /*03e0*/  @!P6 IMAD.WIDE.U32 R14, R27, 0x2, R14 ;  /* 0x000000021b0ee825 */ /* 0x004fc800078e000e */
[----:B---3--:R-:W-:Y:S01]  /*03f0*/  @!P6 IMAD.WIDE.U32 R18, R27, 0x2, R18 ;  /* 0x000000021b12e825 */ /* 0x008fe200078e0012 */
[----:B------:R-:W-:-:S06]  /*0400*/  PRMT R27, RZ, 0x7610, R27 ;  /* 0x00007610ff1b7816 */ /* 0x000fcc000000001b */
[----:B------:R-:W5:Y:S01]  /*0410*/  @!P6 LDG.E.U16 R27, desc[UR4][R18.64] ;  /* 0x00000004121be981 */ /* 0x000f62000c1e1500 */
[----:B------:R-:W-:Y:S01]  /*0420*/  PRMT R0, RZ, 0x7610, R0 ;  /* 0x00007610ff007816 */ /* 0x000fe20000000000 */
[----:B0-----:R-:W-:-:S05]  /*0430*/  @!P3 IMAD.WIDE.U32 R16, R22, 0x2, R16 ;  /* 0x000000021610b825 */ /* 0x001fca00078e0010 */
[----:B------:R0:W5:Y:S02]  /*0440*/  @!P3 LDG.E.U16 R0, desc[UR4][R16.64] ;  /* 0x000000041000b981 */ /* 0x000164000c1e1500 */
[----:B0-----:R-:W0:Y:S01]  /*0450*/  LDC.64 R16, c[0x0][0x390] ;  /* 0x0000e400ff107b82 */ /* 0x001e220000000a00 */
[----:B------:R-:W-:Y:S01]  /*0460*/  PRMT R2, RZ, 0x7610, R2 ;  /* 0x00007610ff027816 */ /* 0x000fe20000000002 */
[----:B------:R-:W-:Y:S01]  /*0470*/  @!P0 IMAD.WIDE.U32 R28, R21, 0x2, R28 ;  /* 0x00000002151c8825 */ /* 0x000fe200078e001c */
[----:B------:R-:W-:-:S03]  /*0480*/  PRMT R26, RZ, 0x7610, R26 ;  /* 0x00007610ff1a7816 */ /* 0x000fc6000000001a */
[----:B-1----:R-:W-:Y:S01]  /*0490*/  @!P1 IMAD.WIDE.U32 R12, R25, 0x2, R12 ;  /* 0x00000002190c9825 */ /* 0x002fe200078e000c */
[----:B------:R1:W5:Y:S04]  /*04a0*/  @!P0 LDG.E.U16 R2, desc[UR4][R28.64] ;  /* 0x000000041c028981 */ /* 0x000368000c1e1500 */
[----:B------:R2:W5:Y:S01]  /*04b0*/  @!P1 LDG.E.U16 R26, desc[UR4][R12.64] ;  /* 0x000000040c1a9981 */ /* 0x000562000c1e1500 */
[----:B-1----:R-:W1:Y:S08]  /*04c0*/  LDC.64 R28, c[0x0][0x390] ;  /* 0x0000e400ff1c7b82 */ /* 0x002e700000000a00 */
[----:B--2---:R-:W2:Y:S01]  /*04d0*/  LDC.64 R12, c[0x0][0x390] ;  /* 0x0000e400ff0c7b82 */ /* 0x004ea20000000a00 */
[----:B0-----:R-:W-:Y:S01]  /*04e0*/  @!P3 IMAD.WIDE.U32 R16, R22, 0x2, R16 ;  /* 0x000000021610b825 */ /* 0x001fe200078e0010 */
[----:B------:R-:W-:-:S06]  /*04f0*/  PRMT R22, RZ, 0x7610, R22 ;  /* 0x00007610ff167816 */ /* 0x000fcc0000000016 */
[----:B------:R0:W5:Y:S02]  /*0500*/  @!P3 LDG.E.U16 R22, desc[UR4][R16.64] ;  /* 0x000000041016b981 */ /* 0x000164000c1e1500 */
[----:B0-----:R-:W0:Y:S01]  /*0510*/  LDC.64 R16, c[0x0][0x390] ;  /* 0x0000e400ff107b82 */ /* 0x001e220000000a00 */
[----:B-1----:R-:W-:Y:S01]  /*0520*/  @!P0 IMAD.WIDE.U32 R28, R21, 0x2, R28 ;  /* 0x00000002151c8825 */ /* 0x002fe200078e001c */
[----:B------:R-:W-:-:S03]  /*0530*/  PRMT R21, RZ, 0x7610, R21 ;  /* 0x00007610ff157816 */ /* 0x000fc60000000015 */
[----:B--2---:R-:W-:Y:S01]  /*0540*/  @!P1 IMAD.WIDE.U32 R12, R25, 0x2, R12 ;  /* 0x00000002190c9825 */ /* 0x004fe200078e000c */
[----:B------:R-:W-:Y:S02]  /*0550*/  PRMT R25, RZ, 0x7610, R25 ;  /* 0x00007610ff197816 */ /* 0x000fe40000000019 */
[----:B------:R-:W5:Y:S01]  /*0560*/  @!P0 LDG.E.U16 R21, desc[UR4][R28.64] ;  /* 0x000000041c158981 */ /* 0x000f62000c1e1500 */
[----:B------:R-:W-:Y:S02]  /*0570*/  PRMT R8, RZ, 0x7610, R8 ;  /* 0x00007610ff087816 */ /* 0x000fe40000000008 */
[----:B------:R-:W-:Y:S01]  /*0580*/  ISETP.GE.U32.AND P0, PT, R7, R9, PT ;  /* 0x000000090700720c */ /* 0x000fe20003f06070 */
[----:B------:R1:W5:Y:S04]  /*0590*/  @!P1 LDG.E.U16 R25, desc[UR4][R12.64] ;  /* 0x000000040c199981 */ /* 0x000368000c1e1500 */
[----:B------:R0:W5:Y:S01]  /*05a0*/  @!P6 LDG.E.U16 R8, desc[UR4][R14.64] ;  /* 0x000000040e08e981 */ /* 0x000162000c1e1500 */
[----:B-1----:R-:W1:Y:S01]  /*05b0*/  LDC.64 R12, c[0x0][0x390] ;  /* 0x0000e400ff0c7b82 */ /* 0x002e620000000a00 */
[----:B0-----:R-:W-:Y:S01]  /*05c0*/  @!P2 IMAD.WIDE.U32 R14, R23, 0x2, R16 ;  /* 0x00000002170ea825 */ /* 0x001fe200078e0010 */
[----:B------:R-:W-:-:S06]  /*05d0*/  PRMT R23, RZ, 0x7610, R23 ;  /* 0x00007610ff177816 */ /* 0x000fcc0000000017 */
[----:B------:R0:W5:Y:S02]  /*05e0*/  @!P2 LDG.E.U16 R23, desc[UR4][R14.64] ;  /* 0x000000040e17a981 */ /* 0x000164000c1e1500 */
[----:B0-----:R-:W0:Y:S01]  /*05f0*/  @!P0 LDC.64 R14, c[0x0][0x388] ;  /* 0x0000e200ff0e8b82 */ /* 0x001e220000000a00 */
[----:B-1----:R-:W-:Y:S01]  /*0600*/  @!P4 IMAD.WIDE.U32 R16, R11, 0x2, R12 ;  /* 0x000000020b10c825 */ /* 0x002fe200078e000c */
[----:B------:R-:W-:-:S03]  /*0610*/  PRMT R11, RZ, 0x7610, R11 ;  /* 0x00007610ff0b7816 */ /* 0x000fc6000000000b */
[C---:B------:R-:W-:Y:S01]  /*0620*/  VIADD R12, R7.reuse, 0x100 ;  /* 0x00000100070c7836 */ /* 0x040fe20000000000 */
[C---:B------:R-:W-:Y:S01]  /*0630*/  IADD3 R28, PT, PT, R7.reuse, 0x180, RZ ;  /* 0x00000180071c7810 */ /* 0x040fe20007ffe0ff */
[C---:B------:R-:W-:Y:S01]  /*0640*/  VIADD R13, R7.reuse, 0x200 ;  /* 0x00000200070d7836 */ /* 0x040fe20000000000 */
[----:B------:R-:W-:Y:S01]  /*0650*/  BSSY.RECONVERGENT B0, `(.L_x_1052) ;  /* 0x0000010000007945 */ /* 0x000fe20003800200 */
[----:B------:R-:W-:Y:S01]  /*0660*/  VIADD R29, R7, 0x280 ;  /* 0x00000280071d7836 */ /* 0x000fe20000000000 */
[----:B------:R1:W5:Y:S01]  /*0670*/  @!P4 LDG.E.U16 R11, desc[UR4][R16.64] ;  /* 0x00000004100bc981 */ /* 0x000362000c1e1500 */
[-C--:B------:R-:W-:Y:S02]  /*0680*/  ISETP.GE.U32.AND P1, PT, R12, R9.reuse, PT ;  /* 0x000000090c00720c */ /* 0x080fe40003f26070 */
[-C--:B------:R-:W-:Y:S02]  /*0690*/  ISETP.GE.U32.AND P2, PT, R28, R9.reuse, PT ;  /* 0x000000091c00720c */ /* 0x080fe40003f46070 */
[----:B------:R-:W-:-:S02]  /*06a0*/  ISETP.GE.U32.AND P3, PT, R13, R9, PT ;  /* 0x000000090d00720c */ /* 0x000fc40003f66070 */
[----:B------:R-:W-:Y:S02]  /*06b0*/  ISETP.GE.U32.AND P4, PT, R29, R9, PT ;  /* 0x000000091d00720c */ /* 0x000fe40003f86070 */
[C---:B------:R-:W-:Y:S01]  /*06c0*/  IADD3 R12, PT, PT, R7.reuse, 0x80, RZ ;  /* 0x00000080070c7810 */ /* 0x040fe20007ffe0ff */
[----:B-1----:R-:W-:Y:S01]  /*06d0*/  VIADD R16, R7, 0x300 ;  /* 0x0000030007107836 */ /* 0x002fe20000000000 */
[----:B------:R-:W-:Y:S09]  /*06e0*/  @P0 BRA `(.L_x_1053) ;  /* 0x0000000000180947 */ /* 0x000ff20003800000 */
[----:B-----5:R-:W-:-:S05]  /*06f0*/  HADD2.F32 R18, -RZ, R6.H0_H0 ;  /* 0x20000006ff127230 */ /* 0x020fca0000004100 */
[----:B------:R-:W-:-:S13]  /*0700*/  FSETP.GT.FTZ.AND P5, PT, R18, RZ, PT ;  /* 0x000000ff1200720b */ /* 0x000fda0003fb4000 */
[----:B------:R-:W-:-:S05]  /*0710*/  @!P5 HADD2.F32 R5, -RZ, R5.H0_H0 ;  /* 0x20000005ff05d230 */ /* 0x000fca0000004100 */
[----:B------:R-:W-:-:S05]  /*0720*/  @!P5 FMUL.FTZ R5, R18, R5 ;  /* 0x000000051205d220 */ /* 0x000fca0000410000 */
[----:B------:R-:W-:-:S04]  /*0730*/  @!P5 F2FP.F16.F32.PACK_AB R5, RZ, R5 ;  /* 0x00000005ff05d23e */ /* 0x000fc800000000ff */
[----:B------:R-:W-:-:S07]  /*0740*/  @!P5 PRMT R6, R5, 0x7610, R6 ;  /* 0x000076100506d816 */ /* 0x000fce0000000006 */
.L_x_1053:
[----:B------:R-:W-:Y:S05]  /*0750*/  BSYNC.RECONVERGENT B0 ;  /* 0x0000000000007941 */ /* 0x000fea0003800200 */
.L_x_1052:
[-C--:B------:R-:W-:Y:S01]  /*0760*/  ISETP.GE.U32.AND P6, PT, R12, R9.reuse, PT ;  /* 0x000000090c00720c */ /* 0x080fe20003fc6070 */
[----:B------:R-:W-:Y:S01]  /*0770*/  BSSY.RECONVERGENT B0, `(.L_x_1054) ;  /* 0x000000a000007945 */ /* 0x000fe20003800200 */
[----:B------:R-:W-:Y:S01]  /*0780*/  ISETP.GE.U32.AND P5, PT, R16, R9, PT ;  /* 0x000000091000720c */ /* 0x000fe20003fa6070 */
[----:B------:R-:W-:-:S10]  /*0790*/  VIADD R16, R7, 0x380 ;  /* 0x0000038007107836 */ /* 0x000fd40000000000 */
[----:B------:R-:W-:Y:S05]  /*07a0*/  @P6 BRA `(.L_x_1055) ;  /* 0x0000000000186947 */ /* 0x000fea0003800000 */
[----:B-----5:R-:W-:-:S05]  /*07b0*/  HADD2.F32 R18, -RZ, R4.H0_H0 ;  /* 0x20000004ff127230 */ /* 0x020fca0000004100 */
[----:B------:R-:W-:-:S13]  /*07c0*/  FSETP.GT.FTZ.AND P6, PT, R18, RZ, PT ;  /* 0x000000ff1200720b */ /* 0x000fda0003fd4000 */
[----:B------:R-:W-:-:S05]  /*07d0*/  @!P6 HADD2.F32 R3, -RZ, R3.H0_H0 ;  /* 0x20000003ff03e230 */ /* 0x000fca0000004100 */
[----:B------:R-:W-:-:S05]  /*07e0*/  @!P6 FMUL.FTZ R3, R18, R3 ;  /* 0x000000031203e220 */ /* 0x000fca0000410000 */
[----:B------:R-:W-:-:S04]  /*07f0*/  @!P6 F2FP.F16.F32.PACK_AB R3, RZ, R3 ;  /* 0x00000003ff03e23e */ /* 0x000fc800000000ff */
[----:B------:R-:W-:-:S07]  /*0800*/  @!P6 PRMT R4, R3, 0x7610, R4 ;  /* 0x000076100304e816 */ /* 0x000fce0000000004 */
.L_x_1055:
[----:B------:R-:W-:Y:S05]  /*0810*/  BSYNC.RECONVERGENT B0 ;  /* 0x0000000000007941 */ /* 0x000fea0003800200 */
.L_x_1054:
[----:B-----5:R-:W-:Y:S01]  /*0820*/  @!P0 IADD3 R3, PT, PT, R20, R7, RZ ;  /* 0x0000000714038210 */ /* 0x020fe20007ffe0ff */
[----:B------:R-:W-:Y:S01]  /*0830*/  BSSY.RECONVERGENT B0, `(.L_x_1056) ;  /* 0x000000a000007945 */ /* 0x000fe20003800200 */
[----:B------:R-:W-:-:S03]  /*0840*/  ISETP.GE.U32.AND P6, PT, R16, R9, PT ;  /* 0x000000091000720c */ /* 0x000fc60003fc6070 */
[----:B0-----:R-:W-:Y:S01]  /*0850*/  @!P0 IMAD.WIDE.U32 R14, R3, 0x2, R14 ;  /* 0x00000002030e8825 */ /* 0x001fe200078e000e */
[----:B------:R-:W-:Y:S09]  /*0860*/  @P1 BRA `(.L_x_1057) ;  /* 0x0000000000181947 */ /* 0x000ff20003800000 */
[----:B------:R-:W-:-:S05]  /*0870*/  HADD2.F32 R3, -RZ, R21.H0_H0 ;  /* 0x20000015ff037230 */ /* 0x000fca0000004100 */
[----:B------:R-:W-:-:S13]  /*0880*/  FSETP.GT.FTZ.AND P1, PT, R3, RZ, PT ;  /* 0x000000ff0300720b */ /* 0x000fda0003f34000 */
[----:B------:R-:W-:-:S05]  /*0890*/  @!P1 HADD2.F32 R2, -RZ, R2.H0_H0 ;  /* 0x20000002ff029230 */ /* 0x000fca0000004100 */
[----:B------:R-:W-:-:S05]  /*08a0*/  @!P1 FMUL.FTZ R2, R3, R2 ;  /* 0x0000000203029220 */ /* 0x000fca0000410000 */
[----:B------:R-:W-:-:S04]  /*08b0*/  @!P1 F2FP.F16.F32.PACK_AB R2, RZ, R2 ;  /* 0x00000002ff02923e */ /* 0x000fc800000000ff */
[----:B------:R-:W-:-:S07]  /*08c0*/  @!P1 PRMT R21, R2, 0x7610, R21 ;  /* 0x0000761002159816 */ /* 0x000fce0000000015 */
.L_x_1057:
[----:B------:R-:W-:Y:S05]  /*08d0*/  BSYNC.RECONVERGENT B0 ;  /* 0x0000000000007941 */ /* 0x000fea0003800200 */
.L_x_1056:
[----:B------:R-:W-:Y:S04]  /*08e0*/  BSSY.RECONVERGENT B0, `(.L_x_1058) ;  /* 0x0000008000007945 */ /* 0x000fe80003800200 */
[----:B------:R-:W-:Y:S05]  /*08f0*/  @P2 BRA `(.L_x_1059) ;  /* 0x0000000000182947 */ /* 0x000fea0003800000 */
[----:B------:R-:W-:-:S05]  /*0900*/  HADD2.F32 R3, -RZ, R22.H0_H0 ;  /* 0x20000016ff037230 */ /* 0x000fca0000004100 */
[----:B------:R-:W-:-:S13]  /*0910*/  FSETP.GT.FTZ.AND P1, PT, R3, RZ, PT ;  /* 0x000000ff0300720b */ /* 0x000fda0003f34000 */
[----:B------:R-:W-:-:S05]  /*0920*/  @!P1 HADD2.F32 R0, -RZ, R0.H0_H0 ;  /* 0x20000000ff009230 */ /* 0x000fca0000004100 */
[----:B------:R-:W-:-:S05]  /*0930*/  @!P1 FMUL.FTZ R0, R3, R0 ;  /* 0x0000000003009220 */ /* 0x000fca0000410000 */
[----:B------:R-:W-:-:S04]  /*0940*/  @!P1 F2FP.F16.F32.PACK_AB R0, RZ, R0 ;  /* 0x00000000ff00923e */ /* 0x000fc800000000ff */
[----:B------:R-:W-:-:S07]  /*0950*/  @!P1 PRMT R22, R0, 0x7610, R22 ;  /* 0x0000761000169816 */ /* 0x000fce0000000016 */
.L_x_1059:
[----:B------:R-:W-:Y:S05]  /*0960*/  BSYNC.RECONVERGENT B0 ;  /* 0x0000000000007941 */ /* 0x000fea0003800200 */
.L_x_1058:
        /* <DEDUP_REMOVED lines=8> */
.L_x_1061:
[----:B------:R-:W-:Y:S05]  /*09f0*/  BSYNC.RECONVERGENT B0 ;  /* 0x0000000000007941 */ /* 0x000fea0003800200 */
.L_x_1060:
        /* <DEDUP_REMOVED lines=8> */
.L_x_1063:
[----:B------:R-:W-:Y:S05]  /*0a80*/  BSYNC.RECONVERGENT B0 ;  /* 0x0000000000007941 */ /* 0x000fea0003800200 */
.L_x_1062:
        /* <DEDUP_REMOVED lines=8> */
.L_x_1065:
[----:B------:R-:W-:Y:S05]  /*0b10*/  BSYNC.RECONVERGENT B0 ;  /* 0x0000000000007941 */ /* 0x000fea0003800200 */
.L_x_1064:
        /* <DEDUP_REMOVED lines=8> */
.L_x_1067:
[----:B------:R-:W-:Y:S05]  /*0ba0*/  BSYNC.RECONVERGENT B0 ;  /* 0x0000000000007941 */ /* 0x000fea0003800200 */
.L_x_1066:
[----:B------:R-:W-:Y:S01]  /*0bb0*/  @!P0 IMAD.MOV.U32 R7, RZ, RZ, R12 ;  /* 0x000000ffff078224 */ /* 0x000fe200078e000c */
[----:B------:R0:W-:Y:S01]  /*0bc0*/  @!P0 STG.E.U16 desc[UR4][R14.64], R6 ;  /* 0x000000060e008986 */ /* 0x0001e2000c101504 */
[----:B------:R-:W-:Y:S04]  /*0bd0*/  BSSY.RECONVERGENT B0, `(.L_x_1068) ;  /* 0x000002d000007945 */ /* 0x000fe80003800200 */
[----:B------:R-:W-:Y:S01]  /*0be0*/  BSSY.RELIABLE B1, `(.L_x_1069) ;  /* 0x0000025000017945 */ /* 0x000fe20003800100 */
[----:B------:R-:W-:-:S13]  /*0bf0*/  ISETP.GE.U32.AND P0, PT, R7, R9, PT ;  /* 0x000000090700720c */ /* 0x000fda0003f06070 */
[----:B0-----:R-:W-:Y:S05]  /*0c00*/  @P0 BRA `(.L_x_1070) ;  /* 0x0000000000300947 */ /* 0x001fea0003800000 */
[----:B------:R-:W0:Y:S01]  /*0c10*/  LDC.64 R2, c[0x0][0x388] ;  /* 0x0000e200ff027b82 */ /* 0x000e220000000a00 */
[----:B------:R-:W-:Y:S01]  /*0c20*/  IMAD.IADD R5, R20, 0x1, R7 ;  /* 0x0000000114057824 */ /* 0x000fe200078e0207 */
[----:B------:R-:W-:-:S04]  /*0c30*/  IADD3 R7, PT, PT, R7, 0x80, RZ ;  /* 0x0000008007077810 */ /* 0x000fc80007ffe0ff */
[----:B------:R-:W-:Y:S01]  /*0c40*/  ISETP.GE.U32.AND P0, PT, R7, R9, PT ;  /* 0x000000090700720c */ /* 0x000fe20003f06070 */
[----:B0-----:R-:W-:-:S05]  /*0c50*/  IMAD.WIDE.U32 R2, R5, 0x2, R2 ;  /* 0x0000000205027825 */ /* 0x001fca00078e0002 */
[----:B------:R0:W-:Y:S07]  /*0c60*/  STG.E.U16 desc[UR4][R2.64], R4 ;  /* 0x0000000402007986 */ /* 0x0001ee000c101504 */
[----:B------:R-:W-:Y:S05]  /*0c70*/  @P0 BRA `(.L_x_1071) ;  /* 0x0000000000300947 */ /* 0x000fea0003800000 */
[----:B0-----:R-:W0:Y:S01]  /*0c80*/  LDC.64 R2, c[0x0][0x388] ;  /* 0x0000e200ff027b82 */ /* 0x001e220000000a00 */
[----:B------:R-:W-:Y:S02]  /*0c90*/  IMAD.IADD R5, R20, 0x1, R7 ;  /* 0x0000000114057824 */ /* 0x000fe400078e0207 */
[----:B------:R-:W-:Y:S02]  /*0ca0*/  VIADD R7, R7, 0x80 ;  /* 0x0000008007077836 */ /* 0x000fe40000000000 */
[----:B0-----:R-:W-:-:S05]  /*0cb0*/  IMAD.WIDE.U32 R2, R5, 0x2, R2 ;  /* 0x0000000205027825 */ /* 0x001fca00078e0002 */
[----:B------:R0:W-:Y:S02]  /*0cc0*/  STG.E.U16 desc[UR4][R2.64], R21 ;  /* 0x0000001502007986 */ /* 0x0001e4000c101504 */
.L_x_1070:
[----:B------:R-:W-:-:S13]  /*0cd0*/  ISETP.GE.U32.AND P0, PT, R7, R9, PT ;  /* 0x000000090700720c */ /* 0x000fda0003f06070 */
[----:B------:R-:W-:Y:S05]  /*0ce0*/  @P0 BRA `(.L_x_1072) ;  /* 0x0000000000300947 */ /* 0x000fea0003800000 */
[----:B0-----:R-:W0:Y:S01]  /*0cf0*/  LDC.64 R2, c[0x0][0x388] ;  /* 0x0000e200ff027b82 */ /* 0x001e220000000a00 */
[----:B------:R-:W-:Y:S01]  /*0d00*/  IADD3 R5, PT, PT, R20, R7, RZ ;  /* 0x0000000714057210 */ /* 0x000fe20007ffe0ff */
[----:B------:R-:W-:-:S04]  /*0d10*/  VIADD R7, R7, 0x80 ;  /* 0x0000008007077836 */ /* 0x000fc80000000000 */
[----:B0-----:R-:W-:-:S05]  /*0d20*/  IMAD.WIDE.U32 R2, R5, 0x2, R2 ;  /* 0x0000000205027825 */ /* 0x001fca00078e0002 */
[----:B------:R1:W-:Y:S02]  /*0d30*/  STG.E.U16 desc[UR4][R2.64], R22 ;  /* 0x0000001602007986 */ /* 0x0003e4000c101504 */
.L_x_1071:
[----:B------:R-:W-:-:S13]  /*0d40*/  ISETP.GE.U32.AND P0, PT, R7, R9, PT ;  /* 0x000000090700720c */ /* 0x000fda0003f06070 */
[----:B------:R-:W-:Y:S05]  /*0d50*/  @P0 BRA `(.L_x_1073) ;  /* 0x0000000000340947 */ /* 0x000fea0003800000 */
[----:B01----:R-:W0:Y:S01]  /*0d60*/  LDC.64 R2, c[0x0][0x388] ;  /* 0x0000e200ff027b82 */ /* 0x003e220000000a00 */
[----:B------:R-:W-:Y:S01]  /*0d70*/  IMAD.IADD R5, R20, 0x1, R7 ;  /* 0x0000000114057824 */ /* 0x000fe200078e0207 */
[----:B------:R-:W-:-:S03]  /*0d80*/  IADD3 R7, PT, PT, R7, 0x80, RZ ;  /* 0x0000008007077810 */ /* 0x000fc60007ffe0ff */
[----:B0-----:R-:W-:-:S05]  /*0d90*/  IMAD.WIDE.U32 R2, R5, 0x2, R2 ;  /* 0x0000000205027825 */ /* 0x001fca00078e0002 */
[----:B------:R1:W-:Y:S02]  /*0da0*/  STG.E.U16 desc[UR4][R2.64], R23 ;  /* 0x0000001702007986 */ /* 0x0003e4000c101504 */
.L_x_1072:
[----:B------:R-:W-:-:S13]  /*0db0*/  ISETP.GE.U32.AND P0, PT, R7, R9, PT ;  /* 0x000000090700720c */ /* 0x000fda0003f06070 */
[----:B------:R-:W-:Y:S05]  /*0dc0*/  @P0 BREAK.RELIABLE B1 ;  /* 0x0000000000010942 */ /* 0x000fea0003800100 */
[----:B------:R-:W-:Y:S05]  /*0dd0*/  @P0 BRA `(.L_x_1074) ;  /* 0x0000000000300947 */ /* 0x000fea0003800000 */
[----:B01----:R-:W0:Y:S01]  /*0de0*/  LDC.64 R2, c[0x0][0x388] ;  /* 0x0000e200ff027b82 */ /* 0x003e220000000a00 */
[----:B------:R-:W-:Y:S02]  /*0df0*/  IMAD.IADD R5, R20, 0x1, R7 ;  /* 0x0000000114057824 */ /* 0x000fe400078e0207 */
[----:B------:R-:W-:Y:S02]  /*0e00*/  VIADD R7, R7, 0x80 ;  /* 0x0000008007077836 */ /* 0x000fe40000000000 */
[----:B0-----:R-:W-:-:S05]  /*0e10*/  IMAD.WIDE.U32 R2, R5, 0x2, R2 ;  /* 0x0000000205027825 */ /* 0x001fca00078e0002 */
[----:B------:R2:W-:Y:S02]  /*0e20*/  STG.E.U16 desc[UR4][R2.64], R25 ;  /* 0x0000001902007986 */ /* 0x0005e4000c101504 */
.L_x_1073:
[----:B------:R-:W-:Y:S05]  /*0e30*/  BSYNC.RELIABLE B1 ;  /* 0x0000000000017941 */ /* 0x000fea0003800100 */
.L_x_1069:
[----:B------:R-:W-:-:S13]  /*0e40*/  ISETP.GE.U32.AND P0, PT, R7, R9, PT ;  /* 0x000000090700720c */ /* 0x000fda0003f06070 */
[----:B012---:R-:W0:Y:S01]  /*0e50*/  @!P0 LDC.64 R2, c[0x0][0x388] ;  /* 0x0000e200ff028b82 */ /* 0x007e220000000a00 */
[----:B------:R-:W-:Y:S01]  /*0e60*/  @!P0 IADD3 R5, PT, PT, R20, R7, RZ ;  /* 0x0000000714058210 */ /* 0x000fe20007ffe0ff */
[----:B------:R-:W-:-:S04]  /*0e70*/  @!P0 VIADD R7, R7, 0x80 ;  /* 0x0000008007078836 */ /* 0x000fc80000000000 */
[----:B0-----:R-:W-:-:S05]  /*0e80*/  @!P0 IMAD.WIDE.U32 R2, R5, 0x2, R2 ;  /* 0x0000000205028825 */ /* 0x001fca00078e0002 */
[----:B------:R2:W-:Y:S02]  /*0e90*/  @!P0 STG.E.U16 desc[UR4][R2.64], R27 ;  /* 0x0000001b02008986 */ /* 0x0005e4000c101504 */
.L_x_1074:
[----:B------:R-:W-:Y:S05]  /*0ea0*/  BSYNC.RECONVERGENT B0 ;  /* 0x0000000000007941 */ /* 0x000fea0003800200 */
.L_x_1068:
[----:B------:R-:W-:Y:S05]  /*0eb0*/  WARPSYNC.ALL ;  /* 0x0000000000007948 */ /* 0x000fea0003800000 */
[----:B------:R-:W-:-:S13]  /*0ec0*/  ISETP.GE.U32.AND P0, PT, R7, R9, PT ;  /* 0x000000090700720c */ /* 0x000fda0003f06070 */
[----:B------:R-:W-:Y:S05]  /*0ed0*/  @P0 EXIT ;  /* 0x000000000000094d */ /* 0x000fea0003800000 */
[----:B012---:R-:W0:Y:S01]  /*0ee0*/  LDC.64 R2, c[0x0][0x388] ;  /* 0x0000e200ff027b82 */ /* 0x007e220000000a00 */
[----:B------:R-:W-:-:S05]  /*0ef0*/  IADD3 R7, PT, PT, R20, R7, RZ ;  /* 0x0000000714077210 */ /* 0x000fca0007ffe0ff */
[----:B0-----:R-:W-:-:S05]  /*0f00*/  IMAD.WIDE.U32 R2, R7, 0x2, R2 ;  /* 0x0000000207027825 */ /* 0x001fca00078e0002 */
[----:B------:R-:W-:Y:S01]  /*0f10*/  STG.E.U16 desc[UR4][R2.64], R11 ;  /* 0x0000000b02007986 */ /* 0x000fe2000c101504 */
[----:B------:R-:W-:Y:S05]  /*0f20*/  EXIT ;  /* 0x000000000000794d */ /* 0x000fea0003800000 */
.L_x_1051:
[----:B------:R-:W0:Y:S01]  /*0f30*/  S2R R3, SR_TID.X ;  /* 0x0000000000037919 */ /* 0x000e220000002100 */
[----:B------:R-:W1:Y:S08]  /*0f40*/  LDC.64 R4, c[0x0][0x390] ;  /* 0x0000e400ff047b82 */ /* 0x000e700000000a00 */
[----:B------:R-:W2:Y:S01]  /*0f50*/  LDC.64 R6, c[0x0][0x398] ;  /* 0x0000e600ff067b82 */ /* 0x000ea20000000a00 */
[----:B-1----:R-:W-:-:S04]  /*0f60*/  IMAD.WIDE.U32 R4, R20, 0x2, R4 ;  /* 0x0000000214047825 */ /* 0x002fc800078e0004 */
[----:B0-----:R-:W-:-:S05]  /*0f70*/  IMAD.WIDE.U32 R8, R3, 0x4, R4 ;  /* 0x0000000403087825 */ /* 0x001fca00078e0004 */
[----:B------:R-:W3:Y:S01]  /*0f80*/  LDG.E R12, desc[UR4][R8.64] ;  /* 0x00000004080c7981 */ /* 0x000ee2000c1e1900 */
[----:B--2---:R-:W-:Y:S02]  /*0f90*/  IMAD.WIDE.U32 R4, R20, 0x2, R6 ;  /* 0x0000000214047825 */ /* 0x004fe400078e0006 */
[----:B------:R-:W0:Y:S01]  /*0fa0*/  LDC.64 R6, c[0x0][0x388] ;  /* 0x0000e200ff067b82 */ /* 0x000e220000000a00 */
[----:B------:R-:W2:Y:S01]  /*0fb0*/  LDG.E R13, desc[UR4][R8.64+0x200] ;  /* 0x00020004080d7981 */ /* 0x000ea2000c1e1900 */
[----:B------:R-:W-:-:S03]  /*0fc0*/  IMAD.WIDE.U32 R10, R3, 0x4, R4 ;  /* 0x00000004030a7825 */ /* 0x000fc600078e0004 */
[----:B------:R-:W4:Y:S04]  /*0fd0*/  LDG.E R14, desc[UR4][R8.64+0x400] ;  /* 0x00040004080e7981 */ /* 0x000f28000c1e1900 */
[----:B------:R-:W5:Y:S04]  /*0fe0*/  LDG.E R2, desc[UR4][R10.64] ;  /* 0x000000040a027981 */ /* 0x000f68000c1e1900 */
[----:B------:R2:W4:Y:S04]  /*0ff0*/  LDG.E R15, desc[UR4][R8.64+0x600] ;  /* 0x00060004080f7981 */ /* 0x000528000c1e1900 */
[----:B------:R-:W4:Y:S04]  /*1000*/  LDG.E R5, desc[UR4][R10.64+0x200] ;  /* 0x000200040a057981 */ /* 0x000f28000c1e1900 */
[----:B------:R-:W4:Y:S04]  /*1010*/  LDG.E R0, desc[UR4][R10.64+0x400] ;  /* 0x000400040a007981 */ /* 0x000f28000c1e1900 */
[----:B------:R1:W4:Y:S01]  /*1020*/  LDG.E R4, desc[UR4][R10.64+0x600] ;  /* 0x000600040a047981 */ /* 0x000322000c1e1900 */
[----:B0-----:R-:W-:-:S04]  /*1030*/  IMAD.WIDE.U32 R20, R20, 0x2, R6 ;  /* 0x0000000214147825 */ /* 0x001fc800078e0006 */
[----:B------:R-:W-:-:S04]  /*1040*/  IMAD.WIDE.U32 R20, R3, 0x4, R20 ;  /* 0x0000000403147825 */ /* 0x000fc800078e0014 */
[----:B---3--:R-:W-:-:S05]  /*1050*/  HADD2.F32 R16, -RZ, R12.H0_H0 ;  /* 0x2000000cff107230 */ /* 0x008fca0000004100 */
[----:B------:R-:W-:Y:S02]  /*1060*/  FSETP.GT.FTZ.AND P3, PT, R16, RZ, PT ;  /* 0x000000ff1000720b */ /* 0x000fe40003f74000 */
[----:B--2---:R-:W-:Y:S02]  /*1070*/  PRMT R9, R13, 0x7632, R9 ;  /* 0x000076320d097816 */ /* 0x004fe40000000009 */
[C---:B------:R-:W-:Y:S02]  /*1080*/  PRMT R6, R12.reuse, 0x7610, R6 ;  /* 0x000076100c067816 */ /* 0x040fe40000000006 */
[----:B------:R-:W-:-:S07]  /*1090*/  PRMT R7, R12, 0x7632, R7 ;  /* 0x000076320c077816 */ /* 0x000fce0000000007 */
[----:B-----5:R-:W-:Y:S01]  /*10a0*/  @!P3 HADD2.F32 R17, -RZ, R2.H0_H0 ;  /* 0x20000002ff11b230 */ /* 0x020fe20000004100 */
[----:B------:R-:W-:Y:S01]  /*10b0*/  PRMT R2, R13, 0x7610, R2 ;  /* 0x000076100d027816 */ /* 0x000fe20000000002 */
[----:B------:R-:W-:Y:S01]  /*10c0*/  HADD2.F32 R12, -RZ, R9.H0_H0 ;  /* 0x20000009ff0c7230 */ /* 0x000fe20000004100 */
[----:B----4-:R-:W-:-:S03]  /*10d0*/  PRMT R8, R14, 0x7610, R8 ;  /* 0x000076100e087816 */ /* 0x010fc60000000008 */
[----:B------:R-:W-:Y:S01]  /*10e0*/  HADD2.F32 R18, -RZ, R2.H0_H0 ;  /* 0x20000002ff127230 */ /* 0x000fe20000004100 */
[----:B-1----:R-:W-:Y:S02]  /*10f0*/  PRMT R11, R14, 0x7632, R11 ;  /* 0x000076320e0b7816 */ /* 0x002fe4000000000b */
[C---:B------:R-:W-:Y:S02]  /*1100*/  PRMT R10, R15.reuse, 0x7610, R10 ;  /* 0x000076100f0a7816 */ /* 0x040fe4000000000a */
[----:B------:R-:W-:Y:S01]  /*1110*/  PRMT R13, R15, 0x7632, R13 ;  /* 0x000076320f0d7816 */ /* 0x000fe2000000000d */
[----:B------:R-:W-:Y:S01]  /*1120*/  @!P3 FMUL.FTZ R19, R16, R17 ;  /* 0x000000111013b220 */ /* 0x000fe20000410000 */
[----:B------:R-:W-:Y:S01]  /*1130*/  FSETP.GT.FTZ.AND P1, PT, R18, RZ, PT ;  /* 0x000000ff1200720b */ /* 0x000fe20003f34000 */
[----:B------:R-:W-:Y:S01]  /*1140*/  HADD2.F32 R17, -RZ, R8.H0_H0 ;  /* 0x20000008ff117230 */ /* 0x000fe20000004100 */
[----:B------:R-:W-:Y:S01]  /*1150*/  FSETP.GT.FTZ.AND P0, PT, R12, RZ, PT ;  /* 0x000000ff0c00720b */ /* 0x000fe20003f14000 */
[----:B------:R-:W-:-:S02]  /*1160*/  HADD2.F32 R16, -RZ, R11.H0_H0 ;  /* 0x2000000bff107230 */ /* 0x000fc40000004100 */
[----:B------:R-:W-:Y:S02]  /*1170*/  HADD2.F32 R22, -RZ, R7.H0_H0 ;  /* 0x20000007ff167230 */ /* 0x000fe40000004100 */
[----:B------:R-:W-:Y:S02]  /*1180*/  HADD2.F32 R15, -RZ, R10.H0_H0 ;  /* 0x2000000aff0f7230 */ /* 0x000fe40000004100 */
[----:B------:R-:W-:Y:S01]  /*1190*/  HADD2.F32 R14, -RZ, R13.H0_H0 ;  /* 0x2000000dff0e7230 */ /* 0x000fe20000004100 */
[----:B------:R-:W-:Y:S02]  /*11a0*/  @!P3 F2FP.F16.F32.PACK_AB R6, RZ, R19 ;  /* 0x00000013ff06b23e */ /* 0x000fe400000000ff */
[----:B------:R-:W-:Y:S02]  /*11b0*/  FSETP.GT.FTZ.AND P3, PT, R17, RZ, PT ;  /* 0x000000ff1100720b */ /* 0x000fe40003f74000 */
[----:B------:R-:W-:Y:S02]  /*11c0*/  FSETP.GT.FTZ.AND P4, PT, R16, RZ, PT ;  /* 0x000000ff1000720b */ /* 0x000fe40003f94000 */
[----:B------:R-:W-:-:S02]  /*11d0*/  FSETP.GT.FTZ.AND P2, PT, R22, RZ, PT ;  /* 0x000000ff1600720b */ /* 0x000fc40003f54000 */
[----:B------:R-:W-:Y:S02]  /*11e0*/  FSETP.GT.FTZ.AND P5, PT, R15, RZ, PT ;  /* 0x000000ff0f00720b */ /* 0x000fe40003fb4000 */
[----:B------:R-:W-:Y:S01]  /*11f0*/  FSETP.GT.FTZ.AND P6, PT, R14, RZ, PT ;  /* 0x000000ff0e00720b */ /* 0x000fe20003fd4000 */
[--C-:B------:R-:W-:Y:S02]  /*1200*/  @!P1 HADD2.F32 R23, -RZ, R5.reuse.H0_H0 ;  /* 0x20000005ff179230 */ /* 0x100fe40000004100 */
[----:B------:R-:W-:-:S03]  /*1210*/  @!P0 HADD2.F32 R5, -RZ, R5.H1_H1 ;  /* 0x30000005ff058230 */ /* 0x000fc60000004100 */
[----:B------:R-:W-:Y:S01]  /*1220*/  @!P1 FMUL.FTZ R3, R18, R23 ;  /* 0x0000001712039220 */ /* 0x000fe20000410000 */
[--C-:B------:R-:W-:Y:S02]  /*1230*/  @!P4 HADD2.F32 R23, -RZ, R0.reuse.H1_H1 ;  /* 0x30000000ff17c230 */ /* 0x100fe40000004100 */
[----:B------:R-:W-:Y:S01]  /*1240*/  @!P0 FMUL.FTZ R5, R12, R5 ;  /* 0x000000050c058220 */ /* 0x000fe20000410000 */
[----:B------:R-:W-:Y:S02]  /*1250*/  @!P3 HADD2.F32 R12, -RZ, R0.H0_H0 ;  /* 0x20000000ff0cb230 */ /* 0x000fe40000004100 */
[----:B------:R-:W-:Y:S02]  /*1260*/  @!P2 HADD2.F32 R19, -RZ, R2.H1_H1 ;  /* 0x30000002ff13a230 */ /* 0x000fe40000004100 */
[--C-:B------:R-:W-:Y:S02]  /*1270*/  @!P5 HADD2.F32 R0, -RZ, R4.reuse.H0_H0 ;  /* 0x20000004ff00d230 */ /* 0x100fe40000004100 */
[----:B------:R-:W-:-:S02]  /*1280*/  @!P6 HADD2.F32 R25, -RZ, R4.H1_H1 ;  /* 0x30000004ff19e230 */ /* 0x000fc40000004100 */
[----:B------:R-:W-:Y:S01]  /*1290*/  @!P2 FMUL.FTZ R19, R22, R19 ;  /* 0x000000131613a220 */ /* 0x000fe20000410000 */
[----:B------:R-:W-:Y:S01]  /*12a0*/  @!P3 FMUL.FTZ R12, R17, R12 ;  /* 0x0000000c110cb220 */ /* 0x000fe20000410000 */
[----:B------:R-:W-:Y:S01]  /*12b0*/  @!P4 FMUL.FTZ R23, R16, R23 ;  /* 0x000000171017c220 */ /* 0x000fe20000410000 */
[----:B------:R-:W-:Y:S01]  /*12c0*/  @!P5 FMUL.FTZ R0, R15, R0 ;  /* 0x000000000f00d220 */ /* 0x000fe20000410000 */
[----:B------:R-:W-:Y:S01]  /*12d0*/  @!P6 FMUL.FTZ R25, R14, R25 ;  /* 0x000000190e19e220 */ /* 0x000fe20000410000 */
[----:B------:R-:W-:Y:S02]  /*12e0*/  @!P2 F2FP.F16.F32.PACK_AB R7, RZ, R19 ;  /* 0x00000013ff07a23e */ /* 0x000fe400000000ff */
[----:B------:R-:W-:Y:S02]  /*12f0*/  @!P1 F2FP.F16.F32.PACK_AB R2, RZ, R3 ;  /* 0x00000003ff02923e */ /* 0x000fe400000000ff */
[----:B------:R-:W-:Y:S02]  /*1300*/  @!P0 F2FP.F16.F32.PACK_AB R9, RZ, R5 ;  /* 0x00000005ff09823e */ /* 0x000fe400000000ff */
[----:B------:R-:W-:-:S02]  /*1310*/  @!P3 F2FP.F16.F32.PACK_AB R8, RZ, R12 ;  /* 0x0000000cff08b23e */ /* 0x000fc400000000ff */
[----:B------:R-:W-:Y:S02]  /*1320*/  @!P4 F2FP.F16.F32.PACK_AB R11, RZ, R23 ;  /* 0x00000017ff0bc23e */ /* 0x000fe400000000ff */
[----:B------:R-:W-:Y:S02]  /*1330*/  @!P5 F2FP.F16.F32.PACK_AB R10, RZ, R0 ;  /* 0x00000000ff0ad23e */ /* 0x000fe400000000ff */
[----:B------:R-:W-:Y:S02]  /*1340*/  @!P6 F2FP.F16.F32.PACK_AB R13, RZ, R25 ;  /* 0x00000019ff0de23e */ /* 0x000fe400000000ff */
[----:B------:R-:W-:Y:S02]  /*1350*/  PRMT R6, R6, 0x5410, R7 ;  /* 0x0000541006067816 */ /* 0x000fe40000000007 */
[----:B------:R-:W-:Y:S02]  /*1360*/  PRMT R2, R2, 0x5410, R9 ;  /* 0x0000541002027816 */ /* 0x000fe40000000009 */
[----:B------:R-:W-:-:S02]  /*1370*/  PRMT R8, R8, 0x5410, R11 ;  /* 0x0000541008087816 */ /* 0x000fc4000000000b */
[----:B------:R-:W-:Y:S01]  /*1380*/  PRMT R10, R10, 0x5410, R13 ;  /* 0x000054100a0a7816 */ /* 0x000fe2000000000d */
[----:B------:R-:W-:Y:S04]  /*1390*/  STG.E desc[UR4][R20.64], R6 ;  /* 0x0000000614007986 */ /* 0x000fe8000c101904 */
[----:B------:R-:W-:Y:S04]  /*13a0*/  STG.E desc[UR4][R20.64+0x200], R2 ;  /* 0x0002000214007986 */ /* 0x000fe8000c101904 */
[----:B------:R-:W-:Y:S04]  /*13b0*/  STG.E desc[UR4][R20.64+0x400], R8 ;  /* 0x0004000814007986 */ /* 0x000fe8000c101904 */
[----:B------:R-:W-:Y:S01]  /*13c0*/  STG.E desc[UR4][R20.64+0x600], R10 ;  /* 0x0006000a14007986 */ /* 0x000fe2000c101904 */
[----:B------:R-:W-:Y:S05]  /*13d0*/  EXIT ;  /* 0x000000000000794d */ /* 0x000fea0003800000 */
.L_x_1075:
        /* <DEDUP_REMOVED lines=10> */
.L_x_3608:


//--------------------- .text._ZN2at6native29vectorized_elementwise_kernelILi4EZZZNS0_12prelu_kernelERNS_14TensorIteratorEENKUlvE_clEvENKUlvE2_clEvEUlN3c104HalfES7_E_St5arrayIPcLm3EEEEviT0_T1_ --------------------------
	.section	.text._ZN2at6native29vectorized_elementwise_kernelILi4EZZZNS0_12prelu_kernelERNS_14TensorIteratorEENKUlvE_clEvENKUlvE2_clEvEUlN3c104HalfES7_E_St5arrayIPcLm3EEEEviT0_T1_,"ax",@progbits
	.align	128
        .global         _ZN2at6native29vectorized_elementwise_kernelILi4EZZZNS0_12prelu_kernelERNS_14TensorIteratorEENKUlvE_clEvENKUlvE2_clEvEUlN3c104HalfES7_E_St5arrayIPcLm3EEEEviT0_T1_
        .type           _ZN2at6native29vectorized_elementwise_kernelILi4EZZZNS0_12prelu_kernelERNS_14TensorIteratorEENKUlvE_clEvENKUlvE2_clEvEUlN3c104HalfES7_E_St5arrayIPcLm3EEEEviT0_T1_,@function
        .size           _ZN2at6native29vectorized_elementwise_kernelILi4EZZZNS0_12prelu_kernelERNS_14TensorIteratorEENKUlvE_clEvENKUlvE2_clEvEUlN3c104HalfES7_E_St5arrayIPcLm3EEEEviT0_T1_,(.L_x_3609 - _ZN2at6native29vectorized_elementwise_kernelILi4EZZZNS0_12prelu_kernelERNS_14TensorIteratorEENKUlvE_clEvENKUlvE2_clEvEUlN3c104HalfES7_E_St5arrayIPcLm3EEEEviT0_T1_)
        .other          _ZN2at6native29vectorized_elementwise_kernelILi4EZZZNS0_12prelu_kernelERNS_14TensorIteratorEENKUlvE_clEvENKUlvE2_clEvEUlN3c104HalfES7_E_St5arrayIPcLm3EEEEviT0_T1_,@"STO_CUDA_ENTRY STV_DEFAULT"
_ZN2at6native29vectorized_elementwise_kernelILi4EZZZNS0_12prelu_kernelERNS_14TensorIteratorEENKUlvE_clEvENKUlvE2_clEvEUlN3c104HalfES7_E_St5arrayIPcLm3EEEEviT0_T1_:
.text._ZN2at6native29vectorized_elementwise_kernelILi4EZZZNS0_12prelu_kernelERNS_14TensorIteratorEENKUlvE_clEvENKUlvE2_clEvEUlN3c104HalfES7_E_St5arrayIPcLm3EEEEviT0_T1_:
        /* <DEDUP_REMOVED lines=117> */
.L_x_1078:
[----:B------:R-:W-:Y:S05]  /*0750*/  BSYNC.RECONVERGENT B0 ;  /* 0x0000000000007941 */ /* 0x000fea0003800200 */
.L_x_1077:
        /* <DEDUP_REMOVED lines=11> */
.L_x_1080:
[----:B------:R-:W-:Y:S05]  /*0810*/  BSYNC.RECONVERGENT B0 ;  /* 0x0000000000007941 */ /* 0x000fea0003800200 */
.L_x_1079:
        /* <DEDUP_REMOVED lines=11> */
.L_x_1082:
[----:B------:R-:W-:Y:S05]  /*08d0*/  BSYNC.RECONVERGENT B0 ;  /* 0x0000000000007941 */ /* 0x000fea0003800200 */
.L_x_1081:
        /* <DEDUP_REMOVED lines=8> */
.L_x_1084:
[----:B------:R-:W-:Y:S05]  /*0960*/  BSYNC.RECONVERGENT B0 ;  /* 0x0000000000007941 */ /* 0x000fea0003800200 */
.L_x_1083:
        /* <DEDUP_REMOVED lines=8> */
.L_x_1086:
[----:B------:R-:W-:Y:S05]  /*09f0*/  BSYNC.RECONVERGENT B0 ;  /* 0x0000000000007941 */ /* 0x000fea0003800200 */
.L_x_1085:
        /* <DEDUP_REMOVED lines=8> */
.L_x_1088:
[----:B------:R-:W-:Y:S05]  /*0a80*/  BSYNC.RECONVERGENT B0 ;  /* 0x0000000000007941 */ /* 0x000fea0003800200 */
.L_x_1087:
        /* <DEDUP_REMOVED lines=8> */
.L_x_1090:
[----:B------:R-:W-:Y:S05]  /*0b10*/  BSYNC.RECONVERGENT B0 ;  /* 0x0000000000007941 */ /* 0x000fea0003800200 */
.L_x_1089:
        /* <DEDUP_REMOVED lines=8> */
.L_x_1092:
[----:B------:R-:W-:Y:S05]  /*0ba0*/  BSYNC.RECONVERGENT B0 ;  /* 0x0000000000007941 */ /* 0x000fea0003800200 */
.L_x_1091:
        /* <DEDUP_REMOVED lines=18> */
.L_x_1095:
[----:B------:R-:W-:-:S13]  /*0cd0*/  ISETP.GE.U32.AND P0, PT, R7, R9, PT ;  /* 0x000000090700720c */ /* 0x000fda0003f06070 */
[----:B------:R-:W-:Y:S05]  /*0ce0*/  @P0 BRA `(.L_x_1097) ;  /* 0x0000000000300947 */ /* 0x000fea0003800000 */
[----:B0-----:R-:W0:Y:S01]  /*0cf0*/  LDC.64 R2, c[0x0][0x388] ;  /* 0x0000e200ff027b82 */ /* 0x001e220000000a00 */
[----:B------:R-:W-:Y:S01]  /*0d00*/  IADD3 R5, PT, PT, R20, R7, RZ ;  /* 0x0000000714057210 */ /* 0x000fe20007ffe0ff */
[----:B------:R-:W-:-:S04]  /*0d10*/  VIADD R7, R7, 0x80 ;  /* 0x0000008007077836 */ /* 0x000fc80000000000 */
[----:B0-----:R-:W-:-:S05]  /*0d20*/  IMAD.WIDE.U32 R2, R5, 0x2, R2 ;  /* 0x0000000205027825 */ /* 0x001fca00078e0002 */
[----:B------:R1:W-:Y:S02]  /*0d30*/  STG.E.U16 desc[UR4][R2.64], R22 ;  /* 0x0000001602007986 */ /* 0x0003e4000c101504 */
.L_x_1096:
[----:B------:R-:W-:-:S13]  /*0d40*/  ISETP.GE.U32.AND P0, PT, R7, R9, PT ;  /* 0x000000090700720c */ /* 0x000fda0003f06070 */
[----:B------:R-:W-:Y:S05]  /*0d50*/  @P0 BRA `(.L_x_1098) ;  /* 0x0000000000340947 */ /* 0x000fea0003800000 */
[----:B01----:R-:W0:Y:S01]  /*0d60*/  LDC.64 R2, c[0x0][0x388] ;  /* 0x0000e200ff027b82 */ /* 0x003e220000000a00 */
[----:B------:R-:W-:Y:S01]  /*0d70*/  IMAD.IADD R5, R20, 0x1, R7 ;  /* 0x0000000114057824 */ /* 0x000fe200078e0207 */
[----:B------:R-:W-:-:S03]  /*0d80*/  IADD3 R7, PT, PT, R7, 0x80, RZ ;  /* 0x0000008007077810 */ /* 0x000fc60007ffe0ff */
[----:B0-----:R-:W-:-:S05]  /*0d90*/  IMAD.WIDE.U32 R2, R5, 0x2, R2 ;  /* 0x0000000205027825 */ /* 0x001fca00078e0002 */
[----:B------:R1:W-:Y:S02]  /*0da0*/  STG.E.U16 desc[UR4][R2.64], R23 ;  /* 0x0000001702007986 */ /* 0x0003e4000c101504 */
.L_x_1097:
        /* <DEDUP_REMOVED lines=8> */
.L_x_1098:
[----:B------:R-:W-:Y:S05]  /*0e30*/  BSYNC.RELIABLE B1 ;  /* 0x0000000000017941 */ /* 0x000fea0003800100 */
.L_x_1094:
[----:B------:R-:W-:-:S13]  /*0e40*/  ISETP.GE.U32.AND P0, PT, R7, R9, PT ;  /* 0x000000090700720c */ /* 0x000fda0003f06070 */
[----:B012---:R-:W0:Y:S01]  /*0e50*/  @!P0 LDC.64 R2, c[0x0][0x388] ;  /* 0x0000e200ff028b82 */ /* 0x007e220000000a00 */
[----:B------:R-:W-:Y:S01]  /*0e60*/  @!P0 IADD3 R5, PT, PT, R20, R7, RZ ;  /* 0x0000000714058210 */ /* 0x000fe20007ffe0ff */
[----:B------:R-:W-:-:S04]  /*0e70*/  @!P0 VIADD R7, R7, 0x80 ;  /* 0x0000008007078836 */ /* 0x000fc80000000000 */
[----:B0-----:R-:W-:-:S05]  /*0e80*/  @!P0 IMAD.WIDE.U32 R2, R5, 0x2, R2 ;  /* 0x0000000205028825 */ /* 0x001fca00078e0002 */
[----:B------:R2:W-:Y:S02]  /*0e90*/  @!P0 STG.E.U16 desc[UR4][R2.64], R27 ;  /* 0x0000001b02008986 */ /* 0x0005e4000c101504 */
.L_x_1099:
[----:B------:R-:W-:Y:S05]  /*0ea0*/  BSYNC.RECONVERGENT B0 ;  /* 0x0000000000007941 */ /* 0x000fea0003800200 */
.L_x_1093:
        /* <DEDUP_REMOVED lines=8> */
.L_x_1076:
[----:B------:R-:W0:Y:S01]  /*0f30*/  S2R R9, SR_TID.X ;  /* 0x0000000000097919 */ /* 0x000e220000002100 */
[----:B------:R-:W1:Y:S08]  /*0f40*/  LDC.64 R2, c[0x0][0x390] ;  /* 0x0000e400ff027b82 */ /* 0x000e700000000a00 */
[----:B------:R-:W2:Y:S01]  /*0f50*/  LDC.64 R4, c[0x0][0x398] ;  /* 0x0000e600ff047b82 */ /* 0x000ea20000000a00 */
[----:B-1----:R-:W-:-:S04]  /*0f60*/  IMAD.WIDE.U32 R2, R20, 0x2, R2 ;  /* 0x0000000214027825 */ /* 0x002fc800078e0002 */
[----:B0-----:R-:W-:-:S05]  /*0f70*/  IMAD.WIDE.U32 R14, R9, 0x8, R2 ;  /* 0x00000008090e7825 */ /* 0x001fca00078e0002 */
[----:B------:R-:W3:Y:S01]  /*0f80*/  LDG.E.64 R12, desc[UR4][R14.64] ;  /* 0x000000040e0c7981 */ /* 0x000ee2000c1e1b00 */
[----:B--2---:R-:W-:-:S03]  /*0f90*/  IMAD.WIDE.U32 R2, R20, 0x2, R4 ;  /* 0x0000000214027825 */ /* 0x004fc600078e0004 */
[----:B------:R-:W2:Y:S01]  /*0fa0*/  LDG.E.64 R10, desc[UR4][R14.64+0x400] ;  /* 0x000400040e0a7981 */ /* 0x000ea2000c1e1b00 */
[----:B------:R-:W-:-:S05]  /*0fb0*/  IMAD.WIDE.U32 R16, R9, 0x8, R2 ;  /* 0x0000000809107825 */ /* 0x000fca00078e0002 */
[----:B------:R-:W4:Y:S04]  /*0fc0*/  LDG.E.64 R4, desc[UR4][R16.64] ;  /* 0x0000000410047981 */ /* 0x000f28000c1e1b00 */
[----:B------:R0:W5:Y:S01]  /*0fd0*/  LDG.E.64 R2, desc[UR4][R16.64+0x400] ;  /* 0x0004000410027981 */ /* 0x000162000c1e1b00 */
[----:B---3--:R-:W-:-:S05]  /*0fe0*/  HADD2.F32 R6, -RZ, R12.H0_H0 ;  /* 0x2000000cff067230 */ /* 0x008fca0000004100 */
[----:B------:R-:W-:Y:S02]  /*0ff0*/  FSETP.GT.FTZ.AND P0, PT, R6, RZ, PT ;  /* 0x000000ff0600720b */ /* 0x000fe40003f14000 */
[----:B------:R-:W-:Y:S02]  /*1000*/  PRMT R8, R13, 0x7610, R8 ;  /* 0x000076100d087816 */ /* 0x000fe40000000008 */
[----:B------:R-:W-:-:S09]  /*1010*/  PRMT R0, R12, 0x7610, R0 ;  /* 0x000076100c007816 */ /* 0x000fd20000000000 */
[----:B----4-:R-:W-:Y:S01]  /*1020*/  @!P0 HADD2.F32 R7, -RZ, R4.H0_H0 ;  /* 0x20000004ff078230 */ /* 0x010fe20000004100 */
[----:B------:R-:W-:-:S04]  /*1030*/  PRMT R4, R12, 0x7632, R4 ;  /* 0x000076320c047816 */ /* 0x000fc80000000004 */
[----:B------:R-:W-:Y:S02]  /*1040*/  @!P0 FMUL.FTZ R18, R6, R7 ;  /* 0x0000000706128220 */ /* 0x000fe40000410000 */
[----:B------:R-:W1:Y:S01]  /*1050*/  LDC.64 R6, c[0x0][0x388] ;  /* 0x0000e200ff067b82 */ /* 0x000e620000000a00 */
[----:B------:R-:W-:Y:S01]  /*1060*/  HADD2.F32 R23, -RZ, R4.H0_H0 ;  /* 0x20000004ff177230 */ /* 0x000fe20000004100 */
[----:B------:R-:W-:Y:S01]  /*1070*/  PRMT R12, R13, 0x7632, R12 ;  /* 0x000076320d0c7816 */ /* 0x000fe2000000000c */
[----:B------:R-:W-:Y:S01]  /*1080*/  HADD2.F32 R21, -RZ, R8.H0_H0 ;  /* 0x20000008ff157230 */ /* 0x000fe20000004100 */
[C---:B--2---:R-:W-:Y:S02]  /*1090*/  PRMT R13, R10.reuse, 0x7610, R13 ;  /* 0x000076100a0d7816 */ /* 0x044fe4000000000d */
[----:B------:R-:W-:Y:S02]  /*10a0*/  PRMT R14, R11, 0x7610, R14 ;  /* 0x000076100b0e7816 */ /* 0x000fe4000000000e */
[----:B------:R-:W-:-:S02]  /*10b0*/  PRMT R10, R10, 0x7632, R10 ;  /* 0x000076320a0a7816 */ /* 0x000fc4000000000a */
[----:B------:R-:W-:Y:S02]  /*10c0*/  PRMT R11, R11, 0x7632, R11 ;  /* 0x000076320b0b7816 */ /* 0x000fe4000000000b */
[----:B------:R-:W-:Y:S01]  /*10d0*/  @!P0 F2FP.F16.F32.PACK_AB R0, RZ, R18 ;  /* 0x00000012ff00823e */ /* 0x000fe200000000ff */
[----:B------:R-:W-:Y:S01]  /*10e0*/  HADD2.F32 R19, -RZ, R12.H0_H0 ;  /* 0x2000000cff137230 */ /* 0x000fe20000004100 */
[----:B------:R-:W-:Y:S01]  /*10f0*/  FSETP.GT.FTZ.AND P0, PT, R23, RZ, PT ;  /* 0x000000ff1700720b */ /* 0x000fe20003f14000 */
[----:B------:R-:W-:Y:S01]  /*1100*/  HADD2.F32 R18, -RZ, R13.H0_H0 ;  /* 0x2000000dff127230 */ /* 0x000fe20000004100 */
[----:B------:R-:W-:Y:S01]  /*1110*/  FSETP.GT.FTZ.AND P1, PT, R21, RZ, PT ;  /* 0x000000ff1500720b */ /* 0x000fe20003f34000 */
[----:B0-----:R-:W-:Y:S02]  /*1120*/  HADD2.F32 R17, -RZ, R10.H0_H0 ;  /* 0x2000000aff117230 */ /* 0x001fe40000004100 */
[----:B------:R-:W-:Y:S02]  /*1130*/  HADD2.F32 R16, -RZ, R14.H0_H0 ;  /* 0x2000000eff107230 */ /* 0x000fe40000004100 */
[----:B------:R-:W-:Y:S01]  /*1140*/  HADD2.F32 R15, -RZ, R11.H0_H0 ;  /* 0x2000000bff0f7230 */ /* 0x000fe20000004100 */
[----:B------:R-:W-:-:S02]  /*1150*/  FSETP.GT.FTZ.AND P2, PT, R19, RZ, PT ;  /* 0x000000ff1300720b */ /* 0x000fc40003f54000 */
[----:B------:R-:W-:Y:S02]  /*1160*/  FSETP.GT.FTZ.AND P3, PT, R18, RZ, PT ;  /* 0x000000ff1200720b */ /* 0x000fe40003f74000 */
[----:B------:R-:W-:Y:S02]  /*1170*/  FSETP.GT.FTZ.AND P4, PT, R17, RZ, PT ;  /* 0x000000ff1100720b */ /* 0x000fe40003f94000 */
[----:B------:R-:W-:Y:S02]  /*1180*/  FSETP.GT.FTZ.AND P5, PT, R16, RZ, PT ;  /* 0x000000ff1000720b */ /* 0x000fe40003fb4000 */
[----:B------:R-:W-:Y:S01]  /*1190*/  FSETP.GT.FTZ.AND P6, PT, R15, RZ, PT ;  /* 0x000000ff0f00720b */ /* 0x000fe20003fd4000 */
[----:B------:R-:W-:Y:S02]  /*11a0*/  @!P0 HADD2.F32 R22, -RZ, R4.H1_H1 ;  /* 0x30000004ff168230 */ /* 0x000fe40000004100 */
[----:B------:R-:W-:Y:S02]  /*11b0*/  @!P1 HADD2.F32 R24, -RZ, R5.H0_H0 ;  /* 0x20000005ff189230 */ /* 0x000fe40000004100 */
[----:B-1----:R-:W-:-:S04]  /*11c0*/  IMAD.WIDE.U32 R6, R20, 0x2, R6 ;  /* 0x0000000214067825 */ /* 0x002fc800078e0006 */
[----:B------:R-:W-:Y:S01]  /*11d0*/  @!P0 FMUL.FTZ R20, R23, R22 ;  /* 0x0000001617148220 */ /* 0x000fe20000410000 */
[----:B------:R-:W-:Y:S01]  /*11e0*/  @!P1 FMUL.FTZ R21, R21, R24 ;  /* 0x0000001815159220 */ /* 0x000fe20000410000 */
[----:B------:R-:W-:Y:S02]  /*11f0*/  @!P2 HADD2.F32 R22, -RZ, R5.H1_H1 ;  /* 0x30000005ff16a230 */ /* 0x000fe40000004100 */
[--C-:B-----5:R-:W-:Y:S02]  /*1200*/  @!P3 HADD2.F32 R5, -RZ, R2.reuse.H0_H0 ;  /* 0x20000002ff05b230 */ /* 0x120fe40000004100 */
        /* <DEDUP_REMOVED lines=14> */
[----:B------:R-:W-:Y:S01]  /*12f0*/  @!P6 F2FP.F16.F32.PACK_AB R11, RZ, R24 ;  /* 0x00000018ff0be23e */ /* 0x000fe200000000ff */
[----:B------:R-:W-:Y:S01]  /*1300*/  IMAD.WIDE.U32 R6, R9, 0x8, R6 ;  /* 0x0000000809067825 */ /* 0x000fe200078e0006 */
[----:B------:R-:W-:Y:S02]  /*1310*/  PRMT R4, R0, 0x5410, R4 ;  /* 0x0000541000047816 */ /* 0x000fe40000000004 */
[----:B------:R-:W-:Y:S02]  /*1320*/  PRMT R5, R8, 0x5410, R12 ;  /* 0x0000541008057816 */ /* 0x000fe4000000000c */
[----:B------:R-:W-:-:S02]  /*1330*/  PRMT R10, R13, 0x5410, R10 ;  /* 0x000054100d0a7816 */ /* 0x000fc4000000000a */
[----:B------:R-:W-:Y:S01]  /*1340*/  PRMT R11, R14, 0x5410, R11 ;  /* 0x000054100e0b7816 */ /* 0x000fe2000000000b */
[----:B------:R-:W-:Y:S04]  /*1350*/  STG.E.64 desc[UR4][R6.64], R4 ;  /* 0x0000000406007986 */ /* 0x000fe8000c101b04 */
[----:B------:R-:W-:Y:S01]  /*1360*/  STG.E.64 desc[UR4][R6.64+0x400], R10 ;  /* 0x0004000a06007986 */ /* 0x000fe2000c101b04 */
[----:B------:R-:W-:Y:S05]  /*1370*/  EXIT ;  /* 0x000000000000794d */ /* 0x000fea0003800000 */
.L_x_1100:
        /* <DEDUP_REMOVED lines=16> */
.L_x_3609:


//--------------------- .text._ZN2at6native29vectorized_elementwise_kernelILi8EZZZNS0_12prelu_kernelERNS_14TensorIteratorEENKUlvE_clEvENKUlvE2_clEvEUlN3c104HalfES7_E_St5arrayIPcLm3EEEEviT0_T1_ --------------------------
	.section	.text._ZN2at6native29vectorized_elementwise_kernelILi8EZZZNS0_12prelu_kernelERNS_14TensorIteratorEENKUlvE_clEvENKUlvE2_clEvEUlN3c104HalfES7_E_St5arrayIPcLm3EEEEviT0_T1_,"ax",@progbits
	.align	128
        .global         _ZN2at6native29vectorized_elementwise_kernelILi8EZZZNS0_12prelu_kernelERNS_14TensorIteratorEENKUlvE_clEvENKUlvE2_clEvEUlN3c104HalfES7_E_St5arrayIPcLm3EEEEviT0_T1_
        .type           _ZN2at6native29vectorized_elementwise_kernelILi8EZZZNS0_12prelu_kernelERNS_14TensorIteratorEENKUlvE_clEvENKUlvE2_clEvEUlN3c104HalfES7_E_St5arrayIPcLm3EEEEviT0_T1_,@function
        .size           _ZN2at6native29vectorized_elementwise_kernelILi8EZZZNS0_12prelu_kernelERNS_14TensorIteratorEENKUlvE_clEvENKUlvE2_clEvEUlN3c104HalfES7_E_St5arrayIPcLm3EEEEviT0_T1_,(.L_x_3610 - _ZN2at6native29vectorized_elementwise_kernelILi8EZZZNS0_12prelu_kernelERNS_14TensorIteratorEENKUlvE_clEvENKUlvE2_clEvEUlN3c104HalfES7_E_St5arrayIPcLm3EEEEviT0_T1_)
        .other          _ZN2at6native29vectorized_elementwise_kernelILi8EZZZNS0_12prelu_kernelERNS_14TensorIteratorEENKUlvE_clEvENKUlvE2_clEvEUlN3c104HalfES7_E_St5arrayIPcLm3EEEEviT0_T1_,@"STO_CUDA_ENTRY STV_DEFAULT"
_ZN2at6native29vectorized_elementwise_kernelILi8EZZZNS0_12prelu_kernelERNS_14TensorIteratorEENKUlvE_clEvENKUlvE2_clEvEUlN3c104HalfES7_E_St5arrayIPcLm3EEEEviT0_T1_:
.text._ZN2at6native29vectorized_elementwise_kernelILi8EZZZNS0_12prelu_kernelERNS_14TensorIteratorEENKUlvE_clEvENKUlvE2_clEvEUlN3c104HalfES7_E_St5arrayIPcLm3EEEEviT0_T1_:
[----:B------:R-:W-:Y:S01]  /*0000*/  LDC R1, c[0x0][0x37c] ;  /* 0x0000df00ff017b82 */ /* 0x000fe20000000800 */
[----:B------:R-:W-:Y:S05]  /*0010*/  EXIT ;  /* 0x000000000000794d */ /* 0x000fea0003800000 */
.L_x_1101:
        /* <DEDUP_REMOVED lines=14> */
.L_x_3610:


//--------------------- .text._ZN2at6native18elementwise_kernelILi128ELi4EZNS0_15gpu_kernel_implIZZZNS0_12prelu_kernelERNS_14TensorIteratorEENKUlvE_clEvENKUlvE1_clEvEUlN3c108BFloat16ES8_E_EEvRNS_18TensorIteratorBaseERKT_EUliE_EEviT1_ --------------------------
	.section	.text._ZN2at6native18elementwise_kernelILi128ELi4EZNS0_15gpu_kernel_implIZZZNS0_12prelu_kernelERNS_14TensorIteratorEENKUlvE_clEvENKUlvE1_clEvEUlN3c108BFloat16ES8_E_EEvRNS_18TensorIteratorBaseERKT_EUliE_EEviT1_,"ax",@progbits
	.align	128
        .global         _ZN2at6native18elementwise_kernelILi128ELi4EZNS0_15gpu_kernel_implIZZZNS0_12prelu_kernelERNS_14TensorIteratorEENKUlvE_clEvENKUlvE1_clEvEUlN3c108BFloat16ES8_E_EEvRNS_18TensorIteratorBaseERKT_EUliE_EEviT1_
        .type           _ZN2at6native18elementwise_kernelILi128ELi4EZNS0_15gpu_kernel_implIZZZNS0_12prelu_kernelERNS_14TensorIteratorEENKUlvE_clEvENKUlvE1_clEvEUlN3c108BFloat16ES8_E_EEvRNS_18TensorIteratorBaseERKT_EUliE_EEviT1_,@function
        .size           _ZN2at6native18elementwise_kernelILi128ELi4EZNS0_15gpu_kernel_implIZZZNS0_12prelu_kernelERNS_14TensorIteratorEENKUlvE_clEvENKUlvE1_clEvEUlN3c108BFloat16ES8_E_EEvRNS_18TensorIteratorBaseERKT_EUliE_EEviT1_,(.L_x_3611 - _ZN2at6native18elementwise_kernelILi128ELi4EZNS0_15gpu_kernel_implIZZZNS0_12prelu_kernelERNS_14TensorIteratorEENKUlvE_clEvENKUlvE1_clEvEUlN3c108BFloat16ES8_E_EEvRNS_18TensorIteratorBaseERKT_EUliE_EEviT1_)
        .other          _ZN2at6native18elementwise_kernelILi128ELi4EZNS0_15gpu_kernel_implIZZZNS0_12prelu_kernelERNS_14TensorIteratorEENKUlvE_clEvENKUlvE1_clEvEUlN3c108BFloat16ES8_E_EEvRNS_18TensorIteratorBaseERKT_EUliE_EEviT1_,@"STO_CUDA_ENTRY STV_DEFAULT"
_ZN2at6native18elementwise_kernelILi128ELi4EZNS0_15gpu_kernel_implIZZZNS0_12prelu_kernelERNS_14TensorIteratorEENKUlvE_clEvENKUlvE1_clEvEUlN3c108BFloat16ES8_E_EEvRNS_18TensorIteratorBaseERKT_EUliE_EEviT1_:
.text._ZN2at6native18elementwise_kernelILi128ELi4EZNS0_15gpu_kernel_implIZZZNS0_12prelu_kernelERNS_14TensorIteratorEENKUlvE_clEvENKUlvE1_clEvEUlN3c108BFloat16ES8_E_EEvRNS_18TensorIteratorBaseERKT_EUliE_EEviT1_:
        /* <DEDUP_REMOVED lines=371> */
.L_x_1104:
[----:B------:R-:W0:Y:S01]  /*1730*/  LDCU.64 UR6, c[0x0][0x5f0] ;  /* 0x0000be00ff0677ac */ /* 0x000e220008000a00 */
[----:B------:R-:W-:-:S04]  /*1740*/  UPRMT UR4, UR39, 0x9910, URZ ;  /* 0x0000991027047896 */ /* 0x000fc800080000ff */
[----:B------:R-:W-:Y:S01]  /*1750*/  UISETP.GT.AND UP0, UPT, UR4, 0x9, UPT ;  /* 0x000000090400788c */ /* 0x000fe2000bf04270 */
[----:B0-----:R-:W-:-:S05]  /*1760*/  IADD3 R2, P0, PT, R0, UR6, RZ ;  /* 0x0000000600027c10 */ /* 0x001fca000ff1e0ff */
        /* <DEDUP_REMOVED lines=12> */
[----:B0-----:R-:W-:-:S04]  /*1830*/  F2FP.BF16.F32.PACK_AB R0, RZ, R0 ;  /* 0x00000000ff00723e */ /* 0x001fc800000010ff */
[----:B------:R-:W-:Y:S01]  /*1840*/  PRMT R19, R0, 0x7610, R19 ;  /* 0x0000761000137816 */ /* 0x000fe20000000013 */
[----:B------:R-:W-:Y:S06]  /*1850*/  BRA `(.L_x_1110) ;  /* 0x0000000c00f47947 */ /* 0x000fec0003800000 */
.L_x_1108:
[----:B------:R-:W2:Y:S02]  /*1860*/  LDG.E.U8 R2, desc[UR36][R2.64] ;  /* 0x0000002402027981 */ /* 0x000ea4000c1e1100 */
[----:B--2---:R-:W-:-:S04]  /*1870*/  I2FP.F32.U32 R0, R2 ;  /* 0x0000000200007245 */ /* 0x004fc80000201000 */
[----:B------:R-:W-:-:S04]  /*1880*/  F2FP.BF16.F32.PACK_AB R0, RZ, R0 ;  /* 0x00000000ff00723e */ /* 0x000fc800000010ff */
[----:B------:R-:W-:Y:S01]  /*1890*/  PRMT R19, R0, 0x7610, R19 ;  /* 0x0000761000137816 */ /* 0x000fe20000000013 */
[----:B------:R-:W-:Y:S06]  /*18a0*/  BRA `(.L_x_1110) ;  /* 0x0000000c00e07947 */ /* 0x000fec0003800000 */
.L_x_1107:
        /* <DEDUP_REMOVED lines=8> */
[----:B0-----:R-:W-:-:S04]  /*1930*/  F2FP.BF16.F32.PACK_AB R0, RZ, R0 ;  /* 0x00000000ff00723e */ /* 0x001fc800000010ff */
[----:B------:R-:W-:Y:S01]  /*1940*/  PRMT R19, R0, 0x7610, R19 ;  /* 0x0000761000137816 */ /* 0x000fe20000000013 */
[----:B------:R-:W-:Y:S06]  /*1950*/  BRA `(.L_x_1110) ;  /* 0x0000000c00b47947 */ /* 0x000fec0003800000 */
.L_x_1112:
[----:B------:R-:W2:Y:S02]  /*1960*/  LDG.E R2, desc[UR36][R2.64] ;  /* 0x0000002402027981 */ /* 0x000ea4000c1e1900 */
[----:B--2---:R-:W-:-:S04]  /*1970*/  I2FP.F32.S32 R0, R2 ;  /* 0x0000000200007245 */ /* 0x004fc80000201400 */
[----:B------:R-:W-:-:S04]  /*1980*/  F2FP.BF16.F32.PACK_AB R0, RZ, R0 ;  /* 0x00000000ff00723e */ /* 0x000fc800000010ff */
[----:B------:R-:W-:Y:S01]  /*1990*/  PRMT R19, R0, 0x7610, R19 ;  /* 0x0000761000137816 */ /* 0x000fe20000000013 */
[----:B------:R-:W-:Y:S06]  /*19a0*/  BRA `(.L_x_1110) ;  /* 0x0000000c00a07947 */ /* 0x000fec0003800000 */
.L_x_1111:
[----:B------:R-:W2:Y:S02]  /*19b0*/  LDG.E.U16 R2, desc[UR36][R2.64] ;  /* 0x0000002402027981 */ /* 0x000ea4000c1e1500 */
[----:B--2---:R-:W0:Y:S02]  /*19c0*/  I2F.S16 R0, R2 ;  /* 0x0000000200007306 */ /* 0x004e240000101400 */
[----:B0-----:R-:W-:-:S04]  /*19d0*/  F2FP.BF16.F32.PACK_AB R0, RZ, R0 ;  /* 0x00000000ff00723e */ /* 0x001fc800000010ff */
[----:B------:R-:W-:Y:S01]  /*19e0*/  PRMT R19, R0, 0x7610, R19 ;  /* 0x0000761000137816 */ /* 0x000fe20000000013 */
[----:B------:R-:W-:Y:S06]  /*19f0*/  BRA `(.L_x_1110) ;  /* 0x0000000c008c7947 */ /* 0x000fec0003800000 */
.L_x_1106:
[----:B------:R-:W-:-:S09]  /*1a00*/  UISETP.GT.AND UP0, UPT, UR4, 0x6, UPT ;  /* 0x000000060400788c */ /* 0x000fd2000bf04270 */
[----:B------:R-:W-:Y:S05]  /*1a10*/  BRA.U UP0, `(.L_x_1113) ;  /* 0x0000000100307547 */ /* 0x000fea000b800000 */
[----:B------:R-:W-:-:S09]  /*1a20*/  UISETP.NE.AND UP0, UPT, UR4, 0x5, UPT ;  /* 0x000000050400788c */ /* 0x000fd2000bf05270 */
[----:B------:R-:W-:Y:S05]  /*1a30*/  BRA.U !UP0, `(.L_x_1114) ;  /* 0x0000000108147547 */ /* 0x000fea000b800000 */
[----:B------:R-:W-:-:S09]  /*1a40*/  UISETP.NE.AND UP0, UPT, UR4, 0x6, UPT ;  /* 0x000000060400788c */ /* 0x000fd2000bf05270 */
[----:B------:R-:W-:Y:S05]  /*1a50*/  BRA.U UP0, `(.L_x_1109) ;  /* 0x0000000900d87547 */ /* 0x000fea000b800000 */
[----:B------:R-:W2:Y:S02]  /*1a60*/  LDG.E R2, desc[UR36][R2.64] ;  /* 0x0000002402027981 */ /* 0x000ea4000c1e1900 */
[----:B--2---:R-:W-:Y:S01]  /*1a70*/  F2FP.BF16.F32.PACK_AB R19, RZ, R2 ;  /* 0x00000002ff13723e */ /* 0x004fe200000010ff */
[----:B------:R-:W-:Y:S06]  /*1a80*/  BRA `(.L_x_1110) ;  /* 0x0000000c00687947 */ /* 0x000fec0003800000 */
.L_x_1114:
[----:B------:R-:W2:Y:S02]  /*1a90*/  LDG.E.U16 R0, desc[UR36][R2.64] ;  /* 0x0000002402007981 */ /* 0x000ea4000c1e1500 */
[----:B--2---:R-:W-:-:S05]  /*1aa0*/  HADD2.F32 R0, -RZ, R0.H0_H0 ;  /* 0x20000000ff007230 */ /* 0x004fca0000004100 */
[----:B------:R-:W-:-:S04]  /*1ab0*/  F2FP.BF16.F32.PACK_AB R0, RZ, R0 ;  /* 0x00000000ff00723e */ /* 0x000fc800000010ff */
[----:B------:R-:W-:Y:S01]  /*1ac0*/  PRMT R19, R0, 0x7610, R19 ;  /* 0x0000761000137816 */ /* 0x000fe20000000013 */
[----:B------:R-:W-:Y:S06]  /*1ad0*/  BRA `(.L_x_1110) ;  /* 0x0000000c00547947 */ /* 0x000fec0003800000 */
.L_x_1113:
[----:B------:R-:W-:-:S09]  /*1ae0*/  UISETP.NE.AND UP0, UPT, UR4, 0x7, UPT ;  /* 0x000000070400788c */ /* 0x000fd2000bf05270 */
[----:B------:R-:W-:Y:S05]  /*1af0*/  BRA.U !UP0, `(.L_x_1115) ;  /* 0x0000000108307547 */ /* 0x000fea000b800000 */
[----:B------:R-:W-:-:S09]  /*1b00*/  UISETP.NE.AND UP0, UPT, UR4, 0x8, UPT ;  /* 0x000000080400788c */ /* 0x000fd2000bf05270 */
[----:B------:R-:W-:Y:S05]  /*1b10*/  BRA.U !UP0, `(.L_x_1116) ;  /* 0x0000000108147547 */ /* 0x000fea000b800000 */
[----:B------:R-:W-:-:S09]  /*1b20*/  UISETP.NE.AND UP0, UPT, UR4, 0x9, UPT ;  /* 0x000000090400788c */ /* 0x000fd2000bf05270 */
[----:B------:R-:W-:Y:S05]  /*1b30*/  BRA.U UP0, `(.L_x_1109) ;  /* 0x0000000900a07547 */ /* 0x000fea000b800000 */
[----:B------:R-:W2:Y:S02]  /*1b40*/  LDG.E R2, desc[UR36][R2.64] ;  /* 0x0000002402027981 */ /* 0x000ea4000c1e1900 */
[----:B--2---:R-:W-:Y:S01]  /*1b50*/  F2FP.BF16.F32.PACK_AB R19, RZ, R2 ;  /* 0x00000002ff13723e */ /* 0x004fe200000010ff */
[----:B------:R-:W-:Y:S06]  /*1b60*/  BRA `(.L_x_1110) ;  /* 0x0000000c00307947 */ /* 0x000fec0003800000 */
.L_x_1116:
[----:B------:R-:W2:Y:S02]  /*1b70*/  LDG.E.U16 R2, desc[UR36][R2.64] ;  /* 0x0000002402027981 */ /* 0x000ea4000c1e1500 */
[----:B--2---:R-:W-:-:S05]  /*1b80*/  HADD2.F32 R0, -RZ, R2.H0_H0 ;  /* 0x20000002ff007230 */ /* 0x004fca0000004100 */
[----:B------:R-:W-:-:S04]  /*1b90*/  F2FP.BF16.F32.PACK_AB R0, RZ, R0 ;  /* 0x00000000ff00723e */ /* 0x000fc800000010ff */
[----:B------:R-:W-:Y:S01]  /*1ba0*/  PRMT R19, R0, 0x7610, R19 ;  /* 0x0000761000137816 */ /* 0x000fe20000000013 */
[----:B------:R-:W-:Y:S06]  /*1bb0*/  BRA `(.L_x_1110) ;  /* 0x0000000c001c7947 */ /* 0x000fec0003800000 */
.L_x_1115:
        /* <DEDUP_REMOVED lines=10> */
[----:B------:R-:W-:-:S04]  /*1c60*/  F2FP.BF16.F32.PACK_AB R0, RZ, R0 ;  /* 0x00000000ff00723e */ /* 0x000fc800000010ff */
[----:B------:R-:W-:Y:S01]  /*1c70*/  PRMT R19, R0, 0x7610, R19 ;  /* 0x0000761000137816 */ /* 0x000fe20000000013 */
[----:B------:R-:W-:Y:S06]  /*1c80*/  BRA `(.L_x_1110) ;  /* 0x0000000800e87947 */ /* 0x000fec0003800000 */
.L_x_1105:
        /* <DEDUP_REMOVED lines=11> */
[----:B------:R-:W-:-:S04]  /*1d40*/  F2FP.BF16.F32.PACK_AB R0, RZ, R0 ;  /* 0x00000000ff00723e */ /* 0x000fc800000010ff */
[----:B------:R-:W-:Y:S01]  /*1d50*/  PRMT R19, R0, 0x7610, R19 ;  /* 0x0000761000137816 */ /* 0x000fe20000000013 */
[----:B------:R-:W-:Y:S06]  /*1d60*/  BRA `(.L_x_1110) ;  /* 0x0000000800b07947 */ /* 0x000fec0003800000 */
.L_x_1119:
        /* <DEDUP_REMOVED lines=13> */
.L_x_1118:
        /* <DEDUP_REMOVED lines=24> */
[----:B------:R-:W-:-:S04]  /*1fc0*/  F2FP.BF16.F32.PACK_AB R5, RZ, R5 ;  /* 0x00000005ff05723e */ /* 0x000fc800000010ff */
[----:B------:R-:W-:Y:S01]  /*1fd0*/  PRMT R19, R5, 0x7610, R19 ;  /* 0x0000761005137816 */ /* 0x000fe20000000013 */
[----:B------:R-:W-:Y:S06]  /*1fe0*/  BRA `(.L_x_1110) ;  /* 0x0000000800107947 */ /* 0x000fec0003800000 */
.L_x_1121:
        /* <DEDUP_REMOVED lines=11> */
[----:B------:R-:W-:-:S04]  /*20a0*/  F2FP.BF16.F32.PACK_AB R0, RZ, R0 ;  /* 0x00000000ff00723e */ /* 0x000fc800000010ff */
[----:B------:R-:W-:Y:S01]  /*20b0*/  PRMT R19, R0, 0x7610, R19 ;  /* 0x0000761000137816 */ /* 0x000fe20000000013 */
[----:B------:R-:W-:Y:S06]  /*20c0*/  BRA `(.L_x_1110) ;  /* 0x0000000400d87947 */ /* 0x000fec0003800000 */
.L_x_1120:
[----:B------:R0:W5:Y:S01]  /*20d0*/  LDG.E.U16 R19, desc[UR36][R2.64] ;  /* 0x0000002402137981 */ /* 0x000162000c1e1500 */
[----:B------:R-:W-:Y:S05]  /*20e0*/  BRA `(.L_x_1110) ;  /* 0x0000000400d07947 */ /* 0x000fea0003800000 */
.L_x_1117:
        /* <DEDUP_REMOVED lines=10> */
[----:B------:R-:W-:-:S04]  /*2190*/  F2FP.BF16.F32.PACK_AB R0, RZ, R0 ;  /* 0x00000000ff00723e */ /* 0x000fc800000010ff */
[----:B------:R-:W-:Y:S01]  /*21a0*/  PRMT R19, R0, 0x7610, R19 ;  /* 0x0000761000137816 */ /* 0x000fe20000000013 */
[----:B------:R-:W-:Y:S06]  /*21b0*/  BRA `(.L_x_1110) ;  /* 0x00000004009c7947 */ /* 0x000fec0003800000 */
.L_x_1124:
        /* <DEDUP_REMOVED lines=21> */
.L_x_1128:
[----:B------:R-:W-:Y:S05]  /*2310*/  BSYNC.RECONVERGENT B1 ;  /* 0x0000000000017941 */ /* 0x000fea0003800200 */
.L_x_1127:
[----:B------:R-:W-:Y:S01]  /*2320*/  IMAD.SHL.U32 R0, R0, 0x100000, RZ ;  /* 0x0010000000007824 */ /* 0x000fe200078e00ff */
[----:B------:R-:W-:-:S04]  /*2330*/  LEA R2, R2, 0x3b800000, 0x17 ;  /* 0x3b80000002027811 */ /* 0x000fc800078eb8ff */
[----:B------:R-:W-:-:S07]  /*2340*/  LOP3.LUT R0, R2, R0, R7, 0xfe, !PT ;  /* 0x0000000002007212 */ /* 0x000fce00078efe07 */
.L_x_1126:
[----:B------:R-:W-:Y:S05]  /*2350*/  BSYNC.RECONVERGENT B0 ;  /* 0x0000000000007941 */ /* 0x000fea0003800200 */
.L_x_1125:
[----:B------:R-:W-:-:S04]  /*2360*/  F2FP.BF16.F32.PACK_AB R0, RZ, R0 ;  /* 0x00000000ff00723e */ /* 0x000fc800000010ff */
[----:B------:R-:W-:Y:S01]  /*2370*/  PRMT R19, R0, 0x7610, R19 ;  /* 0x0000761000137816 */ /* 0x000fe20000000013 */
[----:B------:R-:W-:Y:S06]  /*2380*/  BRA `(.L_x_1110) ;  /* 0x0000000400287947 */ /* 0x000fec0003800000 */
.L_x_1123:
        /* <DEDUP_REMOVED lines=21> */
.L_x_1132:
[----:B------:R-:W-:Y:S05]  /*24e0*/  BSYNC.RECONVERGENT B1 ;  /* 0x0000000000017941 */ /* 0x000fea0003800200 */
.L_x_1131:
[----:B------:R-:W-:Y:S01]  /*24f0*/  IMAD.SHL.U32 R0, R0, 0x200000, RZ ;  /* 0x0020000000007824 */ /* 0x000fe200078e00ff */
[----:B------:R-:W-:-:S04]  /*2500*/  LEA R2, R2, 0x37800000, 0x17 ;  /* 0x3780000002027811 */ /* 0x000fc800078eb8ff */
[----:B------:R-:W-:-:S07]  /*2510*/  LOP3.LUT R0, R2, R0, R7, 0xfe, !PT ;  /* 0x0000000002007212 */ /* 0x000fce00078efe07 */
.L_x_1130:
[----:B------:R-:W-:Y:S05]  /*2520*/  BSYNC.RECONVERGENT B0 ;  /* 0x0000000000007941 */ /* 0x000fea0003800200 */
.L_x_1129:
[----:B------:R-:W-:-:S04]  /*2530*/  F2FP.BF16.F32.PACK_AB R0, RZ, R0 ;  /* 0x00000000ff00723e */ /* 0x000fc800000010ff */
[----:B------:R-:W-:Y:S01]  /*2540*/  PRMT R19, R0, 0x7610, R19 ;  /* 0x0000761000137816 */ /* 0x000fe20000000013 */
[----:B------:R-:W-:Y:S06]  /*2550*/  BRA `(.L_x_1110) ;  /* 0x0000000000b47947 */ /* 0x000fec0003800000 */
.L_x_1122:
[----:B------:R-:W-:-:S09]  /*2560*/  UISETP.NE.AND UP0, UPT, UR4, 0x1c, UPT ;  /* 0x0000001c0400788c */ /* 0x000fd2000bf05270 */
[----:B------:R-:W-:Y:S05]  /*2570*/  BRA.U !UP0, `(.L_x_1133) ;  /* 0x00000001089c7547 */ /* 0x000fea000b800000 */
[----:B------:R-:W-:-:S09]  /*2580*/  UISETP.NE.AND UP0, UPT, UR4, 0x1d, UPT ;  /* 0x0000001d0400788c */ /* 0x000fd2000bf05270 */
[----:B------:R-:W-:Y:S05]  /*2590*/  BRA.U !UP0, `(.L_x_1134) ;  /* 0x0000000108807547 */ /* 0x000fea000b800000 */
[----:B------:R-:W-:-:S09]  /*25a0*/  UISETP.NE.AND UP0, UPT, UR4, 0x2c, UPT ;  /* 0x0000002c0400788c */ /* 0x000fd2000bf05270 */
[----:B------:R-:W-:Y:S05]  /*25b0*/  BRA.U !UP0, `(.L_x_1135) ;  /* 0x0000000108487547 */ /* 0x000fea000b800000 */
.L_x_1109:
        /* <DEDUP_REMOVED lines=16> */
.L_x_1136:
[----:B------:R-:W-:Y:S01]  /*26c0*/  PRMT R19, RZ, 0x7610, R19 ;  /* 0x00007610ff137816 */ /* 0x000fe20000000013 */
[----:B------:R-:W-:Y:S06]  /*26d0*/  BRA `(.L_x_1110) ;  /* 0x0000000000547947 */ /* 0x000fec0003800000 */
.L_x_1135:
        /* <DEDUP_REMOVED lines=8> */
.L_x_1138:
[----:B------:R-:W-:Y:S05]  /*2760*/  BSYNC.RECONVERGENT B0 ;  /* 0x0000000000007941 */ /* 0x000fea0003800200 */
.L_x_1137:
[----:B------:R-:W-:-:S04]  /*2770*/  F2FP.BF16.F32.PACK_AB R0, RZ, R0 ;  /* 0x00000000ff00723e */ /* 0x000fc800000010ff */
[----:B------:R-:W-:Y:S01]  /*2780*/  PRMT R19, R0, 0x7610, R19 ;  /* 0x0000761000137816 */ /* 0x000fe20000000013 */
[----:B------:R-:W-:Y:S06]  /*2790*/  BRA `(.L_x_1110) ;  /* 0x0000000000247947 */ /* 0x000fec0003800000 */
.L_x_1134:
[----:B------:R-:W2:Y:S02]  /*27a0*/  LDG.E.64 R2, desc[UR36][R2.64] ;  /* 0x0000002402027981 */ /* 0x000ea4000c1e1b00 */
[----:B--2---:R-:W0:Y:S02]  /*27b0*/  I2F.U64 R0, R2 ;  /* 0x0000000200007312 */ /* 0x004e240000301000 */
[----:B0-----:R-:W-:-:S04]  /*27c0*/  F2FP.BF16.F32.PACK_AB R0, RZ, R0 ;  /* 0x00000000ff00723e */ /* 0x001fc800000010ff */
[----:B------:R-:W-:Y:S01]  /*27d0*/  PRMT R19, R0, 0x7610, R19 ;  /* 0x0000761000137816 */ /* 0x000fe20000000013 */
[----:B------:R-:W-:Y:S06]  /*27e0*/  BRA `(.L_x_1110) ;  /* 0x0000000000107947 */ /* 0x000fec0003800000 */
.L_x_1133:
[----:B------:R-:W2:Y:S02]  /*27f0*/  LDG.E R2, desc[UR36][R2.64] ;  /* 0x0000002402027981 */ /* 0x000ea4000c1e1900 */
[----:B--2---:R-:W-:-:S04]  /*2800*/  I2FP.F32.U32 R0, R2 ;  /* 0x0000000200007245 */ /* 0x004fc80000201000 */
[----:B------:R-:W-:-:S04]  /*2810*/  F2FP.BF16.F32.PACK_AB R0, RZ, R0 ;  /* 0x00000000ff00723e */ /* 0x000fc800000010ff */
[----:B------:R-:W-:-:S07]  /*2820*/  PRMT R19, R0, 0x7610, R19 ;  /* 0x0000761000137816 */ /* 0x000fce0000000013 */
.L_x_1110:
        /* <DEDUP_REMOVED lines=16> */
[----:B0-----:R-:W-:Y:S01]  /*2930*/  F2FP.BF16.F32.PACK_AB R0, RZ, R0 ;  /* 0x00000000ff00723e */ /* 0x001fe200000010ff */
[----:B------:R-:W-:Y:S06]  /*2940*/  BRA `(.L_x_1144) ;  /* 0x0000000c00b47947 */ /* 0x000fec0003800000 */
.L_x_1142:
[----:B------:R-:W2:Y:S02]  /*2950*/  LDG.E.U8 R2, desc[UR36][R2.64] ;  /* 0x0000002402027981 */ /* 0x000ea4000c1e1100 */
[----:B--2---:R-:W-:-:S04]  /*2960*/  I2FP.F32.U32 R0, R2 ;  /* 0x0000000200007245 */ /* 0x004fc80000201000 */
[----:B------:R-:W-:Y:S01]  /*2970*/  F2FP.BF16.F32.PACK_AB R0, RZ, R0 ;  /* 0x00000000ff00723e */ /* 0x000fe200000010ff */
[----:B------:R-:W-:Y:S06]  /*2980*/  BRA `(.L_x_1144) ;  /* 0x0000000c00a47947 */ /* 0x000fec0003800000 */
.L_x_1141:
        /* <DEDUP_REMOVED lines=8> */
[----:B0-----:R-:W-:Y:S01]  /*2a10*/  F2FP.BF16.F32.PACK_AB R0, RZ, R0 ;  /* 0x00000000ff00723e */ /* 0x001fe200000010ff */
[----:B------:R-:W-:Y:S06]  /*2a20*/  BRA `(.L_x_1144) ;  /* 0x0000000c007c7947 */ /* 0x000fec0003800000 */
.L_x_1146:
[----:B------:R-:W2:Y:S02]  /*2a30*/  LDG.E R2, desc[UR36][R2.64] ;  /* 0x0000002402027981 */ /* 0x000ea4000c1e1900 */
[----:B--2---:R-:W-:-:S04]  /*2a40*/  I2FP.F32.S32 R0, R2 ;  /* 0x0000000200007245 */ /* 0x004fc80000201400 */
[----:B------:R-:W-:Y:S01]  /*2a50*/  F2FP.BF16.F32.PACK_AB R0, RZ, R0 ;  /* 0x00000000ff00723e */ /* 0x000fe200000010ff */
[----:B------:R-:W-:Y:S06]  /*2a60*/  BRA `(.L_x_1144) ;  /* 0x0000000c006c7947 */ /* 0x000fec0003800000 */
.L_x_1145:
[----:B------:R-:W2:Y:S02]  /*2a70*/  LDG.E.U16 R2, desc[UR36][R2.64] ;  /* 0x0000002402027981 */ /* 0x000ea4000c1e1500 */
[----:B--2---:R-:W0:Y:S02]  /*2a80*/  I2F.S16 R0, R2 ;  /* 0x0000000200007306 */ /* 0x004e240000101400 */
[----:B0-----:R-:W-:Y:S01]  /*2a90*/  F2FP.BF16.F32.PACK_AB R0, RZ, R0 ;  /* 0x00000000ff00723e */ /* 0x001fe200000010ff */
[----:B------:R-:W-:Y:S06]  /*2aa0*/  BRA `(.L_x_1144) ;  /* 0x0000000c005c7947 */ /* 0x000fec0003800000 */
.L_x_1140:
        /* <DEDUP_REMOVED lines=9> */
.L_x_1148:
[----:B------:R-:W2:Y:S02]  /*2b40*/  LDG.E.U16 R0, desc[UR36][R2.64] ;  /* 0x0000002402007981 */ /* 0x000ea4000c1e1500 */
[----:B--2---:R-:W-:-:S05]  /*2b50*/  HADD2.F32 R0, -RZ, R0.H0_H0 ;  /* 0x20000000ff007230 */ /* 0x004fca0000004100 */
[----:B------:R-:W-:Y:S01]  /*2b60*/  F2FP.BF16.F32.PACK_AB R0, RZ, R0 ;  /* 0x00000000ff00723e */ /* 0x000fe200000010ff */
[----:B------:R-:W-:Y:S06]  /*2b70*/  BRA `(.L_x_1144) ;  /* 0x0000000c00287947 */ /* 0x000fec0003800000 */
.L_x_1147:
        /* <DEDUP_REMOVED lines=9> */
.L_x_1150:
[----:B------:R-:W2:Y:S02]  /*2c10*/  LDG.E.U16 R2, desc[UR36][R2.64] ;  /* 0x0000002402027981 */ /* 0x000ea4000c1e1500 */
[----:B--2---:R-:W-:-:S05]  /*2c20*/  HADD2.F32 R0, -RZ, R2.H0_H0 ;  /* 0x20000002ff007230 */ /* 0x004fca0000004100 */
[----:B------:R-:W-:Y:S01]  /*2c30*/  F2FP.BF16.F32.PACK_AB R0, RZ, R0 ;  /* 0x00000000ff00723e */ /* 0x000fe200000010ff */
[----:B------:R-:W-:Y:S06]  /*2c40*/  BRA `(.L_x_1144) ;  /* 0x0000000800f47947 */ /* 0x000fec0003800000 */
.L_x_1149:
        /* <DEDUP_REMOVED lines=10> */
[----:B------:R-:W-:Y:S01]  /*2cf0*/  F2FP.BF16.F32.PACK_AB R0, RZ, R0 ;  /* 0x00000000ff00723e */ /* 0x000fe200000010ff */
[----:B------:R-:W-:Y:S06]  /*2d00*/  BRA `(.L_x_1144) ;  /* 0x0000000800c47947 */ /* 0x000fec0003800000 */
.L_x_1139:
        /* <DEDUP_REMOVED lines=11> */
[----:B------:R-:W-:Y:S01]  /*2dc0*/  F2FP.BF16.F32.PACK_AB R0, RZ, R0 ;  /* 0x00000000ff00723e */ /* 0x000fe200000010ff */
[----:B------:R-:W-:Y:S06]  /*2dd0*/  BRA `(.L_x_1144) ;  /* 0x0000000800907947 */ /* 0x000fec0003800000 */
.L_x_1153:
        /* <DEDUP_REMOVED lines=12> */
.L_x_1152:
        /* <DEDUP_REMOVED lines=27> */
.L_x_1155:
        /* <DEDUP_REMOVED lines=11> */
[----:B------:R-:W-:Y:S01]  /*3100*/  F2FP.BF16.F32.PACK_AB R0, RZ, R0 ;  /* 0x00000000ff00723e */ /* 0x000fe200000010ff */
[----:B------:R-:W-:Y:S06]  /*3110*/  BRA `(.L_x_1144) ;  /* 0x0000000400c07947 */ /* 0x000fec0003800000 */
.L_x_1154:
[----:B------:R0:W5:Y:S01]  /*3120*/  LDG.E.U16 R0, desc[UR36][R2.64] ;  /* 0x0000002402007981 */ /* 0x000162000c1e1500 */
[----:B------:R-:W-:Y:S05]  /*3130*/  BRA `(.L_x_1144) ;  /* 0x0000000400b87947 */ /* 0x000fea0003800000 */
.L_x_1151:
        /* <DEDUP_REMOVED lines=10> */
[----:B------:R-:W-:Y:S01]  /*31e0*/  F2FP.BF16.F32.PACK_AB R0, RZ, R0 ;  /* 0x00000000ff00723e */ /* 0x000fe200000010ff */
[----:B------:R-:W-:Y:S06]  /*31f0*/  BRA `(.L_x_1144) ;  /* 0x0000000400887947 */ /* 0x000fec0003800000 */
.L_x_1158:
        /* <DEDUP_REMOVED lines=21> */
.L_x_1162:
[----:B------:R-:W-:Y:S05]  /*3350*/  BSYNC.RECONVERGENT B1 ;  /* 0x0000000000017941 */ /* 0x000fea0003800200 */
.L_x_1161:
[----:B------:R-:W-:Y:S01]  /*3360*/  IMAD.SHL.U32 R0, R0, 0x100000, RZ ;  /* 0x0010000000007824 */ /* 0x000fe200078e00ff */
[----:B------:R-:W-:-:S04]  /*3370*/  LEA R2, R2, 0x3b800000, 0x17 ;  /* 0x3b80000002027811 */ /* 0x000fc800078eb8ff */
[----:B------:R-:W-:-:S07]  /*3380*/  LOP3.LUT R0, R2, R0, R7, 0xfe, !PT ;  /* 0x0000000002007212 */ /* 0x000fce00078efe07 */
.L_x_1160:
[----:B------:R-:W-:Y:S05]  /*3390*/  BSYNC.RECONVERGENT B0 ;  /* 0x0000000000007941 */ /* 0x000fea0003800200 */
.L_x_1159:
[----:B------:R-:W-:Y:S01]  /*33a0*/  F2FP.BF16.F32.PACK_AB R0, RZ, R0 ;  /* 0x00000000ff00723e */ /* 0x000fe200000010ff */
[----:B------:R-:W-:Y:S06]  /*33b0*/  BRA `(.L_x_1144) ;  /* 0x0000000400187947 */ /* 0x000fec0003800000 */
.L_x_1157:
        /* <DEDUP_REMOVED lines=21> */
.L_x_1166:
[----:B------:R-:W-:Y:S05]  /*3510*/  BSYNC.RECONVERGENT B1 ;  /* 0x0000000000017941 */ /* 0x000fea0003800200 */
.L_x_1165:
[----:B------:R-:W-:Y:S02]  /*3520*/  SHF.L.U32 R0, R0, 0x15, RZ ;  /* 0x0000001500007819 */ /* 0x000fe400000006ff */
[----:B------:R-:W-:-:S04]  /*3530*/  LEA R2, R2, 0x37800000, 0x17 ;  /* 0x3780000002027811 */ /* 0x000fc800078eb8ff */
[----:B------:R-:W-:-:S07]  /*3540*/  LOP3.LUT R0, R2, R0, R7, 0xfe, !PT ;  /* 0x0000000002007212 */ /* 0x000fce00078efe07 */
.L_x_1164:
[----:B------:R-:W-:Y:S05]  /*3550*/  BSYNC.RECONVERGENT B0 ;  /* 0x0000000000007941 */ /* 0x000fea0003800200 */
.L_x_1163:
[----:B------:R-:W-:Y:S01]  /*3560*/  F2FP.BF16.F32.PACK_AB R0, RZ, R0 ;  /* 0x00000000ff00723e */ /* 0x000fe200000010ff */
[----:B------:R-:W-:Y:S06]  /*3570*/  BRA `(.L_x_1144) ;  /* 0x0000000000a87947 */ /* 0x000fec0003800000 */
.L_x_1156:
[----:B------:R-:W-:-:S09]  /*3580*/  UISETP.NE.AND UP0, UPT, UR4, 0x1c, UPT ;  /* 0x0000001c0400788c */ /* 0x000fd2000bf05270 */
[----:B------:R-:W-:Y:S05]  /*3590*/  BRA.U !UP0, `(.L_x_1167) ;  /* 0x0000000108947547 */ /* 0x000fea000b800000 */
[----:B------:R-:W-:-:S09]  /*35a0*/  UISETP.NE.AND UP0, UPT, UR4, 0x1d, UPT ;  /* 0x0000001d0400788c */ /* 0x000fd2000bf05270 */
[----:B------:R-:W-:Y:S05]  /*35b0*/  BRA.U !UP0, `(.L_x_1168) ;  /* 0x00000001087c7547 */ /* 0x000fea000b800000 */
[----:B------:R-:W-:-:S09]  /*35c0*/  UISETP.NE.AND UP0, UPT, UR4, 0x2c, UPT ;  /* 0x0000002c0400788c */ /* 0x000fd2000bf05270 */
[----:B------:R-:W-:Y:S05]  /*35d0*/  BRA.U !UP0, `(.L_x_1169) ;  /* 0x0000000108487547 */ /* 0x000fea000b800000 */
.L_x_1143:
        /* <DEDUP_REMOVED lines=16> */
.L_x_1170:
[----:B------:R-:W-:Y:S01]  /*36e0*/  PRMT R0, RZ, 0x7610, R0 ;  /* 0x00007610ff007816 */ /* 0x000fe20000000000 */
[----:B------:R-:W-:Y:S06]  /*36f0*/  BRA `(.L_x_1144) ;  /* 0x0000000000487947 */ /* 0x000fec0003800000 */
.L_x_1169:
        /* <DEDUP_REMOVED lines=8> */
.L_x_1172:
[----:B------:R-:W-:Y:S05]  /*3780*/  BSYNC.RECONVERGENT B0 ;  /* 0x0000000000007941 */ /* 0x000fea0003800200 */
.L_x_1171:
[----:B------:R-:W-:Y:S01]  /*3790*/  F2FP.BF16.F32.PACK_AB R0, RZ, R0 ;  /* 0x00000000ff00723e */ /* 0x000fe200000010ff */
[----:B------:R-:W-:Y:S06]  /*37a0*/  BRA `(.L_x_1144) ;  /* 0x00000000001c7947 */ /* 0x000fec0003800000 */
.L_x_1168:
[----:B------:R-:W2:Y:S02]  /*37b0*/  LDG.E.64 R2, desc[UR36][R2.64] ;  /* 0x0000002402027981 */ /* 0x000ea4000c1e1b00 */
[----:B--2---:R-:W0:Y:S02]  /*37c0*/  I2F.U64 R0, R2 ;  /* 0x0000000200007312 */ /* 0x004e240000301000 */
[----:B0-----:R-:W-:Y:S01]  /*37d0*/  F2FP.BF16.F32.PACK_AB R0, RZ, R0 ;  /* 0x00000000ff00723e */ /* 0x001fe200000010ff */
[----:B------:R-:W-:Y:S06]  /*37e0*/  BRA `(.L_x_1144) ;  /* 0x00000000000c7947 */ /* 0x000fec0003800000 */
.L_x_1167:
[----:B------:R-:W2:Y:S02]  /*37f0*/  LDG.E R2, desc[UR36][R2.64] ;  /* 0x0000002402027981 */ /* 0x000ea4000c1e1900 */
[----:B--2---:R-:W-:-:S04]  /*3800*/  I2FP.F32.U32 R0, R2 ;  /* 0x0000000200007245 */ /* 0x004fc80000201000 */
[----:B------:R-:W-:-:S07]  /*3810*/  F2FP.BF16.F32.PACK_AB R0, RZ, R0 ;  /* 0x00000000ff00723e */ /* 0x000fce00000010ff */
.L_x_1144:
[----:B0----5:R-:W-:Y:S01]  /*3820*/  IMAD.U32 R3, R19, 0x10000, RZ ;  /* 0x0001000013037824 */ /* 0x021fe200078e00ff */
[----:B------:R-:W0:Y:S04]  /*3830*/  LDCU.64 UR6, c[0x0][0x5e8] ;  /* 0x0000bd00ff0677ac */ /* 0x000e280008000a00 */
[----:B------:R-:W-:Y:S01]  /*3840*/  FSETP.GT.FTZ.AND P0, PT, R3, RZ, PT ;  /* 0x000000ff0300720b */ /* 0x000fe20003f14000 */
[----:B------:R-:W-:-:S04]  /*3850*/  UPRMT UR4, UR43, 0x9910, URZ ;  /* 0x000099102b047896 */ /* 0x000fc800080000ff */
[----:B------:R-:W-:-:S08]  /*3860*/  UISETP.GT.AND UP0, UPT, UR4, 0x9, UPT ;  /* 0x000000090400788c */ /* 0x000fd0000bf04270 */
[----:B------:R-:W-:Y:S02]  /*3870*/  @!P0 SHF.L.U32 R0, R0, 0x10, RZ ;  /* 0x0000001000008819 */ /* 0x000fe400000006ff */
[----:B0-----:R-:W-:-:S03]  /*3880*/  IADD3 R2, P1, PT, R16, UR6, RZ ;  /* 0x0000000610027c10 */ /* 0x001fc6000ff3e0ff */
[----:B------:R-:W-:Y:S02]  /*3890*/  @!P0 FMUL.FTZ R0, R3, R0 ;  /* 0x0000000003008220 */ /* 0x000fe40000410000 */
[----:B------:R-:W-:-:S03]  /*38a0*/  IMAD.X R3, RZ, RZ, UR7, P1 ;  /* 0x00000007ff037e24 */ /* 0x000fc600088e06ff */
[----:B------:R-:W-:-:S04]  /*38b0*/  @!P0 F2FP.BF16.F32.PACK_AB R0, RZ, R0 ;  /* 0x00000000ff00823e */ /* 0x000fc800000010ff */
        /* <DEDUP_REMOVED lines=10> */
[----:B------:R-:W-:-:S06]  /*3960*/  IMAD.U32 R19, R19, 0x10000, RZ ;  /* 0x0001000013137824 */ /* 0x000fcc00078e00ff */
[----:B------:R-:W0:Y:S02]  /*3970*/  F2I.FTZ.TRUNC.NTZ R19, R19 ;  /* 0x0000001300137305 */ /* 0x000e24000021f100 */
[----:B0-----:R0:W-:Y:S01]  /*3980*/  STG.E.U8 desc[UR36][R2.64], R19 ;  /* 0x0000001302007986 */ /* 0x0011e2000c101124 */
[----:B------:R-:W-:Y:S05]  /*3990*/  BRA `(.L_x_1178) ;  /* 0x0000000c00807947 */ /* 0x000fea0003800000 */
.L_x_1176:
[----:B------:R-:W-:-:S06]  /*39a0*/  IMAD.U32 R5, R19, 0x10000, RZ ;  /* 0x0001000013057824 */ /* 0x000fcc00078e00ff */
[----:B------:R-:W0:Y:S02]  /*39b0*/  F2I.S64.TRUNC R4, R5 ;  /* 0x0000000500047311 */ /* 0x000e24000020d900 */
[----:B0-----:R1:W-:Y:S01]  /*39c0*/  STG.E.U8 desc[UR36][R2.64], R4 ;  /* 0x0000000402007986 */ /* 0x0013e2000c101124 */
[----:B------:R-:W-:Y:S05]  /*39d0*/  BRA `(.L_x_1178) ;  /* 0x0000000c00707947 */ /* 0x000fea0003800000 */
.L_x_1175:
[----:B------:R-:W-:-:S09]  /*39e0*/  UISETP.NE.AND UP0, UPT, UR4, 0x2, UPT ;  /* 0x000000020400788c */ /* 0x000fd2000bf05270 */
[----:B------:R-:W-:Y:S05]  /*39f0*/  BRA.U !UP0, `(.L_x_1179) ;  /* 0x0000000108307547 */ /* 0x000fea000b800000 */
[----:B------:R-:W-:-:S09]  /*3a00*/  UISETP.NE.AND UP0, UPT, UR4, 0x3, UPT ;  /* 0x000000030400788c */ /* 0x000fd2000bf05270 */
[----:B------:R-:W-:Y:S05]  /*3a10*/  BRA.U !UP0, `(.L_x_1180) ;  /* 0x0000000108187547 */ /* 0x000fea000b800000 */
[----:B------:R-:W-:-:S09]  /*3a20*/  UISETP.NE.AND UP0, UPT, UR4, 0x4, UPT ;  /* 0x000000040400788c */ /* 0x000fd2000bf05270 */
[----:B------:R-:W-:Y:S05]  /*3a30*/  BRA.U UP0, `(.L_x_1177) ;  /* 0x0000000900b87547 */ /* 0x000fea000b800000 */
[----:B------:R-:W-:-:S06]  /*3a40*/  IMAD.U32 R4, R19, 0x10000, RZ ;  /* 0x0001000013047824 */ /* 0x000fcc00078e00ff */
[----:B------:R-:W0:Y:S02]  /*3a50*/  F2I.S64.TRUNC R4, R4 ;  /* 0x0000000400047311 */ /* 0x000e24000020d900 */
[----:B0-----:R4:W-:Y:S01]  /*3a60*/  STG.E.64 desc[UR36][R2.64], R4 ;  /* 0x0000000402007986 */ /* 0x0019e2000c101b24 */
[----:B------:R-:W-:Y:S05]  /*3a70*/  BRA `(.L_x_1178) ;  /* 0x0000000c00487947 */ /* 0x000fea0003800000 */
.L_x_1180:
[----:B------:R-:W-:-:S06]  /*3a80*/  IMAD.U32 R19, R19, 0x10000, RZ ;  /* 0x0001000013137824 */ /* 0x000fcc00078e00ff */
[----:B------:R-:W0:Y:S02]  /*3a90*/  F2I.FTZ.TRUNC.NTZ R19, R19 ;  /* 0x0000001300137305 */ /* 0x000e24000021f100 */
[----:B0-----:R3:W-:Y:S01]  /*3aa0*/  STG.E desc[UR36][R2.64], R19 ;  /* 0x0000001302007986 */ /* 0x0017e2000c101924 */
[----:B------:R-:W-:Y:S05]  /*3ab0*/  BRA `(.L_x_1178) ;  /* 0x0000000c00387947 */ /* 0x000fea0003800000 */
.L_x_1179:
[----:B------:R-:W-:-:S06]  /*3ac0*/  IMAD.U32 R19, R19, 0x10000, RZ ;  /* 0x0001000013137824 */ /* 0x000fcc00078e00ff */
[----:B------:R-:W0:Y:S02]  /*3ad0*/  F2I.FTZ.TRUNC.NTZ R19, R19 ;  /* 0x0000001300137305 */ /* 0x000e24000021f100 */
[----:B0-----:R2:W-:Y:S01]  /*3ae0*/  STG.E.U16 desc[UR36][R2.64], R19 ;  /* 0x0000001302007986 */ /* 0x0015e2000c101524 */
[----:B------:R-:W-:Y:S05]  /*3af0*/  BRA `(.L_x_1178) ;  /* 0x0000000c00287947 */ /* 0x000fea0003800000 */
.L_x_1174:
[----:B------:R-:W-:-:S09]  /*3b00*/  UISETP.GT.AND UP0, UPT, UR4, 0x6, UPT ;  /* 0x000000060400788c */ /* 0x000fd2000bf04270 */
[----:B------:R-:W-:Y:S05]  /*3b10*/  BRA.U UP0, `(.L_x_1181) ;  /* 0x00000001002c7547 */ /* 0x000fea000b800000 */
[----:B------:R-:W-:-:S09]  /*3b20*/  UISETP.NE.AND UP0, UPT, UR4, 0x5, UPT ;  /* 0x000000050400788c */ /* 0x000fd2000bf05270 */
[----:B------:R-:W-:Y:S05]  /*3b30*/  BRA.U !UP0, `(.L_x_1182) ;  /* 0x0000000108147547 */ /* 0x000fea000b800000 */
[----:B------:R-:W-:-:S09]  /*3b40*/  UISETP.NE.AND UP0, UPT, UR4, 0x6, UPT ;  /* 0x000000060400788c */ /* 0x000fd2000bf05270 */
[----:B------:R-:W-:Y:S05]  /*3b50*/  BRA.U UP0, `(.L_x_1177) ;  /* 0x0000000900707547 */ /* 0x000fea000b800000 */
[----:B------:R-:W-:-:S05]  /*3b60*/  SHF.L.U32 R19, R19, 0x10, RZ ;  /* 0x0000001013137819 */ /* 0x000fca00000006ff */
[----:B------:R0:W-:Y:S01]  /*3b70*/  STG.E desc[UR36][R2.64], R19 ;  /* 0x0000001302007986 */ /* 0x0001e2000c101924 */
[----:B------:R-:W-:Y:S05]  /*3b80*/  BRA `(.L_x_1178) ;  /* 0x0000000c00047947 */ /* 0x000fea0003800000 */
.L_x_1182:
[----:B------:R-:W-:-:S05]  /*3b90*/  IMAD.U32 R0, R19, 0x10000, RZ ;  /* 0x0001000013007824 */ /* 0x000fca00078e00ff */
[----:B------:R-:W-:-:S05]  /*3ba0*/  F2FP.F16.F32.PACK_AB R0, RZ, R0 ;  /* 0x00000000ff00723e */ /* 0x000fca00000000ff */
[----:B------:R0:W-:Y:S01]  /*3bb0*/  STG.E.U16 desc[UR36][R2.64], R0 ;  /* 0x0000000002007986 */ /* 0x0001e2000c101524 */
[----:B------:R-:W-:Y:S05]  /*3bc0*/  BRA `(.L_x_1178) ;  /* 0x0000000800f47947 */ /* 0x000fea0003800000 */
.L_x_1181:
[----:B------:R-:W-:-:S09]  /*3bd0*/  UISETP.NE.AND UP0, UPT, UR4, 0x7, UPT ;  /* 0x000000070400788c */ /* 0x000fd2000bf05270 */
[----:B------:R-:W-:Y:S05]  /*3be0*/  BRA.U !UP0, `(.L_x_1183) ;  /* 0x0000000108347547 */ /* 0x000fea000b800000 */
[----:B------:R-:W-:-:S09]  /*3bf0*/  UISETP.NE.AND UP0, UPT, UR4, 0x8, UPT ;  /* 0x000000080400788c */ /* 0x000fd2000bf05270 */
[----:B------:R-:W-:Y:S05]  /*3c00*/  BRA.U !UP0, `(.L_x_1184) ;  /* 0x0000000108187547 */ /* 0x000fea000b800000 */
[----:B------:R-:W-:-:S09]  /*3c10*/  UISETP.NE.AND UP0, UPT, UR4, 0x9, UPT ;  /* 0x000000090400788c */ /* 0x000fd2000bf05270 */
[----:B------:R-:W-:Y:S05]  /*3c20*/  BRA.U UP0, `(.L_x_1177) ;  /* 0x00000009003c7547 */ /* 0x000fea000b800000 */
[----:B------:R-:W-:Y:S02]  /*3c30*/  IMAD.U32 R4, R19, 0x10000, RZ ;  /* 0x0001000013047824 */ /* 0x000fe400078e00ff */
[----:B------:R-:W-:-:S05]  /*3c40*/  IMAD.MOV.U32 R5, RZ, RZ, RZ ;  /* 0x000000ffff057224 */ /* 0x000fca00078e00ff */
[----:B------:R0:W-:Y:S01]  /*3c50*/  STG.E.64 desc[UR36][R2.64], R4 ;  /* 0x0000000402007986 */ /* 0x0001e2000c101b24 */
[----:B------:R-:W-:Y:S05]  /*3c60*/  BRA `(.L_x_1178) ;  /* 0x0000000800cc7947 */ /* 0x000fea0003800000 */
.L_x_1184:
[----:B------:R-:W-:-:S05]  /*3c70*/  IMAD.U32 R19, R19, 0x10000, RZ ;  /* 0x0001000013137824 */ /* 0x000fca00078e00ff */
[----:B------:R-:W-:-:S04]  /*3c80*/  F2FP.F16.F32.PACK_AB R5, RZ, R19 ;  /* 0x00000013ff05723e */ /* 0x000fc800000000ff */
[----:B------:R-:W-:-:S05]  /*3c90*/  PRMT R5, R5, 0x5410, RZ ;  /* 0x0000541005057816 */ /* 0x000fca00000000ff */
[----:B------:R0:W-:Y:S01]  /*3ca0*/  STG.E desc[UR36][R2.64], R5 ;  /* 0x0000000502007986 */ /* 0x0001e2000c101924 */
[----:B------:R-:W-:Y:S05]  /*3cb0*/  BRA `(.L_x_1178) ;  /* 0x0000000800b87947 */ /* 0x000fea0003800000 */
.L_x_1183:
[----:B------:R-:W-:-:S04]  /*3cc0*/  IMAD.U32 R4, R19, 0x10000, RZ ;  /* 0x0001000013047824 */ /* 0x000fc800078e00ff */
[----:B------:R-:W-:-:S06]  /*3cd0*/  FMUL.FTZ R4, R4, 1 ;  /* 0x3f80000004047820 */ /* 0x000fcc0000410000 */
[----:B------:R-:W0:Y:S02]  /*3ce0*/  F2F.F64.F32 R4, R4 ;  /* 0x0000000400047310 */ /* 0x000e240000201800 */
[----:B0-----:R0:W-:Y:S01]  /*3cf0*/  STG.E.64 desc[UR36][R2.64], R4 ;  /* 0x0000000402007986 */ /* 0x0011e2000c101b24 */
[----:B------:R-:W-:Y:S05]  /*3d00*/  BRA `(.L_x_1178) ;  /* 0x0000000800a47947 */ /* 0x000fea0003800000 */
.L_x_1173:
        /* <DEDUP_REMOVED lines=8> */
[----:B------:R-:W-:-:S05]  /*3d90*/  IMAD.U32 R19, R19, 0x10000, RZ ;  /* 0x0001000013137824 */ /* 0x000fca00078e00ff */
[----:B------:R-:W-:-:S04]  /*3da0*/  FSETP.NEU.FTZ.AND P0, PT, R19, RZ, PT ;  /* 0x000000ff1300720b */ /* 0x000fc80003f1d000 */
[----:B------:R-:W-:-:S05]  /*3db0*/  SEL R5, RZ, 0x1, !P0 ;  /* 0x00000001ff057807 */ /* 0x000fca0004000000 */
[----:B------:R0:W-:Y:S01]  /*3dc0*/  STG.E.U8 desc[UR36][R2.64], R5 ;  /* 0x0000000502007986 */ /* 0x0001e2000c101124 */
[----:B------:R-:W-:Y:S05]  /*3dd0*/  BRA `(.L_x_1178) ;  /* 0x0000000800707947 */ /* 0x000fea0003800000 */
.L_x_1187:
[----:B------:R-:W-:Y:S02]  /*3de0*/  SHF.L.U32 R19, R19, 0x10, RZ ;  /* 0x0000001013137819 */ /* 0x000fe400000006ff */
[----:B------:R-:W-:-:S03]  /*3df0*/  CS2R R6, SRZ ;  /* 0x0000000000067805 */ /* 0x000fc6000001ff00 */
[----:B------:R-:W-:-:S06]  /*3e00*/  FMUL.FTZ R4, R19, 1 ;  /* 0x3f80000013047820 */ /* 0x000fcc0000410000 */
[----:B------:R-:W0:Y:S02]  /*3e10*/  F2F.F64.F32 R4, R4 ;  /* 0x0000000400047310 */ /* 0x000e240000201800 */
[----:B0-----:R0:W-:Y:S01]  /*3e20*/  STG.E.128 desc[UR36][R2.64], R4 ;  /* 0x0000000402007986 */ /* 0x0011e2000c101d24 */
[----:B------:R-:W-:Y:S05]  /*3e30*/  BRA `(.L_x_1178) ;  /* 0x0000000800587947 */ /* 0x000fea0003800000 */
.L_x_1186:
[----:B------:R-:W-:-:S09]  /*3e40*/  UISETP.NE.AND UP0, UPT, UR4, 0xf, UPT ;  /* 0x0000000f0400788c */ /* 0x000fd2000bf05270 */
[----:B------:R-:W-:Y:S05]  /*3e50*/  BRA.U !UP0, `(.L_x_1188) ;  /* 0x0000000108a07547 */ /* 0x000fea000b800000 */
[----:B------:R-:W-:-:S09]  /*3e60*/  UISETP.NE.AND UP0, UPT, UR4, 0x17, UPT ;  /* 0x000000170400788c */ /* 0x000fd2000bf05270 */
[----:B------:R-:W-:Y:S05]  /*3e70*/  BRA.U !UP0, `(.L_x_1189) ;  /* 0x00000001084c7547 */ /* 0x000fea000b800000 */
[----:B------:R-:W-:-:S09]  /*3e80*/  UISETP.NE.AND UP0, UPT, UR4, 0x18, UPT ;  /* 0x000000180400788c */ /* 0x000fd2000bf05270 */
[----:B------:R-:W-:Y:S05]  /*3e90*/  BRA.U UP0, `(.L_x_1177) ;  /* 0x0000000500a07547 */ /* 0x000fea000b800000 */
[----:B------:R-:W-:Y:S01]  /*3ea0*/  IMAD.U32 R19, R19, 0x10000, RZ ;  /* 0x0001000013137824 */ /* 0x000fe200078e00ff */
        /* <DEDUP_REMOVED lines=12> */
.L_x_1191:
[----:B------:R-:W-:Y:S05]  /*3f70*/  BSYNC.RECONVERGENT B0 ;  /* 0x0000000000007941 */ /* 0x000fea0003800200 */
.L_x_1190:
[----:B------:R-:W-:-:S05]  /*3f80*/  LOP3.LUT R5, R0, 0x80, R5, 0xf8, !PT ;  /* 0x0000008000057812 */ /* 0x000fca00078ef805 */
[----:B------:R0:W-:Y:S01]  /*3f90*/  STG.E.U8 desc[UR36][R2.64], R5 ;  /* 0x0000000502007986 */ /* 0x0001e2000c101124 */
[----:B------:R-:W-:Y:S05]  /*3fa0*/  BRA `(.L_x_1178) ;  /* 0x0000000400fc7947 */ /* 0x000fea0003800000 */
.L_x_1189:
[----:B------:R-:W-:Y:S01]  /*3fb0*/  IMAD.U32 R19, R19, 0x10000, RZ ;  /* 0x0001000013137824 */ /* 0x000fe200078e00ff */
        /* <DEDUP_REMOVED lines=14> */
.L_x_1193:
[----:B------:R-:W-:Y:S05]  /*40a0*/  BSYNC.RECONVERGENT B0 ;  /* 0x0000000000007941 */ /* 0x000fea0003800200 */
.L_x_1192:
[----:B------:R-:W-:-:S05]  /*40b0*/  LOP3.LUT R5, R0, 0x80, R5, 0xf8, !PT ;  /* 0x0000008000057812 */ /* 0x000fca00078ef805 */
[----:B------:R0:W-:Y:S01]  /*40c0*/  STG.E.U8 desc[UR36][R2.64], R5 ;  /* 0x0000000502007986 */ /* 0x0001e2000c101124 */
[----:B------:R-:W-:Y:S05]  /*40d0*/  BRA `(.L_x_1178) ;  /* 0x0000000400b07947 */ /* 0x000fea0003800000 */
.L_x_1188:
[----:B------:R0:W-:Y:S01]  /*40e0*/  STG.E.U16 desc[UR36][R2.64], R19 ;  /* 0x0000001302007986 */ /* 0x0001e2000c101524 */
[----:B------:R-:W-:Y:S05]  /*40f0*/  BRA `(.L_x_1178) ;  /* 0x0000000400a87947 */ /* 0x000fea0003800000 */
.L_x_1185:
        /* <DEDUP_REMOVED lines=8> */
[----:B------:R-:W-:-:S06]  /*4180*/  IMAD.U32 R5, R19, 0x10000, RZ ;  /* 0x0001000013057824 */ /* 0x000fcc00078e00ff */
[----:B------:R-:W0:Y:S02]  /*4190*/  F2I.FTZ.U32.TRUNC.NTZ R5, R5 ;  /* 0x0000000500057305 */ /* 0x000e24000021f000 */
[----:B0-----:R0:W-:Y:S01]  /*41a0*/  STG.E.U16 desc[UR36][R2.64], R5 ;  /* 0x0000000502007986 */ /* 0x0011e2000c101524 */
[----:B------:R-:W-:Y:S05]  /*41b0*/  BRA `(.L_x_1178) ;  /* 0x0000000400787947 */ /* 0x000fea0003800000 */
.L_x_1196:
[----:B------:R-:W-:Y:S01]  /*41c0*/  IMAD.U32 R5, R19, 0x10000, RZ ;  /* 0x0001000013057824 */ /* 0x000fe200078e00ff */
[----:B------:R-:W-:Y:S01]  /*41d0*/  BSSY.RECONVERGENT B0, `(.L_x_1197) ;  /* 0x0000014000007945 */ /* 0x000fe20003800200 */
[----:B------:R-:W-:-:S03]  /*41e0*/  MOV R0, 0x80 ;  /* 0x0000008000007802 */ /* 0x000fc60000000f00 */
        /* <DEDUP_REMOVED lines=10> */
.L_x_1199:
[----:B------:R-:W-:-:S04]  /*4290*/  SHF.R.U32.HI R0, RZ, 0x14, R5 ;  /* 0x00000014ff007819 */ /* 0x000fc80000011605 */
[----:B------:R-:W-:-:S04]  /*42a0*/  LOP3.LUT R0, R0, 0x1, RZ, 0xc0, !PT ;  /* 0x0000000100007812 */ /* 0x000fc800078ec0ff */
[----:B------:R-:W-:-:S04]  /*42b0*/  IADD3 R0, PT, PT, R5, 0x487ffff, R0 ;  /* 0x0487ffff05007810 */ /* 0x000fc80007ffe000 */
[----:B------:R-:W-:-:S04]  /*42c0*/  SHF.R.U32.HI R0, RZ, 0x14, R0 ;  /* 0x00000014ff007819 */ /* 0x000fc80000011600 */
[----:B------:R-:W-:-:S07]  /*42d0*/  LOP3.LUT R4, R0, 0xff, RZ, 0xc0, !PT ;  /* 0x000000ff00047812 */ /* 0x000fce00078ec0ff */
.L_x_1200:
[----:B------:R-:W-:-:S04]  /*42e0*/  SHF.R.U32.HI R5, RZ, 0x18, R5 ;  /* 0x00000018ff057819 */ /* 0x000fc80000011605 */
[----:B------:R-:W-:-:S04]  /*42f0*/  LOP3.LUT R4, R4, 0x80, R5, 0xf8, !PT ;  /* 0x0000008004047812 */ /* 0x000fc800078ef805 */
[----:B------:R-:W-:-:S07]  /*4300*/  PRMT R0, R4, 0x7610, R0 ;  /* 0x0000761004007816 */ /* 0x000fce0000000000 */
.L_x_1198:
[----:B------:R-:W-:Y:S05]  /*4310*/  BSYNC.RECONVERGENT B0 ;  /* 0x0000000000007941 */ /* 0x000fea0003800200 */
.L_x_1197:
[----:B------:R0:W-:Y:S01]  /*4320*/  STG.E.U8 desc[UR36][R2.64], R0 ;  /* 0x0000000002007986 */ /* 0x0001e2000c101124 */
[----:B------:R-:W-:Y:S05]  /*4330*/  BRA `(.L_x_1178) ;  /* 0x0000000400187947 */ /* 0x000fea0003800000 */
.L_x_1195:
[----:B------:R-:W-:Y:S01]  /*4340*/  IMAD.U32 R5, R19, 0x10000, RZ ;  /* 0x0001000013057824 */ /* 0x000fe200078e00ff */
        /* <DEDUP_REMOVED lines=12> */
.L_x_1203:
[----:B------:R-:W-:-:S04]  /*4410*/  SHF.R.U32.HI R0, RZ, 0x15, R5 ;  /* 0x00000015ff007819 */ /* 0x000fc80000011605 */
[----:B------:R-:W-:-:S04]  /*4420*/  LOP3.LUT R0, R0, 0x1, RZ, 0xc0, !PT ;  /* 0x0000000100007812 */ /* 0x000fc800078ec0ff */
[----:B------:R-:W-:-:S04]  /*4430*/  IADD3 R0, PT, PT, R5, 0x88fffff, R0 ;  /* 0x088fffff05007810 */ /* 0x000fc80007ffe000 */
[----:B------:R-:W-:-:S04]  /*4440*/  SHF.R.U32.HI R0, RZ, 0x15, R0 ;  /* 0x00000015ff007819 */ /* 0x000fc80000011600 */
[----:B------:R-:W-:-:S07]  /*4450*/  LOP3.LUT R4, R0, 0xff, RZ, 0xc0, !PT ;  /* 0x000000ff00047812 */ /* 0x000fce00078ec0ff */
.L_x_1204:
[----:B------:R-:W-:-:S04]  /*4460*/  SHF.R.U32.HI R5, RZ, 0x18, R5 ;  /* 0x00000018ff057819 */ /* 0x000fc80000011605 */
[----:B------:R-:W-:-:S04]  /*4470*/  LOP3.LUT R4, R4, 0x80, R5, 0xf8, !PT ;  /* 0x0000008004047812 */ /* 0x000fc800078ef805 */
[----:B------:R-:W-:-:S07]  /*4480*/  PRMT R0, R4, 0x7610, R0 ;  /* 0x0000761004007816 */ /* 0x000fce0000000000 */
.L_x_1202:
[----:B------:R-:W-:Y:S05]  /*4490*/  BSYNC.RECONVERGENT B0 ;  /* 0x0000000000007941 */ /* 0x000fea0003800200 */
.L_x_1201:
[----:B------:R0:W-:Y:S01]  /*44a0*/  STG.E.U8 desc[UR36][R2.64], R0 ;  /* 0x0000000002007986 */ /* 0x0001e2000c101124 */
[----:B------:R-:W-:Y:S05]  /*44b0*/  BRA `(.L_x_1178) ;  /* 0x0000000000b87947 */ /* 0x000fea0003800000 */
.L_x_1194:
[----:B------:R-:W-:-:S09]  /*44c0*/  UISETP.NE.AND UP0, UPT, UR4, 0x1c, UPT ;  /* 0x0000001c0400788c */ /* 0x000fd2000bf05270 */
[----:B------:R-:W-:Y:S05]  /*44d0*/  BRA.U !UP0, `(.L_x_1205) ;  /* 0x0000000108a47547 */ /* 0x000fea000b800000 */
[----:B------:R-:W-:-:S09]  /*44e0*/  UISETP.NE.AND UP0, UPT, UR4, 0x1d, UPT ;  /* 0x0000001d0400788c */ /* 0x000fd2000bf05270 */
[----:B------:R-:W-:Y:S05]  /*44f0*/  BRA.U !UP0, `(.L_x_1206) ;  /* 0x00000001088c7547 */ /* 0x000fea000b800000 */
[----:B------:R-:W-:-:S09]  /*4500*/  UISETP.NE.AND UP0, UPT, UR4, 0x2c, UPT ;  /* 0x0000002c0400788c */ /* 0x000fd2000bf05270 */
[----:B------:R-:W-:Y:S05]  /*4510*/  BRA.U !UP0, `(.L_x_1207) ;  /* 0x0000000108447547 */ /* 0x000fea000b800000 */
.L_x_1177:
        /* <DEDUP_REMOVED lines=11> */
[----:B------:R-:W-:Y:S01]  /*45d0*/  IMAD.U32 R7, RZ, RZ, UR9 ;  /* 0x00000009ff077e24 */ /* 0x000fe2000f8e00ff */
[----:B----4-:R-:W-:Y:S01]  /*45e0*/  MOV R10, UR4 ;  /* 0x00000004000a7c02 */ /* 0x010fe20008000f00 */
[----:B-1----:R-:W-:-:S07]  /*45f0*/  IMAD.U32 R11, RZ, RZ, UR5 ;  /* 0x00000005ff0b7e24 */ /* 0x002fce000f8e00ff */
[----:B------:R-:W-:-:S07]  /*4600*/  LEPC R20, `(.L_x_1208) ;  /* 0x000000001014794e */ /* 0x000fce0000000000 */
[----:B--2---:R-:W-:Y:S05]  /*4610*/  CALL.ABS.NOINC R2 ;  /* 0x0000000002007343 */ /* 0x004fea0003c00000 */
.L_x_1208:
[----:B------:R-:W-:Y:S05]  /*4620*/  BRA `(.L_x_1178) ;  /* 0x00000000005c7947 */ /* 0x000fea0003800000 */
.L_x_1207:
[----:B------:R-:W-:Y:S02]  /*4630*/  IMAD.U32 R19, R19, 0x10000, RZ ;  /* 0x0001000013137824 */ /* 0x000fe400078e00ff */
        /* <DEDUP_REMOVED lines=15> */
.L_x_1206:
[----:B------:R-:W-:-:S06]  /*4730*/  IMAD.U32 R4, R19, 0x10000, RZ ;  /* 0x0001000013047824 */ /* 0x000fcc00078e00ff */
[----:B------:R-:W0:Y:S02]  /*4740*/  F2I.U64.TRUNC R4, R4 ;  /* 0x0000000400047311 */ /* 0x000e24000020d800 */
[----:B0-----:R0:W-:Y:S01]  /*4750*/  STG.E.64 desc[UR36][R2.64], R4 ;  /* 0x0000000402007986 */ /* 0x0011e2000c101b24 */
[----:B------:R-:W-:Y:S05]  /*4760*/  BRA `(.L_x_1178) ;  /* 0x00000000000c7947 */ /* 0x000fea0003800000 */
.L_x_1205:
[----:B------:R-:W-:-:S06]  /*4770*/  IMAD.U32 R19, R19, 0x10000, RZ ;  /* 0x0001000013137824 */ /* 0x000fcc00078e00ff */
[----:B------:R-:W0:Y:S02]  /*4780*/  F2I.FTZ.U32.TRUNC.NTZ R19, R19 ;  /* 0x0000001300137305 */ /* 0x000e24000021f000 */
[----:B0-----:R0:W-:Y:S02]  /*4790*/  STG.E desc[UR36][R2.64], R19 ;  /* 0x0000001302007986 */ /* 0x0011e4000c101924 */
.L_x_1178:
[----:B------:R-:W-:-:S07]  /*47a0*/  VIADD R17, R17, 0x80 ;  /* 0x0000008011117836 */ /* 0x000fce0000000000 */
.L_x_1103:
[----:B------:R-:W-:Y:S05]  /*47b0*/  BSYNC.RECONVERGENT B6 ;  /* 0x0000000000067941 */ /* 0x000fea0003800200 */
.L_x_1102:
[----:B------:R-:W5:Y:S01]  /*47c0*/  LDCU UR4, c[0x0][0x380] ;  /* 0x00007000ff0477ac */ /* 0x000f620008000800 */
[----:B------:R-:W-:Y:S01]  /*47d0*/  BSSY.RECONVERGENT B6, `(.L_x_1209) ;  /* 0x000046c000067945 */ /* 0x000fe20003800200 */
[----:B-----5:R-:W-:-:S13]  /*47e0*/  ISETP.GE.AND P0, PT, R17, UR4, PT ;  /* 0x0000000411007c0c */ /* 0x020fda000bf06270 */
[----:B------:R-:W-:Y:S05]  /*47f0*/  @P0 BRA `(.L_x_1210) ;  /* 0x0000004400a40947 */ /* 0x000fea0003800000 */
[----:B------:R-:W5:Y:S01]  /*4800*/  LDCU UR4, c[0x0][0x388] ;  /* 0x00007100ff0477ac */ /* 0x000f620008000800 */
[----:B0-----:R-:W-:Y:S02]  /*4810*/  HFMA2 R0, -RZ, RZ, 0, 0 ;  /* 0x00000000ff007431 */ /* 0x001fe400000001ff */
[----:B------:R-:W-:Y:S02]  /*4820*/  IMAD.MOV.U32 R18, RZ, RZ, RZ ;  /* 0x000000ffff127224 */ /* 0x000fe400078e00ff */
        /* <DEDUP_REMOVED lines=10> */
[----:B------:R-:W-:-:S05]  /*48d0*/  SHF.R.U32.HI R3, RZ, UR5, R2 ;  /* 0x00000005ff037c19 */ /* 0x000fca0008011602 */
[----:B------:R-:W-:-:S04]  /*48e0*/  IMAD.MOV R18, RZ, RZ, -R3 ;  /* 0x000000ffff127224 */ /* 0x000fc800078e0a03 */
        /* <DEDUP_REMOVED lines=339> */
.L_x_1211:
        /* <DEDUP_REMOVED lines=19> */
.L_x_1215:
[----:B------:R-:W2:Y:S02]  /*5f50*/  LDG.E.U8 R2, desc[UR36][R2.64] ;  /* 0x0000002402027981 */ /* 0x000ea4000c1e1100 */
[----:B--2---:R-:W-:-:S04]  /*5f60*/  I2FP.F32.U32 R0, R2 ;  /* 0x0000000200007245 */ /* 0x004fc80000201000 */
[----:B------:R-:W-:-:S04]  /*5f70*/  F2FP.BF16.F32.PACK_AB R0, RZ, R0 ;  /* 0x00000000ff00723e */ /* 0x000fc800000010ff */
[----:B------:R-:W-:Y:S01]  /*5f80*/  PRMT R19, R0, 0x7610, R19 ;  /* 0x0000761000137816 */ /* 0x000fe20000000013 */
[----:B------:R-:W-:Y:S06]  /*5f90*/  BRA `(.L_x_1217) ;  /* 0x0000000c00e07947 */ /* 0x000fec0003800000 */
.L_x_1214:
        /* <DEDUP_REMOVED lines=11> */
.L_x_1219:
[----:B------:R-:W2:Y:S02]  /*6050*/  LDG.E R2, desc[UR36][R2.64] ;  /* 0x0000002402027981 */ /* 0x000ea4000c1e1900 */
[----:B--2---:R-:W-:-:S04]  /*6060*/  I2FP.F32.S32 R0, R2 ;  /* 0x0000000200007245 */ /* 0x004fc80000201400 */
[----:B------:R-:W-:-:S04]  /*6070*/  F2FP.BF16.F32.PACK_AB R0, RZ, R0 ;  /* 0x00000000ff00723e */ /* 0x000fc800000010ff */
[----:B------:R-:W-:Y:S01]  /*6080*/  PRMT R19, R0, 0x7610, R19 ;  /* 0x0000761000137816 */ /* 0x000fe20000000013 */
[----:B------:R-:W-:Y:S06]  /*6090*/  BRA `(.L_x_1217) ;  /* 0x0000000c00a07947 */ /* 0x000fec0003800000 */
.L_x_1218:
[----:B------:R-:W2:Y:S02]  /*60a0*/  LDG.E.U16 R2, desc[UR36][R2.64] ;  /* 0x0000002402027981 */ /* 0x000ea4000c1e1500 */
[----:B--2---:R-:W0:Y:S02]  /*60b0*/  I2F.S16 R0, R2 ;  /* 0x0000000200007306 */ /* 0x004e240000101400 */
[----:B0-----:R-:W-:-:S04]  /*60c0*/  F2FP.BF16.F32.PACK_AB R0, RZ, R0 ;  /* 0x00000000ff00723e */ /* 0x001fc800000010ff */
[----:B------:R-:W-:Y:S01]  /*60d0*/  PRMT R19, R0, 0x7610, R19 ;  /* 0x0000761000137816 */ /* 0x000fe20000000013 */
[----:B------:R-:W-:Y:S06]  /*60e0*/  BRA `(.L_x_1217) ;  /* 0x0000000c008c7947 */ /* 0x000fec0003800000 */
.L_x_1213:
        /* <DEDUP_REMOVED lines=9> */
.L_x_1221:
[----:B------:R-:W2:Y:S02]  /*6180*/  LDG.E.U16 R0, desc[UR36][R2.64] ;  /* 0x0000002402007981 */ /* 0x000ea4000c1e1500 */
[----:B--2---:R-:W-:-:S05]  /*6190*/  HADD2.F32 R0, -RZ, R0.H0_H0 ;  /* 0x20000000ff007230 */ /* 0x004fca0000004100 */
[----:B------:R-:W-:-:S04]  /*61a0*/  F2FP.BF16.F32.PACK_AB R0, RZ, R0 ;  /* 0x00000000ff00723e */ /* 0x000fc800000010ff */
[----:B------:R-:W-:Y:S01]  /*61b0*/  PRMT R19, R0, 0x7610, R19 ;  /* 0x0000761000137816 */ /* 0x000fe20000000013 */
[----:B------:R-:W-:Y:S06]  /*61c0*/  BRA `(.L_x_1217) ;  /* 0x0000000c00547947 */ /* 0x000fec0003800000 */
.L_x_1220:
        /* <DEDUP_REMOVED lines=9> */
.L_x_1223:
[----:B------:R-:W2:Y:S02]  /*6260*/  LDG.E.U16 R2, desc[UR36][R2.64] ;  /* 0x0000002402027981 */ /* 0x000ea4000c1e1500 */
[----:B--2---:R-:W-:-:S05]  /*6270*/  HADD2.F32 R0, -RZ, R2.H0_H0 ;  /* 0x20000002ff007230 */ /* 0x004fca0000004100 */
[----:B------:R-:W-:-:S04]  /*6280*/  F2FP.BF16.F32.PACK_AB R0, RZ, R0 ;  /* 0x00000000ff00723e */ /* 0x000fc800000010ff */
[----:B------:R-:W-:Y:S01]  /*6290*/  PRMT R19, R0, 0x7610, R19 ;  /* 0x0000761000137816 */ /* 0x000fe20000000013 */
[----:B------:R-:W-:Y:S06]  /*62a0*/  BRA `(.L_x_1217) ;  /* 0x0000000c001c7947 */ /* 0x000fec0003800000 */
.L_x_1222:
        /* <DEDUP_REMOVED lines=13> */
.L_x_1212:
        /* <DEDUP_REMOVED lines=14> */
.L_x_1226:
        /* <DEDUP_REMOVED lines=13> */
.L_x_1225:
        /* <DEDUP_REMOVED lines=27> */
.L_x_1228:
[----:B------:R-:W2:Y:S02]  /*66e0*/  LDG.E.U8 R2, desc[UR36][R2.64] ;  /* 0x0000002402027981 */ /* 0x000ea4000c1e1100 */
[C---:B--2---:R-:W-:Y:S01]  /*66f0*/  SHF.L.U32 R0, R2.reuse, 0x19, RZ ;  /* 0x0000001902007819 */ /* 0x044fe200000006ff */
        /* <DEDUP_REMOVED lines=9> */
[----:B------:R-:W-:-:S04]  /*6790*/  F2FP.BF16.F32.PACK_AB R0, RZ, R0 ;  /* 0x00000000ff00723e */ /* 0x000fc800000010ff */
[----:B------:R-:W-:Y:S01]  /*67a0*/  PRMT R19, R0, 0x7610, R19 ;  /* 0x0000761000137816 */ /* 0x000fe20000000013 */
[----:B------:R-:W-:Y:S06]  /*67b0*/  BRA `(.L_x_1217) ;  /* 0x0000000400d87947 */ /* 0x000fec0003800000 */
.L_x_1227:
[----:B------:R0:W5:Y:S01]  /*67c0*/  LDG.E.U16 R19, desc[UR36][R2.64] ;  /* 0x0000002402137981 */ /* 0x000162000c1e1500 */
[----:B------:R-:W-:Y:S05]  /*67d0*/  BRA `(.L_x_1217) ;  /* 0x0000000400d07947 */ /* 0x000fea0003800000 */
.L_x_1224:
        /* <DEDUP_REMOVED lines=13> */
.L_x_1231:
        /* <DEDUP_REMOVED lines=21> */
.L_x_1235:
[----:B------:R-:W-:Y:S05]  /*6a00*/  BSYNC.RECONVERGENT B1 ;  /* 0x0000000000017941 */ /* 0x000fea0003800200 */
.L_x_1234:
[----:B------:R-:W-:Y:S02]  /*6a10*/  SHF.L.U32 R0, R0, 0x14, RZ ;  /* 0x0000001400007819 */ /* 0x000fe400000006ff */
[----:B------:R-:W-:-:S04]  /*6a20*/  LEA R2, R2, 0x3b800000, 0x17 ;  /* 0x3b80000002027811 */ /* 0x000fc800078eb8ff */
[----:B------:R-:W-:-:S07]  /*6a30*/  LOP3.LUT R0, R2, R0, R7, 0xfe, !PT ;  /* 0x0000000002007212 */ /* 0x000fce00078efe07 */
.L_x_1233:
[----:B------:R-:W-:Y:S05]  /*6a40*/  BSYNC.RECONVERGENT B0 ;  /* 0x0000000000007941 */ /* 0x000fea0003800200 */
.L_x_1232:
[----:B------:R-:W-:-:S04]  /*6a50*/  F2FP.BF16.F32.PACK_AB R0, RZ, R0 ;  /* 0x00000000ff00723e */ /* 0x000fc800000010ff */
[----:B------:R-:W-:Y:S01]  /*6a60*/  PRMT R19, R0, 0x7610, R19 ;  /* 0x0000761000137816 */ /* 0x000fe20000000013 */
[----:B------:R-:W-:Y:S06]  /*6a70*/  BRA `(.L_x_1217) ;  /* 0x0000000400287947 */ /* 0x000fec0003800000 */
.L_x_1230:
        /* <DEDUP_REMOVED lines=21> */
.L_x_1239:
[----:B------:R-:W-:Y:S05]  /*6bd0*/  BSYNC.RECONVERGENT B1 ;  /* 0x0000000000017941 */ /* 0x000fea0003800200 */
.L_x_1238:
[----:B------:R-:W-:Y:S01]  /*6be0*/  IMAD.SHL.U32 R0, R0, 0x200000, RZ ;  /* 0x0020000000007824 */ /* 0x000fe200078e00ff */
[----:B------:R-:W-:-:S04]  /*6bf0*/  LEA R2, R2, 0x37800000, 0x17 ;  /* 0x3780000002027811 */ /* 0x000fc800078eb8ff */
[----:B------:R-:W-:-:S07]  /*6c00*/  LOP3.LUT R0, R2, R0, R7, 0xfe, !PT ;  /* 0x0000000002007212 */ /* 0x000fce00078efe07 */
.L_x_1237:
[----:B------:R-:W-:Y:S05]  /*6c10*/  BSYNC.RECONVERGENT B0 ;  /* 0x0000000000007941 */ /* 0x000fea0003800200 */
.L_x_1236:
[----:B------:R-:W-:-:S04]  /*6c20*/  F2FP.BF16.F32.PACK_AB R0, RZ, R0 ;  /* 0x00000000ff00723e */ /* 0x000fc800000010ff */
[----:B------:R-:W-:Y:S01]  /*6c30*/  PRMT R19, R0, 0x7610, R19 ;  /* 0x0000761000137816 */ /* 0x000fe20000000013 */
[----:B------:R-:W-:Y:S06]  /*6c40*/  BRA `(.L_x_1217) ;  /* 0x0000000000b47947 */ /* 0x000fec0003800000 */
.L_x_1229:
        /* <DEDUP_REMOVED lines=14> */
.L_x_1243:
[----:B------:R-:W-:Y:S05]  /*6d30*/  BSYNC.RECONVERGENT B0 ;  /* 0x0000000000007941 */ /* 0x000fea0003800200 */
.L_x_1242:
[----:B------:R-:W-:-:S04]  /*6d40*/  F2FP.BF16.F32.PACK_AB R0, RZ, R0 ;  /* 0x00000000ff00723e */ /* 0x000fc800000010ff */
[----:B------:R-:W-:Y:S01]  /*6d50*/  PRMT R19, R0, 0x7610, R19 ;  /* 0x0000761000137816 */ /* 0x000fe20000000013 */
[----:B------:R-:W-:Y:S06]  /*6d60*/  BRA `(.L_x_1217) ;  /* 0x00000000006c7947 */ /* 0x000fec0003800000 */
.L_x_1216:
        /* <DEDUP_REMOVED lines=16> */
.L_x_1244:
[----:B------:R-:W-:Y:S01]  /*6e70*/  PRMT R19, RZ, 0x7610, R19 ;  /* 0x00007610ff137816 */ /* 0x000fe20000000013 */
[----:B------:R-:W-:Y:S06]  /*6e80*/  BRA `(.L_x_1217) ;  /* 0x0000000000247947 */ /* 0x000fec0003800000 */
.L_x_1241:
[----:B------:R-:W2:Y:S02]  /*6e90*/  LDG.E.64 R2, desc[UR36][R2.64] ;  /* 0x0000002402027981 */ /* 0x000ea4000c1e1b00 */
[----:B--2---:R-:W0:Y:S02]  /*6ea0*/  I2F.U64 R0, R2 ;  /* 0x0000000200007312 */ /* 0x004e240000301000 */
[----:B0-----:R-:W-:-:S04]  /*6eb0*/  F2FP.BF16.F32.PACK_AB R0, RZ, R0 ;  /* 0x00000000ff00723e */ /* 0x001fc800000010ff */
[----:B------:R-:W-:Y:S01]  /*6ec0*/  PRMT R19, R0, 0x7610, R19 ;  /* 0x0000761000137816 */ /* 0x000fe20000000013 */
[----:B------:R-:W-:Y:S06]  /*6ed0*/  BRA `(.L_x_1217) ;  /* 0x0000000000107947 */ /* 0x000fec0003800000 */
.L_x_1240:
[----:B------:R-:W2:Y:S02]  /*6ee0*/  LDG.E R2, desc[UR36][R2.64] ;  /* 0x0000002402027981 */ /* 0x000ea4000c1e1900 */
[----:B--2---:R-:W-:-:S04]  /*6ef0*/  I2FP.F32.U32 R0, R2 ;  /* 0x0000000200007245 */ /* 0x004fc80000201000 */
[----:B------:R-:W-:-:S04]  /*6f00*/  F2FP.BF16.F32.PACK_AB R0, RZ, R0 ;  /* 0x00000000ff00723e */ /* 0x000fc800000010ff */
[----:B------:R-:W-:-:S07]  /*6f10*/  PRMT R19, R0, 0x7610, R19 ;  /* 0x0000761000137816 */ /* 0x000fce0000000013 */
.L_x_1217:
        /* <DEDUP_REMOVED lines=18> */
.L_x_1248:
[----:B------:R-:W2:Y:S02]  /*7040*/  LDG.E.U8 R2, desc[UR36][R2.64] ;  /* 0x0000002402027981 */ /* 0x000ea4000c1e1100 */
[----:B--2---:R-:W-:-:S04]  /*7050*/  I2FP.F32.U32 R0, R2 ;  /* 0x0000000200007245 */ /* 0x004fc80000201000 */
[----:B------:R-:W-:Y:S01]  /*7060*/  F2FP.BF16.F32.PACK_AB R0, RZ, R0 ;  /* 0x00000000ff00723e */ /* 0x000fe200000010ff */
[----:B------:R-:W-:Y:S06]  /*7070*/  BRA `(.L_x_1250) ;  /* 0x0000000c00a47947 */ /* 0x000fec0003800000 */
.L_x_1247:
        /* <DEDUP_REMOVED lines=10> */
.L_x_1252:
[----:B------:R-:W2:Y:S02]  /*7120*/  LDG.E R2, desc[UR36][R2.64] ;  /* 0x0000002402027981 */ /* 0x000ea4000c1e1900 */
[----:B--2---:R-:W-:-:S04]  /*7130*/  I2FP.F32.S32 R0, R2 ;  /* 0x0000000200007245 */ /* 0x004fc80000201400 */
[----:B------:R-:W-:Y:S01]  /*7140*/  F2FP.BF16.F32.PACK_AB R0, RZ, R0 ;  /* 0x00000000ff00723e */ /* 0x000fe200000010ff */
[----:B------:R-:W-:Y:S06]  /*7150*/  BRA `(.L_x_1250) ;  /* 0x0000000c006c7947 */ /* 0x000fec0003800000 */
.L_x_1251:
[----:B------:R-:W2:Y:S02]  /*7160*/  LDG.E.U16 R2, desc[UR36][R2.64] ;  /* 0x0000002402027981 */ /* 0x000ea4000c1e1500 */
[----:B--2---:R-:W0:Y:S02]  /*7170*/  I2F.S16 R0, R2 ;  /* 0x0000000200007306 */ /* 0x004e240000101400 */
[----:B0-----:R-:W-:Y:S01]  /*7180*/  F2FP.BF16.F32.PACK_AB R0, RZ, R0 ;  /* 0x00000000ff00723e */ /* 0x001fe200000010ff */
[----:B------:R-:W-:Y:S06]  /*7190*/  BRA `(.L_x_1250) ;  /* 0x0000000c005c7947 */ /* 0x000fec0003800000 */
.L_x_1246:
        /* <DEDUP_REMOVED lines=9> */
.L_x_1254:
[----:B------:R-:W2:Y:S02]  /*7230*/  LDG.E.U16 R0, desc[UR36][R2.64] ;  /* 0x0000002402007981 */ /* 0x000ea4000c1e1500 */
[----:B--2---:R-:W-:-:S05]  /*7240*/  HADD2.F32 R0, -RZ, R0.H0_H0 ;  /* 0x20000000ff007230 */ /* 0x004fca0000004100 */
[----:B------:R-:W-:Y:S01]  /*7250*/  F2FP.BF16.F32.PACK_AB R0, RZ, R0 ;  /* 0x00000000ff00723e */ /* 0x000fe200000010ff */
[----:B------:R-:W-:Y:S06]  /*7260*/  BRA `(.L_x_1250) ;  /* 0x0000000c00287947 */ /* 0x000fec0003800000 */
.L_x_1253:
        /* <DEDUP_REMOVED lines=9> */
.L_x_1256:
[----:B------:R-:W2:Y:S02]  /*7300*/  LDG.E.U16 R2, desc[UR36][R2.64] ;  /* 0x0000002402027981 */ /* 0x000ea4000c1e1500 */
[----:B--2---:R-:W-:-:S05]  /*7310*/  HADD2.F32 R0, -RZ, R2.H0_H0 ;  /* 0x20000002ff007230 */ /* 0x004fca0000004100 */
[----:B------:R-:W-:Y:S01]  /*7320*/  F2FP.BF16.F32.PACK_AB R0, RZ, R0 ;  /* 0x00000000ff00723e */ /* 0x000fe200000010ff */
[----:B------:R-:W-:Y:S06]  /*7330*/  BRA `(.L_x_1250) ;  /* 0x0000000800f47947 */ /* 0x000fec0003800000 */
.L_x_1255:
        /* <DEDUP_REMOVED lines=12> */
.L_x_1245:
        /* <DEDUP_REMOVED lines=13> */
.L_x_1259:
        /* <DEDUP_REMOVED lines=12> */
.L_x_1258:
        /* <DEDUP_REMOVED lines=27> */
.L_x_1261:
        /* <DEDUP_REMOVED lines=11> */
[----:B------:R-:W-:Y:S01]  /*77f0*/  F2FP.BF16.F32.PACK_AB R0, RZ, R0 ;  /* 0x00000000ff00723e */ /* 0x000fe200000010ff */
[----:B------:R-:W-:Y:S06]  /*7800*/  BRA `(.L_x_1250) ;  /* 0x0000000400c07947 */ /* 0x000fec0003800000 */
.L_x_1260:
[----:B------:R0:W5:Y:S01]  /*7810*/  LDG.E.U16 R0, desc[UR36][R2.64] ;  /* 0x0000002402007981 */ /* 0x000162000c1e1500 */
[----:B------:R-:W-:Y:S05]  /*7820*/  BRA `(.L_x_1250) ;  /* 0x0000000400b87947 */ /* 0x000fea0003800000 */
.L_x_1257:
        /* <DEDUP_REMOVED lines=12> */
.L_x_1264:
        /* <DEDUP_REMOVED lines=21> */
.L_x_1268:
[----:B------:R-:W-:Y:S05]  /*7a40*/  BSYNC.RECONVERGENT B1 ;  /* 0x0000000000017941 */ /* 0x000fea0003800200 */
.L_x_1267:
[----:B------:R-:W-:Y:S01]  /*7a50*/  IMAD.SHL.U32 R0, R0, 0x100000, RZ ;  /* 0x0010000000007824 */ /* 0x000fe200078e00ff */
[----:B------:R-:W-:-:S04]  /*7a60*/  LEA R2, R2, 0x3b800000, 0x17 ;  /* 0x3b80000002027811 */ /* 0x000fc800078eb8ff */
[----:B------:R-:W-:-:S07]  /*7a70*/  LOP3.LUT R0, R2, R0, R7, 0xfe, !PT ;  /* 0x0000000002007212 */ /* 0x000fce00078efe07 */
.L_x_1266:
[----:B------:R-:W-:Y:S05]  /*7a80*/  BSYNC.RECONVERGENT B0 ;  /* 0x0000000000007941 */ /* 0x000fea0003800200 */
.L_x_1265:
[----:B------:R-:W-:Y:S01]  /*7a90*/  F2FP.BF16.F32.PACK_AB R0, RZ, R0 ;  /* 0x00000000ff00723e */ /* 0x000fe200000010ff */
[----:B------:R-:W-:Y:S06]  /*7aa0*/  BRA `(.L_x_1250) ;  /* 0x0000000400187947 */ /* 0x000fec0003800000 */
.L_x_1263:
        /* <DEDUP_REMOVED lines=21> */
.L_x_1272:
[----:B------:R-:W-:Y:S05]  /*7c00*/  BSYNC.RECONVERGENT B1 ;  /* 0x0000000000017941 */ /* 0x000fea0003800200 */
.L_x_1271:
[----:B------:R-:W-:Y:S01]  /*7c10*/  IMAD.SHL.U32 R0, R0, 0x200000, RZ ;  /* 0x0020000000007824 */ /* 0x000fe200078e00ff */
[----:B------:R-:W-:-:S04]  /*7c20*/  LEA R2, R2, 0x37800000, 0x17 ;  /* 0x3780000002027811 */ /* 0x000fc800078eb8ff */
[----:B------:R-:W-:-:S07]  /*7c30*/  LOP3.LUT R0, R2, R0, R7, 0xfe, !PT ;  /* 0x0000000002007212 */ /* 0x000fce00078efe07 */
.L_x_1270:
[----:B------:R-:W-:Y:S05]  /*7c40*/  BSYNC.RECONVERGENT B0 ;  /* 0x0000000000007941 */ /* 0x000fea0003800200 */
.L_x_1269:
[----:B------:R-:W-:Y:S01]  /*7c50*/  F2FP.BF16.F32.PACK_AB R0, RZ, R0 ;  /* 0x00000000ff00723e */ /* 0x000fe200000010ff */
[----:B------:R-:W-:Y:S06]  /*7c60*/  BRA `(.L_x_1250) ;  /* 0x0000000000a87947 */ /* 0x000fec0003800000 */
.L_x_1262:
        /* <DEDUP_REMOVED lines=14> */
.L_x_1276:
[----:B------:R-:W-:Y:S05]  /*7d50*/  BSYNC.RECONVERGENT B0 ;  /* 0x0000000000007941 */ /* 0x000fea0003800200 */
.L_x_1275:
[----:B------:R-:W-:Y:S01]  /*7d60*/  F2FP.BF16.F32.PACK_AB R0, RZ, R0 ;  /* 0x00000000ff00723e */ /* 0x000fe200000010ff */
[----:B------:R-:W-:Y:S06]  /*7d70*/  BRA `(.L_x_1250) ;  /* 0x0000000000647947 */ /* 0x000fec0003800000 */
.L_x_1249:
[----:B------:R-:W-:Y:S01]  /*7d80*/  MOV R2, 0x130 ;  /* 0x0000013000027802 */ /* 0x000fe20000000f00 */
[----:B------:R-:W0:Y:S01]  /*7d90*/  LDCU.64 UR4, c[0x4][0x120] ;  /* 0x01002400ff0477ac */ /* 0x000e220008000a00 */
[----:B------:R-:W-:Y:S02]  /*7da0*/  HFMA2 R12, -RZ, RZ, 0, 5.9604644775390625e-08 ;  /* 0x00000001ff0c7431 */ /* 0x000fe400000001ff */
        /* <DEDUP_REMOVED lines=13> */
.L_x_1277:
[----:B------:R-:W-:Y:S01]  /*7e80*/  PRMT R0, RZ, 0x7610, R0 ;  /* 0x00007610ff007816 */ /* 0x000fe20000000000 */
[----:B------:R-:W-:Y:S06]  /*7e90*/  BRA `(.L_x_1250) ;  /* 0x00000000001c7947 */ /* 0x000fec0003800000 */
.L_x_1274:
[----:B------:R-:W2:Y:S02]  /*7ea0*/  LDG.E.64 R2, desc[UR36][R2.64] ;  /* 0x0000002402027981 */ /* 0x000ea4000c1e1b00 */
[----:B--2---:R-:W0:Y:S02]  /*7eb0*/  I2F.U64 R0, R2 ;  /* 0x0000000200007312 */ /* 0x004e240000301000 */
[----:B0-----:R-:W-:Y:S01]  /*7ec0*/  F2FP.BF16.F32.PACK_AB R0, RZ, R0 ;  /* 0x00000000ff00723e */ /* 0x001fe200000010ff */
[----:B------:R-:W-:Y:S06]  /*7ed0*/  BRA `(.L_x_1250) ;  /* 0x00000000000c7947 */ /* 0x000fec0003800000 */
.L_x_1273:
[----:B------:R-:W2:Y:S02]  /*7ee0*/  LDG.E R2, desc[UR36][R2.64] ;  /* 0x0000002402027981 */ /* 0x000ea4000c1e1900 */
[----:B--2---:R-:W-:-:S04]  /*7ef0*/  I2FP.F32.U32 R0, R2 ;  /* 0x0000000200007245 */ /* 0x004fc80000201000 */
[----:B------:R-:W-:-:S07]  /*7f00*/  F2FP.BF16.F32.PACK_AB R0, RZ, R0 ;  /* 0x00000000ff00723e */ /* 0x000fce00000010ff */
.L_x_1250:
[----:B0----5:R-:W-:Y:S01]  /*7f10*/  IMAD.U32 R3, R19, 0x10000, RZ ;  /* 0x0001000013037824 */ /* 0x021fe200078e00ff */
[----:B------:R-:W0:Y:S04]  /*7f20*/  LDCU.64 UR6, c[0x0][0x5e8] ;  /* 0x0000bd00ff0677ac */ /* 0x000e280008000a00 */
[----:B------:R-:W-:Y:S01]  /*7f30*/  FSETP.GT.FTZ.AND P0, PT, R3, RZ, PT ;  /* 0x000000ff0300720b */ /* 0x000fe20003f14000 */
[----:B------:R-:W-:-:S04]  /*7f40*/  UPRMT UR4, UR43, 0x9910, URZ ;  /* 0x000099102b047896 */ /* 0x000fc800080000ff */
[----:B------:R-:W-:-:S08]  /*7f50*/  UISETP.GT.AND UP0, UPT, UR4, 0x9, UPT ;  /* 0x000000090400788c */ /* 0x000fd0000bf04270 */
[----:B------:R-:W-:Y:S01]  /*7f60*/  @!P0 IMAD.U32 R0, R0, 0x10000, RZ ;  /* 0x0001000000008824 */ /* 0x000fe200078e00ff */
        /* <DEDUP_REMOVED lines=18> */
.L_x_1281:
[----:B------:R-:W-:-:S06]  /*8090*/  SHF.L.U32 R5, R19, 0x10, RZ ;  /* 0x0000001013057819 */ /* 0x000fcc00000006ff */
[----:B------:R-:W0:Y:S02]  /*80a0*/  F2I.S64.TRUNC R4, R5 ;  /* 0x0000000500047311 */ /* 0x000e24000020d900 */
[----:B0-----:R0:W-:Y:S01]  /*80b0*/  STG.E.U8 desc[UR36][R2.64], R4 ;  /* 0x0000000402007986 */ /* 0x0011e2000c101124 */
[----:B------:R-:W-:Y:S05]  /*80c0*/  BRA `(.L_x_1283) ;  /* 0x0000000c006c7947 */ /* 0x000fea0003800000 */
.L_x_1280:
        /* <DEDUP_REMOVED lines=10> */
.L_x_1285:
[----:B------:R-:W-:-:S06]  /*8170*/  IMAD.U32 R19, R19, 0x10000, RZ ;  /* 0x0001000013137824 */ /* 0x000fcc00078e00ff */
[----:B------:R-:W0:Y:S02]  /*8180*/  F2I.FTZ.TRUNC.NTZ R19, R19 ;  /* 0x0000001300137305 */ /* 0x000e24000021f100 */
[----:B0-----:R0:W-:Y:S01]  /*8190*/  STG.E desc[UR36][R2.64], R19 ;  /* 0x0000001302007986 */ /* 0x0011e2000c101924 */
[----:B------:R-:W-:Y:S05]  /*81a0*/  BRA `(.L_x_1283) ;  /* 0x0000000c00347947 */ /* 0x000fea0003800000 */
.L_x_1284:
[----:B------:R-:W-:-:S06]  /*81b0*/  IMAD.U32 R19, R19, 0x10000, RZ ;  /* 0x0001000013137824 */ /* 0x000fcc00078e00ff */
[----:B------:R-:W0:Y:S02]  /*81c0*/  F2I.FTZ.TRUNC.NTZ R19, R19 ;  /* 0x0000001300137305 */ /* 0x000e24000021f100 */
[----:B0-----:R0:W-:Y:S01]  /*81d0*/  STG.E.U16 desc[UR36][R2.64], R19 ;  /* 0x0000001302007986 */ /* 0x0011e2000c101524 */
[----:B------:R-:W-:Y:S05]  /*81e0*/  BRA `(.L_x_1283) ;  /* 0x0000000c00247947 */ /* 0x000fea0003800000 */
.L_x_1279:
[----:B------:R-:W-:-:S09]  /*81f0*/  UISETP.GT.AND UP0, UPT, UR4, 0x6, UPT ;  /* 0x000000060400788c */ /* 0x000fd2000bf04270 */
[----:B------:R-:W-:Y:S05]  /*8200*/  BRA.U UP0, `(.L_x_1286) ;  /* 0x00000001002c7547 */ /* 0x000fea000b800000 */
[----:B------:R-:W-:-:S09]  /*8210*/  UISETP.NE.AND UP0, UPT, UR4, 0x5, UPT ;  /* 0x000000050400788c */ /* 0x000fd2000bf05270 */
[----:B------:R-:W-:Y:S05]  /*8220*/  BRA.U !UP0, `(.L_x_1287) ;  /* 0x0000000108147547 */ /* 0x000fea000b800000 */
[----:B------:R-:W-:-:S09]  /*8230*/  UISETP.NE.AND UP0, UPT, UR4, 0x6, UPT ;  /* 0x000000060400788c */ /* 0x000fd2000bf05270 */
[----:B------:R-:W-:Y:S05]  /*8240*/  BRA.U UP0, `(.L_x_1282) ;  /* 0x0000000900307547 */ /* 0x000fea000b800000 */
[----:B------:R-:W-:-:S05]  /*8250*/  IMAD.U32 R19, R19, 0x10000, RZ ;  /* 0x0001000013137824 */ /* 0x000fca00078e00ff */
[----:B------:R0:W-:Y:S01]  /*8260*/  STG.E desc[UR36][R2.64], R19 ;  /* 0x0000001302007986 */ /* 0x0001e2000c101924 */
[----:B------:R-:W-:Y:S05]  /*8270*/  BRA `(.L_x_1283) ;  /* 0x0000000c00007947 */ /* 0x000fea0003800000 */
.L_x_1287:
[----:B------:R-:W-:-:S05]  /*8280*/  IMAD.U32 R0, R19, 0x10000, RZ ;  /* 0x0001000013007824 */ /* 0x000fca00078e00ff */
[----:B------:R-:W-:-:S05]  /*8290*/  F2FP.F16.F32.PACK_AB R0, RZ, R0 ;  /* 0x00000000ff00723e */ /* 0x000fca00000000ff */
[----:B------:R0:W-:Y:S01]  /*82a0*/  STG.E.U16 desc[UR36][R2.64], R0 ;  /* 0x0000000002007986 */ /* 0x0001e2000c101524 */
[----:B------:R-:W-:Y:S05]  /*82b0*/  BRA `(.L_x_1283) ;  /* 0x0000000800f07947 */ /* 0x000fea0003800000 */
.L_x_1286:
[----:B------:R-:W-:-:S09]  /*82c0*/  UISETP.NE.AND UP0, UPT, UR4, 0x7, UPT ;  /* 0x000000070400788c */ /* 0x000fd2000bf05270 */
[----:B------:R-:W-:Y:S05]  /*82d0*/  BRA.U !UP0, `(.L_x_1288) ;  /* 0x0000000108347547 */ /* 0x000fea000b800000 */
[----:B------:R-:W-:-:S09]  /*82e0*/  UISETP.NE.AND UP0, UPT, UR4, 0x8, UPT ;  /* 0x000000080400788c */ /* 0x000fd2000bf05270 */
[----:B------:R-:W-:Y:S05]  /*82f0*/  BRA.U !UP0, `(.L_x_1289) ;  /* 0x0000000108187547 */ /* 0x000fea000b800000 */
[----:B------:R-:W-:-:S09]  /*8300*/  UISETP.NE.AND UP0, UPT, UR4, 0x9, UPT ;  /* 0x000000090400788c */ /* 0x000fd2000bf05270 */
[----:B------:R-:W-:Y:S05]  /*8310*/  BRA.U UP0, `(.L_x_1282) ;  /* 0x0000000500fc7547 */ /* 0x000fea000b800000 */
[----:B------:R-:W-:Y:S01]  /*8320*/  SHF.L.U32 R4, R19, 0x10, RZ ;  /* 0x0000001013047819 */ /* 0x000fe200000006ff */
[----:B------:R-:W-:-:S05]  /*8330*/  IMAD.MOV.U32 R5, RZ, RZ, RZ ;  /* 0x000000ffff057224 */ /* 0x000fca00078e00ff */
[----:B------:R0:W-:Y:S01]  /*8340*/  STG.E.64 desc[UR36][R2.64], R4 ;  /* 0x0000000402007986 */ /* 0x0001e2000c101b24 */
[----:B------:R-:W-:Y:S05]  /*8350*/  BRA `(.L_x_1283) ;  /* 0x0000000800c87947 */ /* 0x000fea0003800000 */
.L_x_1289:
[----:B------:R-:W-:-:S05]  /*8360*/  IMAD.U32 R19, R19, 0x10000, RZ ;  /* 0x0001000013137824 */ /* 0x000fca00078e00ff */
[----:B------:R-:W-:-:S04]  /*8370*/  F2FP.F16.F32.PACK_AB R5, RZ, R19 ;  /* 0x00000013ff05723e */ /* 0x000fc800000000ff */
[----:B------:R-:W-:-:S05]  /*8380*/  PRMT R5, R5, 0x5410, RZ ;  /* 0x0000541005057816 */ /* 0x000fca00000000ff */
[----:B------:R0:W-:Y:S01]  /*8390*/  STG.E desc[UR36][R2.64], R5 ;  /* 0x0000000502007986 */ /* 0x0001e2000c101924 */
[----:B------:R-:W-:Y:S05]  /*83a0*/  BRA `(.L_x_1283) ;  /* 0x0000000800b47947 */ /* 0x000fea0003800000 */
.L_x_1288:
[----:B------:R-:W-:-:S04]  /*83b0*/  IMAD.U32 R4, R19, 0x10000, RZ ;  /* 0x0001000013047824 */ /* 0x000fc800078e00ff */
[----:B------:R-:W-:-:S06]  /*83c0*/  FMUL.FTZ R4, R4, 1 ;  /* 0x3f80000004047820 */ /* 0x000fcc0000410000 */
[----:B------:R-:W0:Y:S02]  /*83d0*/  F2F.F64.F32 R4, R4 ;  /* 0x0000000400047310 */ /* 0x000e240000201800 */
[----:B0-----:R0:W-:Y:S01]  /*83e0*/  STG.E.64 desc[UR36][R2.64], R4 ;  /* 0x0000000402007986 */ /* 0x0011e2000c101b24 */
[----:B------:R-:W-:Y:S05]  /*83f0*/  BRA `(.L_x_1283) ;  /* 0x0000000800a07947 */ /* 0x000fea0003800000 */
.L_x_1278:
        /* <DEDUP_REMOVED lines=14> */
.L_x_1293:
[----:B------:R-:W-:Y:S01]  /*84e0*/  IMAD.U32 R5, R19, 0x10000, RZ ;  /* 0x0001000013057824 */ /* 0x000fe200078e00ff */
        /* <DEDUP_REMOVED lines=17> */
.L_x_1296:
[----:B------:R-:W-:-:S04]  /*8600*/  SHF.R.U32.HI R5, RZ, 0x18, R5 ;  /* 0x00000018ff057819 */ /* 0x000fc80000011605 */
[----:B------:R-:W-:-:S07]  /*8610*/  LOP3.LUT R0, R0, 0x80, R5, 0xf8, !PT ;  /* 0x0000008000007812 */ /* 0x000fce00078ef805 */
.L_x_1295:
[----:B------:R-:W-:Y:S05]  /*8620*/  BSYNC.RECONVERGENT B0 ;  /* 0x0000000000007941 */ /* 0x000fea0003800200 */
.L_x_1294:
[----:B------:R3:W-:Y:S01]  /*8630*/  STG.E.U8 desc[UR36][R2.64], R0 ;  /* 0x0000000002007986 */ /* 0x0007e2000c101124 */
[----:B------:R-:W-:Y:S05]  /*8640*/  BRA `(.L_x_1283) ;  /* 0x00000008000c7947 */ /* 0x000fea0003800000 */
.L_x_1292:
[----:B------:R-:W-:Y:S01]  /*8650*/  IMAD.U32 R5, R19, 0x10000, RZ ;  /* 0x0001000013057824 */ /* 0x000fe200078e00ff */
        /* <DEDUP_REMOVED lines=17> */
.L_x_1299:
[----:B------:R-:W-:-:S04]  /*8770*/  SHF.R.U32.HI R5, RZ, 0x18, R5 ;  /* 0x00000018ff057819 */ /* 0x000fc80000011605 */
[----:B------:R-:W-:-:S07]  /*8780*/  LOP3.LUT R0, R0, 0x80, R5, 0xf8, !PT ;  /* 0x0000008000007812 */ /* 0x000fce00078ef805 */
.L_x_1298:
[----:B------:R-:W-:Y:S05]  /*8790*/  BSYNC.RECONVERGENT B0 ;  /* 0x0000000000007941 */ /* 0x000fea0003800200 */
.L_x_1297:
[----:B------:R0:W-:Y:S01]  /*87a0*/  STG.E.U8 desc[UR36][R2.64], R0 ;  /* 0x0000000002007986 */ /* 0x0001e2000c101124 */
[----:B------:R-:W-:Y:S05]  /*87b0*/  BRA `(.L_x_1283) ;  /* 0x0000000400b07947 */ /* 0x000fea0003800000 */
.L_x_1291:
[----:B------:R-:W-:-:S09]  /*87c0*/  UISETP.NE.AND UP0, UPT, UR4, 0x1c, UPT ;  /* 0x0000001c0400788c */ /* 0x000fd2000bf05270 */
[----:B------:R-:W-:Y:S05]  /*87d0*/  BRA.U !UP0, `(.L_x_1300) ;  /* 0x0000000108607547 */ /* 0x000fea000b800000 */
[----:B------:R-:W-:-:S09]  /*87e0*/  UISETP.NE.AND UP0, UPT, UR4, 0x1d, UPT ;  /* 0x0000001d0400788c */ /* 0x000fd2000bf05270 */
[----:B------:R-:W-:Y:S05]  /*87f0*/  BRA.U !UP0, `(.L_x_1301) ;  /* 0x0000000108487547 */ /* 0x000fea000b800000 */
[----:B------:R-:W-:-:S09]  /*8800*/  UISETP.NE.AND UP0, UPT, UR4, 0x2c, UPT ;  /* 0x0000002c0400788c */ /* 0x000fd2000bf05270 */
[----:B------:R-:W-:Y:S05]  /*8810*/  BRA.U UP0, `(.L_x_1282) ;  /* 0x0000000100bc7547 */ /* 0x000fea000b800000 */
[----:B------:R-:W-:Y:S02]  /*8820*/  IMAD.U32 R19, R19, 0x10000, RZ ;  /* 0x0001000013137824 */ /* 0x000fe400078e00ff */
        /* <DEDUP_REMOVED lines=15> */
.L_x_1301:
[----:B------:R-:W-:-:S06]  /*8920*/  IMAD.U32 R4, R19, 0x10000, RZ ;  /* 0x0001000013047824 */ /* 0x000fcc00078e00ff */
[----:B------:R-:W0:Y:S02]  /*8930*/  F2I.U64.TRUNC R4, R4 ;  /* 0x0000000400047311 */ /* 0x000e24000020d800 */
[----:B0-----:R1:W-:Y:S01]  /*8940*/  STG.E.64 desc[UR36][R2.64], R4 ;  /* 0x0000000402007986 */ /* 0x0013e2000c101b24 */
[----:B------:R-:W-:Y:S05]  /*8950*/  BRA `(.L_x_1283) ;  /* 0x0000000400487947 */ /* 0x000fea0003800000 */
.L_x_1300:
[----:B------:R-:W-:-:S06]  /*8960*/  IMAD.U32 R19, R19, 0x10000, RZ ;  /* 0x0001000013137824 */ /* 0x000fcc00078e00ff */
[----:B------:R-:W0:Y:S02]  /*8970*/  F2I.FTZ.U32.TRUNC.NTZ R19, R19 ;  /* 0x0000001300137305 */ /* 0x000e24000021f000 */
[----:B0-----:R0:W-:Y:S01]  /*8980*/  STG.E desc[UR36][R2.64], R19 ;  /* 0x0000001302007986 */ /* 0x0011e2000c101924 */
[----:B------:R-:W-:Y:S05]  /*8990*/  BRA `(.L_x_1283) ;  /* 0x0000000400387947 */ /* 0x000fea0003800000 */
.L_x_1290:
[----:B------:R-:W-:-:S09]  /*89a0*/  UISETP.GT.AND UP0, UPT, UR4, 0xe, UPT ;  /* 0x0000000e0400788c */ /* 0x000fd2000bf04270 */
[----:B------:R-:W-:Y:S05]  /*89b0*/  BRA.U UP0, `(.L_x_1302) ;  /* 0x00000001003c7547 */ /* 0x000fea000b800000 */
[----:B------:R-:W-:-:S09]  /*89c0*/  UISETP.NE.AND UP0, UPT, UR4, 0xa, UPT ;  /* 0x0000000a0400788c */ /* 0x000fd2000bf05270 */
[----:B------:R-:W-:Y:S05]  /*89d0*/  BRA.U !UP0, `(.L_x_1303) ;  /* 0x00000001081c7547 */ /* 0x000fea000b800000 */
[----:B------:R-:W-:-:S09]  /*89e0*/  UISETP.NE.AND UP0, UPT, UR4, 0xb, UPT ;  /* 0x0000000b0400788c */ /* 0x000fd2000bf05270 */
[----:B------:R-:W-:Y:S05]  /*89f0*/  BRA.U UP0, `(.L_x_1282) ;  /* 0x0000000100447547 */ /* 0x000fea000b800000 */
[----:B------:R-:W-:-:S04]  /*8a00*/  SHF.L.U32 R19, R19, 0x10, RZ ;  /* 0x0000001013137819 */ /* 0x000fc800000006ff */
[----:B------:R-:W-:-:S04]  /*8a10*/  FSETP.NEU.FTZ.AND P0, PT, R19, RZ, PT ;  /* 0x000000ff1300720b */ /* 0x000fc80003f1d000 */
[----:B------:R-:W-:-:S05]  /*8a20*/  SEL R5, RZ, 0x1, !P0 ;  /* 0x00000001ff057807 */ /* 0x000fca0004000000 */
[----:B------:R0:W-:Y:S01]  /*8a30*/  STG.E.U8 desc[UR36][R2.64], R5 ;  /* 0x0000000502007986 */ /* 0x0001e2000c101124 */
[----:B------:R-:W-:Y:S05]  /*8a40*/  BRA `(.L_x_1283) ;  /* 0x00000004000c7947 */ /* 0x000fea0003800000 */
.L_x_1303:
[----:B------:R-:W-:Y:S01]  /*8a50*/  IMAD.U32 R19, R19, 0x10000, RZ ;  /* 0x0001000013137824 */ /* 0x000fe200078e00ff */
[----:B------:R-:W-:-:S03]  /*8a60*/  CS2R R6, SRZ ;  /* 0x0000000000067805 */ /* 0x000fc6000001ff00 */
[----:B------:R-:W-:-:S06]  /*8a70*/  FMUL.FTZ R4, R19, 1 ;  /* 0x3f80000013047820 */ /* 0x000fcc0000410000 */
[----:B------:R-:W0:Y:S02]  /*8a80*/  F2F.F64.F32 R4, R4 ;  /* 0x0000000400047310 */ /* 0x000e240000201800 */
[----:B0-----:R0:W-:Y:S01]  /*8a90*/  STG.E.128 desc[UR36][R2.64], R4 ;  /* 0x0000000402007986 */ /* 0x0011e2000c101d24 */
[----:B------:R-:W-:Y:S05]  /*8aa0*/  BRA `(.L_x_1283) ;  /* 0x0000000000f47947 */ /* 0x000fea0003800000 */
.L_x_1302:
[----:B------:R-:W-:-:S09]  /*8ab0*/  UISETP.NE.AND UP0, UPT, UR4, 0xf, UPT ;  /* 0x0000000f0400788c */ /* 0x000fd2000bf05270 */
[----:B------:R-:W-:Y:S05]  /*8ac0*/  BRA.U !UP0, `(.L_x_1304) ;  /* 0x0000000108e87547 */ /* 0x000fea000b800000 */
[----:B------:R-:W-:-:S09]  /*8ad0*/  UISETP.NE.AND UP0, UPT, UR4, 0x17, UPT ;  /* 0x000000170400788c */ /* 0x000fd2000bf05270 */
[----:B------:R-:W-:Y:S05]  /*8ae0*/  BRA.U !UP0, `(.L_x_1305) ;  /* 0x0000000108907547 */ /* 0x000fea000b800000 */
[----:B------:R-:W-:-:S09]  /*8af0*/  UISETP.NE.AND UP0, UPT, UR4, 0x18, UPT ;  /* 0x000000180400788c */ /* 0x000fd2000bf05270 */
[----:B------:R-:W-:Y:S05]  /*8b00*/  BRA.U !UP0, `(.L_x_1306) ;  /* 0x0000000108447547 */ /* 0x000fea000b800000 */
.L_x_1282:
        /* <DEDUP_REMOVED lines=16> */
.L_x_1307:
[----:B------:R-:W-:Y:S05]  /*8c10*/  BRA `(.L_x_1283) ;  /* 0x0000000000987947 */ /* 0x000fea0003800000 */
.L_x_1306:
[----:B------:R-:W-:Y:S01]  /*8c20*/  IMAD.U32 R19, R19, 0x10000, RZ ;  /* 0x0001000013137824 */ /* 0x000fe200078e00ff */
[----:B------:R-:W-:Y:S01]  /*8c30*/  BSSY.RECONVERGENT B0, `(.L_x_1308) ;  /* 0x000000c000007945 */ /* 0x000fe20003800200 */
[----:B------:R-:W-:-:S03]  /*8c40*/  HFMA2 R0, -RZ, RZ, 0, 7.569789886474609375e-06 ;  /* 0x0000007fff007431 */ /* 0x000fc600000001ff */
        /* <DEDUP_REMOVED lines=10> */
.L_x_1309:
[----:B------:R-:W-:Y:S05]  /*8cf0*/  BSYNC.RECONVERGENT B0 ;  /* 0x0000000000007941 */ /* 0x000fea0003800200 */
.L_x_1308:
[----:B------:R-:W-:-:S05]  /*8d00*/  LOP3.LUT R5, R0, 0x80, R5, 0xf8, !PT ;  /* 0x0000008000057812 */ /* 0x000fca00078ef805 */
[----:B------:R0:W-:Y:S01]  /*8d10*/  STG.E.U8 desc[UR36][R2.64], R5 ;  /* 0x0000000502007986 */ /* 0x0001e2000c101124 */
[----:B------:R-:W-:Y:S05]  /*8d20*/  BRA `(.L_x_1283) ;  /* 0x0000000000547947 */ /* 0x000fea0003800000 */
.L_x_1305:
[----:B------:R-:W-:Y:S01]  /*8d30*/  IMAD.U32 R5, R19, 0x10000, RZ ;  /* 0x0001000013057824 */ /* 0x000fe200078e00ff */
        /* <DEDUP_REMOVED lines=11> */
.L_x_1311:
[----:B------:R-:W-:Y:S01]  /*8df0*/  IMAD.MOV.U32 R0, RZ, RZ, 0x7f ;  /* 0x0000007fff007424 */ /* 0x000fe200078e00ff */
[----:B------:R-:W-:-:S04]  /*8e00*/  ISETP.GT.U32.AND P0, PT, R4, 0x7f800000, PT ;  /* 0x7f8000000400780c */ /* 0x000fc80003f04070 */
[----:B------:R-:W-:-:S09]  /*8e10*/  SEL R0, R0, 0x7c, P0 ;  /* 0x0000007c00007807 */ /* 0x000fd20000000000 */
.L_x_1312:
[----:B------:R-:W-:Y:S05]  /*8e20*/  BSYNC.RECONVERGENT B0 ;  /* 0x0000000000007941 */ /* 0x000fea0003800200 */
.L_x_1310:
[----:B------:R-:W-:-:S04]  /*8e30*/  SHF.R.U32.HI R5, RZ, 0x18, R5 ;  /* 0x00000018ff057819 */ /* 0x000fc80000011605 */
[----:B------:R-:W-:-:S05]  /*8e40*/  LOP3.LUT R5, R0, 0x80, R5, 0xf8, !PT ;  /* 0x0000008000057812 */ /* 0x000fca00078ef805 */
[----:B------:R0:W-:Y:S01]  /*8e50*/  STG.E.U8 desc[UR36][R2.64], R5 ;  /* 0x0000000502007986 */ /* 0x0001e2000c101124 */
[----:B------:R-:W-:Y:S05]  /*8e60*/  BRA `(.L_x_1283) ;  /* 0x0000000000047947 */ /* 0x000fea0003800000 */
.L_x_1304:
[----:B------:R0:W-:Y:S02]  /*8e70*/  STG.E.U16 desc[UR36][R2.64], R19 ;  /* 0x0000001302007986 */ /* 0x0001e4000c101524 */
.L_x_1283:
[----:B------:R-:W-:-:S07]  /*8e80*/  VIADD R17, R17, 0x80 ;  /* 0x0000008011117836 */ /* 0x000fce0000000000 */
.L_x_1210:
[----:B------:R-:W-:Y:S05]  /*8e90*/  BSYNC.RECONVERGENT B6 ;  /* 0x0000000000067941 */ /* 0x000fea0003800200 */
.L_x_1209:
[----:B------:R-:W5:Y:S01]  /*8ea0*/  LDCU UR4, c[0x0][0x380] ;  /* 0x00007000ff0477ac */ /* 0x000f620008000800 */
[----:B------:R-:W-:Y:S01]  /*8eb0*/  BSSY.RECONVERGENT B6, `(.L_x_1313) ;  /* 0x000046c000067945 */ /* 0x000fe20003800200 */
[----:B-----5:R-:W-:-:S13]  /*8ec0*/  ISETP.GE.AND P0, PT, R17, UR4, PT ;  /* 0x0000000411007c0c */ /* 0x020fda000bf06270 */
[----:B------:R-:W-:Y:S05]  /*8ed0*/  @P0 BRA `(.L_x_1314) ;  /* 0x0000004400a40947 */ /* 0x000fea0003800000 */
[----:B------:R-:W5:Y:S01]  /*8ee0*/  LDCU UR4, c[0x0][0x388] ;  /* 0x00007100ff0477ac */ /* 0x000f620008000800 */
[----:B------:R-:W-:Y:S01]  /*8ef0*/  IMAD.MOV.U32 R18, RZ, RZ, RZ ;  /* 0x000000ffff127224 */ /* 0x000fe200078e00ff */
[----:B------:R-:W-:Y:S01]  /*8f00*/  MOV R16, RZ ;  /* 0x000000ff00107202 */ /* 0x000fe20000000f00 */
[----:B0--3--:R-:W-:Y:S01]  /*8f10*/  IMAD.MOV.U32 R0, RZ, RZ, RZ ;  /* 0x000000ffff007224 */ /* 0x009fe200078e00ff */
        /* <DEDUP_REMOVED lines=350> */
.L_x_1315:
        /* <DEDUP_REMOVED lines=19> */
.L_x_1319:
[----:B------:R-:W2:Y:S02]  /*a630*/  LDG.E.U8 R2, desc[UR36][R2.64] ;  /* 0x0000002402027981 */ /* 0x000ea4000c1e1100 */
[----:B--2---:R-:W-:-:S04]  /*a640*/  I2FP.F32.U32 R0, R2 ;  /* 0x0000000200007245 */ /* 0x004fc80000201000 */
[----:B------:R-:W-:-:S04]  /*a650*/  F2FP.BF16.F32.PACK_AB R0, RZ, R0 ;  /* 0x00000000ff00723e */ /* 0x000fc800000010ff */
[----:B------:R-:W-:Y:S01]  /*a660*/  PRMT R19, R0, 0x7610, R19 ;  /* 0x0000761000137816 */ /* 0x000fe20000000013 */
[----:B------:R-:W-:Y:S06]  /*a670*/  BRA `(.L_x_1321) ;  /* 0x0000000c00e07947 */ /* 0x000fec0003800000 */
.L_x_1318:
        /* <DEDUP_REMOVED lines=11> */
.L_x_1323:
[----:B------:R-:W2:Y:S02]  /*a730*/  LDG.E R2, desc[UR36][R2.64] ;  /* 0x0000002402027981 */ /* 0x000ea4000c1e1900 */
[----:B--2---:R-:W-:-:S04]  /*a740*/  I2FP.F32.S32 R0, R2 ;  /* 0x0000000200007245 */ /* 0x004fc80000201400 */
[----:B------:R-:W-:-:S04]  /*a750*/  F2FP.BF16.F32.PACK_AB R0, RZ, R0 ;  /* 0x00000000ff00723e */ /* 0x000fc800000010ff */
[----:B------:R-:W-:Y:S01]  /*a760*/  PRMT R19, R0, 0x7610, R19 ;  /* 0x0000761000137816 */ /* 0x000fe20000000013 */
[----:B------:R-:W-:Y:S06]  /*a770*/  BRA `(.L_x_1321) ;  /* 0x0000000c00a07947 */ /* 0x000fec0003800000 */
.L_x_1322:
[----:B------:R-:W2:Y:S02]  /*a780*/  LDG.E.U16 R2, desc[UR36][R2.64] ;  /* 0x0000002402027981 */ /* 0x000ea4000c1e1500 */
[----:B--2---:R-:W0:Y:S02]  /*a790*/  I2F.S16 R0, R2 ;  /* 0x0000000200007306 */ /* 0x004e240000101400 */
[----:B0-----:R-:W-:-:S04]  /*a7a0*/  F2FP.BF16.F32.PACK_AB R0, RZ, R0 ;  /* 0x00000000ff00723e */ /* 0x001fc800000010ff */
[----:B------:R-:W-:Y:S01]  /*a7b0*/  PRMT R19, R0, 0x7610, R19 ;  /* 0x0000761000137816 */ /* 0x000fe20000000013 */
[----:B------:R-:W-:Y:S06]  /*a7c0*/  BRA `(.L_x_1321) ;  /* 0x0000000c008c7947 */ /* 0x000fec0003800000 */
.L_x_1317:
        /* <DEDUP_REMOVED lines=9> */
.L_x_1325:
[----:B------:R-:W2:Y:S02]  /*a860*/  LDG.E.U16 R0, desc[UR36][R2.64] ;  /* 0x0000002402007981 */ /* 0x000ea4000c1e1500 */
[----:B--2---:R-:W-:-:S05]  /*a870*/  HADD2.F32 R0, -RZ, R0.H0_H0 ;  /* 0x20000000ff007230 */ /* 0x004fca0000004100 */
[----:B------:R-:W-:-:S04]  /*a880*/  F2FP.BF16.F32.PACK_AB R0, RZ, R0 ;  /* 0x00000000ff00723e */ /* 0x000fc800000010ff */
[----:B------:R-:W-:Y:S01]  /*a890*/  PRMT R19, R0, 0x7610, R19 ;  /* 0x0000761000137816 */ /* 0x000fe20000000013 */
[----:B------:R-:W-:Y:S06]  /*a8a0*/  BRA `(.L_x_1321) ;  /* 0x0000000c00547947 */ /* 0x000fec0003800000 */
.L_x_1324:
        /* <DEDUP_REMOVED lines=9> */
.L_x_1327:
[----:B------:R-:W2:Y:S02]  /*a940*/  LDG.E.U16 R2, desc[UR36][R2.64] ;  /* 0x0000002402027981 */ /* 0x000ea4000c1e1500 */
[----:B--2---:R-:W-:-:S05]  /*a950*/  HADD2.F32 R0, -RZ, R2.H0_H0 ;  /* 0x20000002ff007230 */ /* 0x004fca0000004100 */
[----:B------:R-:W-:-:S04]  /*a960*/  F2FP.BF16.F32.PACK_AB R0, RZ, R0 ;  /* 0x00000000ff00723e */ /* 0x000fc800000010ff */
[----:B------:R-:W-:Y:S01]  /*a970*/  PRMT R19, R0, 0x7610, R19 ;  /* 0x0000761000137816 */ /* 0x000fe20000000013 */
[----:B------:R-:W-:Y:S06]  /*a980*/  BRA `(.L_x_1321) ;  /* 0x0000000c001c7947 */ /* 0x000fec0003800000 */
.L_x_1326:
        /* <DEDUP_REMOVED lines=13> */
.L_x_1316:
        /* <DEDUP_REMOVED lines=14> */
.L_x_1330:
        /* <DEDUP_REMOVED lines=13> */
.L_x_1329:
        /* <DEDUP_REMOVED lines=27> */
.L_x_1332:
        /* <DEDUP_REMOVED lines=14> */
.L_x_1331:
[----:B------:R0:W5:Y:S01]  /*aea0*/  LDG.E.U16 R19, desc[UR36][R2.64] ;  /* 0x0000002402137981 */ /* 0x000162000c1e1500 */
[----:B------:R-:W-:Y:S05]  /*aeb0*/  BRA `(.L_x_1321) ;  /* 0x0000000400d07947 */ /* 0x000fea0003800000 */
.L_x_1328:
        /* <DEDUP_REMOVED lines=13> */
.L_x_1335:
        /* <DEDUP_REMOVED lines=21> */
.L_x_1339:
[----:B------:R-:W-:Y:S05]  /*b0e0*/  BSYNC.RECONVERGENT B1 ;  /* 0x0000000000017941 */ /* 0x000fea0003800200 */
.L_x_1338:
[----:B------:R-:W-:Y:S01]  /*b0f0*/  IMAD.SHL.U32 R0, R0, 0x100000, RZ ;  /* 0x0010000000007824 */ /* 0x000fe200078e00ff */
[----:B------:R-:W-:-:S04]  /*b100*/  LEA R2, R2, 0x3b800000, 0x17 ;  /* 0x3b80000002027811 */ /* 0x000fc800078eb8ff */
[----:B------:R-:W-:-:S07]  /*b110*/  LOP3.LUT R0, R2, R0, R7, 0xfe, !PT ;  /* 0x0000000002007212 */ /* 0x000fce00078efe07 */
.L_x_1337:
[----:B------:R-:W-:Y:S05]  /*b120*/  BSYNC.RECONVERGENT B0 ;  /* 0x0000000000007941 */ /* 0x000fea0003800200 */
.L_x_1336:
[----:B------:R-:W-:-:S04]  /*b130*/  F2FP.BF16.F32.PACK_AB R0, RZ, R0 ;  /* 0x00000000ff00723e */ /* 0x000fc800000010ff */
[----:B------:R-:W-:Y:S01]  /*b140*/  PRMT R19, R0, 0x7610, R19 ;  /* 0x0000761000137816 */ /* 0x000fe20000000013 */
[----:B------:R-:W-:Y:S06]  /*b150*/  BRA `(.L_x_1321) ;  /* 0x0000000400287947 */ /* 0x000fec0003800000 */
.L_x_1334:
        /* <DEDUP_REMOVED lines=21> */
.L_x_1343:
[----:B------:R-:W-:Y:S05]  /*b2b0*/  BSYNC.RECONVERGENT B1 ;  /* 0x0000000000017941 */ /* 0x000fea0003800200 */
.L_x_1342:
[----:B------:R-:W-:Y:S01]  /*b2c0*/  IMAD.SHL.U32 R0, R0, 0x200000, RZ ;  /* 0x0020000000007824 */ /* 0x000fe200078e00ff */
[----:B------:R-:W-:-:S04]  /*b2d0*/  LEA R2, R2, 0x37800000, 0x17 ;  /* 0x3780000002027811 */ /* 0x000fc800078eb8ff */
[----:B------:R-:W-:-:S07]  /*b2e0*/  LOP3.LUT R0, R2, R0, R7, 0xfe, !PT ;  /* 0x0000000002007212 */ /* 0x000fce00078efe07 */
.L_x_1341:
[----:B------:R-:W-:Y:S05]  /*b2f0*/  BSYNC.RECONVERGENT B0 ;  /* 0x0000000000007941 */ /* 0x000fea0003800200 */
.L_x_1340:
[----:B------:R-:W-:-:S04]  /*b300*/  F2FP.BF16.F32.PACK_AB R0, RZ, R0 ;  /* 0x00000000ff00723e */ /* 0x000fc800000010ff */
[----:B------:R-:W-:Y:S01]  /*b310*/  PRMT R19, R0, 0x7610, R19 ;  /* 0x0000761000137816 */ /* 0x000fe20000000013 */
[----:B------:R-:W-:Y:S06]  /*b320*/  BRA `(.L_x_1321) ;  /* 0x0000000000b47947 */ /* 0x000fec0003800000 */
.L_x_1333:
        /* <DEDUP_REMOVED lines=14> */
.L_x_1347:
[----:B------:R-:W-:Y:S05]  /*b410*/  BSYNC.RECONVERGENT B0 ;  /* 0x0000000000007941 */ /* 0x000fea0003800200 */
.L_x_1346:
[----:B------:R-:W-:-:S04]  /*b420*/  F2FP.BF16.F32.PACK_AB R0, RZ, R0 ;  /* 0x00000000ff00723e */ /* 0x000fc800000010ff */
[----:B------:R-:W-:Y:S01]  /*b430*/  PRMT R19, R0, 0x7610, R19 ;  /* 0x0000761000137816 */ /* 0x000fe20000000013 */
[----:B------:R-:W-:Y:S06]  /*b440*/  BRA `(.L_x_1321) ;  /* 0x00000000006c7947 */ /* 0x000fec0003800000 */
.L_x_1320:
        /* <DEDUP_REMOVED lines=16> */
.L_x_1348:
[----:B------:R-:W-:Y:S01]  /*b550*/  PRMT R19, RZ, 0x7610, R19 ;  /* 0x00007610ff137816 */ /* 0x000fe20000000013 */
[----:B------:R-:W-:Y:S06]  /*b560*/  BRA `(.L_x_1321) ;  /* 0x0000000000247947 */ /* 0x000fec0003800000 */
.L_x_1345:
[----:B------:R-:W2:Y:S02]  /*b570*/  LDG.E.64 R2, desc[UR36][R2.64] ;  /* 0x0000002402027981 */ /* 0x000ea4000c1e1b00 */
[----:B--2---:R-:W0:Y:S02]  /*b580*/  I2F.U64 R0, R2 ;  /* 0x0000000200007312 */ /* 0x004e240000301000 */
[----:B0-----:R-:W-:-:S04]  /*b590*/  F2FP.BF16.F32.PACK_AB R0, RZ, R0 ;  /* 0x00000000ff00723e */ /* 0x001fc800000010ff */
[----:B------:R-:W-:Y:S01]  /*b5a0*/  PRMT R19, R0, 0x7610, R19 ;  /* 0x0000761000137816 */ /* 0x000fe20000000013 */
[----:B------:R-:W-:Y:S06]  /*b5b0*/  BRA `(.L_x_1321) ;  /* 0x0000000000107947 */ /* 0x000fec0003800000 */
.L_x_1344:
[----:B------:R-:W2:Y:S02]  /*b5c0*/  LDG.E R2, desc[UR36][R2.64] ;  /* 0x0000002402027981 */ /* 0x000ea4000c1e1900 */
[----:B--2---:R-:W-:-:S04]  /*b5d0*/  I2FP.F32.U32 R0, R2 ;  /* 0x0000000200007245 */ /* 0x004fc80000201000 */
[----:B------:R-:W-:-:S04]  /*b5e0*/  F2FP.BF16.F32.PACK_AB R0, RZ, R0 ;  /* 0x00000000ff00723e */ /* 0x000fc800000010ff */
[----:B------:R-:W-:-:S07]  /*b5f0*/  PRMT R19, R0, 0x7610, R19 ;  /* 0x0000761000137816 */ /* 0x000fce0000000013 */
.L_x_1321:
        /* <DEDUP_REMOVED lines=18> */
.L_x_1352:
[----:B------:R-:W2:Y:S02]  /*b720*/  LDG.E.U8 R2, desc[UR36][R2.64] ;  /* 0x0000002402027981 */ /* 0x000ea4000c1e1100 */
[----:B--2---:R-:W-:-:S04]  /*b730*/  I2FP.F32.U32 R0, R2 ;  /* 0x0000000200007245 */ /* 0x004fc80000201000 */
[----:B------:R-:W-:Y:S01]  /*b740*/  F2FP.BF16.F32.PACK_AB R0, RZ, R0 ;  /* 0x00000000ff00723e */ /* 0x000fe200000010ff */
[----:B------:R-:W-:Y:S06]  /*b750*/  BRA `(.L_x_1354) ;  /* 0x0000000c00a47947 */ /* 0x000fec0003800000 */
.L_x_1351:
        /* <DEDUP_REMOVED lines=10> */
.L_x_1356:
[----:B------:R-:W2:Y:S02]  /*b800*/  LDG.E R2, desc[UR36][R2.64] ;  /* 0x0000002402027981 */ /* 0x000ea4000c1e1900 */
[----:B--2---:R-:W-:-:S04]  /*b810*/  I2FP.F32.S32 R0, R2 ;  /* 0x0000000200007245 */ /* 0x004fc80000201400 */
[----:B------:R-:W-:Y:S01]  /*b820*/  F2FP.BF16.F32.PACK_AB R0, RZ, R0 ;  /* 0x00000000ff00723e */ /* 0x000fe200000010ff */
[----:B------:R-:W-:Y:S06]  /*b830*/  BRA `(.L_x_1354) ;  /* 0x0000000c006c7947 */ /* 0x000fec0003800000 */
.L_x_1355:
[----:B------:R-:W2:Y:S02]  /*b840*/  LDG.E.U16 R2, desc[UR36][R2.64] ;  /* 0x0000002402027981 */ /* 0x000ea4000c1e1500 */
[----:B--2---:R-:W0:Y:S02]  /*b850*/  I2F.S16 R0, R2 ;  /* 0x0000000200007306 */ /* 0x004e240000101400 */
[----:B0-----:R-:W-:Y:S01]  /*b860*/  F2FP.BF16.F32.PACK_AB R0, RZ, R0 ;  /* 0x00000000ff00723e */ /* 0x001fe200000010ff */
[----:B------:R-:W-:Y:S06]  /*b870*/  BRA `(.L_x_1354) ;  /* 0x0000000c005c7947 */ /* 0x000fec0003800000 */
.L_x_1350:
        /* <DEDUP_REMOVED lines=9> */
.L_x_1358:
[----:B------:R-:W2:Y:S02]  /*b910*/  LDG.E.U16 R0, desc[UR36][R2.64] ;  /* 0x0000002402007981 */ /* 0x000ea4000c1e1500 */
[----:B--2---:R-:W-:-:S05]  /*b920*/  HADD2.F32 R0, -RZ, R0.H0_H0 ;  /* 0x20000000ff007230 */ /* 0x004fca0000004100 */
[----:B------:R-:W-:Y:S01]  /*b930*/  F2FP.BF16.F32.PACK_AB R0, RZ, R0 ;  /* 0x00000000ff00723e */ /* 0x000fe200000010ff */
[----:B------:R-:W-:Y:S06]  /*b940*/  BRA `(.L_x_1354) ;  /* 0x0000000c00287947 */ /* 0x000fec0003800000 */
.L_x_1357:
        /* <DEDUP_REMOVED lines=9> */
.L_x_1360:
[----:B------:R-:W2:Y:S02]  /*b9e0*/  LDG.E.U16 R2, desc[UR36][R2.64] ;  /* 0x0000002402027981 */ /* 0x000ea4000c1e1500 */
[----:B--2---:R-:W-:-:S05]  /*b9f0*/  HADD2.F32 R0, -RZ, R2.H0_H0 ;  /* 0x20000002ff007230 */ /* 0x004fca0000004100 */
[----:B------:R-:W-:Y:S01]  /*ba00*/  F2FP.BF16.F32.PACK_AB R0, RZ, R0 ;  /* 0x00000000ff00723e */ /* 0x000fe200000010ff */
[----:B------:R-:W-:Y:S06]  /*ba10*/  BRA `(.L_x_1354) ;  /* 0x0000000800f47947 */ /* 0x000fec0003800000 */
.L_x_1359:
        /* <DEDUP_REMOVED lines=12> */
.L_x_1349:
        /* <DEDUP_REMOVED lines=13> */
.L_x_1363:
        /* <DEDUP_REMOVED lines=12> */
.L_x_1362:
[----:B------:R-:W-:-:S09]  /*bc70*/  UISETP.NE.AND UP0, UPT, UR4, 0xf, UPT ;  /* 0x0000000f0400788c */ /* 0x000fd2000bf05270 */
[----:B------:R-:W-:Y:S05]  /*bc80*/  BRA.U !UP0, `(.L_x_1364) ;  /* 0x0000000108987547 */ /* 0x000fea000b800000 */
[----:B------:R-:W-:-:S09]  /*bc90*/  UISETP.NE.AND UP0, UPT, UR4, 0x17, UPT ;  /* 0x000000170400788c */ /* 0x000fd2000bf05270 */
[----:B------:R-:W-:Y:S05]  /*bca0*/  BRA.U !UP0, `(.L_x_1365) ;  /* 0x00000001085c7547 */ /* 0x000fea000b800000 */
[----:B------:R-:W-:-:S09]  /*bcb0*/  UISETP.NE.AND UP0, UPT, UR4, 0x18, UPT ;  /* 0x000000180400788c */ /* 0x000fd2000bf05270 */
[----:B------:R-:W-:Y:S05]  /*bcc0*/  BRA.U UP0, `(.L_x_1353) ;  /* 0x0000000500e47547 */ /* 0x000fea000b800000 */
[----:B------:R-:W2:Y:S01]  /*bcd0*/  LDG.E.U8 R0, desc[UR36][R2.64] ;  /* 0x0000002402007981 */ /* 0x000ea2000c1e1100 */
[----:B------:R-:W-:Y:S01]  /*bce0*/  IMAD.MOV.U32 R6, RZ, RZ, 0x1f ;  /* 0x0000001fff067424 */ /* 0x000fe200078e00ff */
[----:B--2---:R-:W-:-:S04]  /*bcf0*/  SHF.L.U32 R0, R0, 0x18, RZ ;  /* 0x0000001800007819 */ /* 0x004fc800000006ff */
        /* <DEDUP_REMOVED lines=15> */
[----:B------:R-:W-:-:S04]  /*bdf0*/  F2FP.BF16.F32.PACK_AB R5, RZ, R5 ;  /* 0x00000005ff05723e */ /* 0x000fc800000010ff */
[----:B------:R-:W-:Y:S01]  /*be00*/  PRMT R0, R5, 0x7610, R0 ;  /* 0x0000761005007816 */ /* 0x000fe20000000000 */
[----:B------:R-:W-:Y:S06]  /*be10*/  BRA `(.L_x_1354) ;  /* 0x0000000400f47947 */ /* 0x000fec0003800000 */
.L_x_1365:
        /* <DEDUP_REMOVED lines=13> */
.L_x_1364:
[----:B------:R0:W5:Y:S01]  /*bef0*/  LDG.E.U16 R0, desc[UR36][R2.64] ;  /* 0x0000002402007981 */ /* 0x000162000c1e1500 */
[----:B------:R-:W-:Y:S05]  /*bf00*/  BRA `(.L_x_1354) ;  /* 0x0000000400b87947 */ /* 0x000fea0003800000 */
.L_x_1361:
        /* <DEDUP_REMOVED lines=12> */
.L_x_1368:
        /* <DEDUP_REMOVED lines=21> */
.L_x_1372:
[----:B------:R-:W-:Y:S05]  /*c120*/  BSYNC.RECONVERGENT B1 ;  /* 0x0000000000017941 */ /* 0x000fea0003800200 */
.L_x_1371:
[----:B------:R-:W-:Y:S01]  /*c130*/  IMAD.SHL.U32 R0, R0, 0x100000, RZ ;  /* 0x0010000000007824 */ /* 0x000fe200078e00ff */
[----:B------:R-:W-:-:S04]  /*c140*/  LEA R2, R2, 0x3b800000, 0x17 ;  /* 0x3b80000002027811 */ /* 0x000fc800078eb8ff */
[----:B------:R-:W-:-:S07]  /*c150*/  LOP3.LUT R0, R2, R0, R7, 0xfe, !PT ;  /* 0x0000000002007212 */ /* 0x000fce00078efe07 */
.L_x_1370:
[----:B------:R-:W-:Y:S05]  /*c160*/  BSYNC.RECONVERGENT B0 ;  /* 0x0000000000007941 */ /* 0x000fea0003800200 */
.L_x_1369:
[----:B------:R-:W-:Y:S01]  /*c170*/  F2FP.BF16.F32.PACK_AB R0, RZ, R0 ;  /* 0x00000000ff00723e */ /* 0x000fe200000010ff */
[----:B------:R-:W-:Y:S06]  /*c180*/  BRA `(.L_x_1354) ;  /* 0x0000000400187947 */ /* 0x000fec0003800000 */
.L_x_1367:
        /* <DEDUP_REMOVED lines=21> */
.L_x_1376:
[----:B------:R-:W-:Y:S05]  /*c2e0*/  BSYNC.RECONVERGENT B1 ;  /* 0x0000000000017941 */ /* 0x000fea0003800200 */
.L_x_1375:
[----:B------:R-:W-:Y:S02]  /*c2f0*/  SHF.L.U32 R0, R0, 0x15, RZ ;  /* 0x0000001500007819 */ /* 0x000fe400000006ff */
[----:B------:R-:W-:-:S04]  /*c300*/  LEA R2, R2, 0x37800000, 0x17 ;  /* 0x3780000002027811 */ /* 0x000fc800078eb8ff */
[----:B------:R-:W-:-:S07]  /*c310*/  LOP3.LUT R0, R2, R0, R7, 0xfe, !PT ;  /* 0x0000000002007212 */ /* 0x000fce00078efe07 */
.L_x_1374:
[----:B------:R-:W-:Y:S05]  /*c320*/  BSYNC.RECONVERGENT B0 ;  /* 0x0000000000007941 */ /* 0x000fea0003800200 */
.L_x_1373:
[----:B------:R-:W-:Y:S01]  /*c330*/  F2FP.BF16.F32.PACK_AB R0, RZ, R0 ;  /* 0x00000000ff00723e */ /* 0x000fe200000010ff */
[----:B------:R-:W-:Y:S06]  /*c340*/  BRA `(.L_x_1354) ;  /* 0x0000000000a87947 */ /* 0x000fec0003800000 */
.L_x_1366:
        /* <DEDUP_REMOVED lines=14> */
.L_x_1380:
[----:B------:R-:W-:Y:S05]  /*c430*/  BSYNC.RECONVERGENT B0 ;  /* 0x0000000000007941 */ /* 0x000fea0003800200 */
.L_x_1379:
[----:B------:R-:W-:Y:S01]  /*c440*/  F2FP.BF16.F32.PACK_AB R0, RZ, R0 ;  /* 0x00000000ff00723e */ /* 0x000fe200000010ff */
[----:B------:R-:W-:Y:S06]  /*c450*/  BRA `(.L_x_1354) ;  /* 0x0000000000647947 */ /* 0x000fec0003800000 */
.L_x_1353:
        /* <DEDUP_REMOVED lines=9> */
[----:B------:R-:W-:Y:S01]  /*c4f0*/  IMAD.U32 R5, RZ, RZ, UR5 ;  /* 0x00000005ff057e24 */ /* 0x000fe2000f8e00ff */
[----:B-1----:R-:W-:Y:S01]  /*c500*/  MOV R6, UR6 ;  /* 0x0000000600067c02 */ /* 0x002fe20008000f00 */
[----:B------:R-:W-:-:S02]  /*c510*/  IMAD.U32 R7, RZ, RZ, UR7 ;  /* 0x00000007ff077e24 */ /* 0x000fc4000f8e00ff */
[----:B---3--:R-:W-:Y:S02]  /*c520*/  IMAD.U32 R10, RZ, RZ, UR8 ;  /* 0x00000008ff0a7e24 */ /* 0x008fe4000f8e00ff */
[----:B------:R-:W-:-:S07]  /*c530*/  IMAD.U32 R11, RZ, RZ, UR9 ;  /* 0x00000009ff0b7e24 */ /* 0x000fce000f8e00ff */
[----:B------:R-:W-:-:S07]  /*c540*/  LEPC R20, `(.L_x_1381) ;  /* 0x000000001014794e */ /* 0x000fce0000000000 */
[----:B--2--5:R-:W-:Y:S05]  /*c550*/  CALL.ABS.NOINC R2 ;  /* 0x0000000002007343 */ /* 0x024fea0003c00000 */
.L_x_1381:
[----:B------:R-:W-:Y:S01]  /*c560*/  PRMT R0, RZ, 0x7610, R0 ;  /* 0x00007610ff007816 */ /* 0x000fe20000000000 */
[----:B------:R-:W-:Y:S06]  /*c570*/  BRA `(.L_x_1354) ;  /* 0x00000000001c7947 */ /* 0x000fec0003800000 */
.L_x_1378:
[----:B------:R-:W2:Y:S02]  /*c580*/  LDG.E.64 R2, desc[UR36][R2.64] ;  /* 0x0000002402027981 */ /* 0x000ea4000c1e1b00 */
[----:B--2---:R-:W0:Y:S02]  /*c590*/  I2F.U64 R0, R2 ;  /* 0x0000000200007312 */ /* 0x004e240000301000 */
[----:B0-----:R-:W-:Y:S01]  /*c5a0*/  F2FP.BF16.F32.PACK_AB R0, RZ, R0 ;  /* 0x00000000ff00723e */ /* 0x001fe200000010ff */
[----:B------:R-:W-:Y:S06]  /*c5b0*/  BRA `(.L_x_1354) ;  /* 0x00000000000c7947 */ /* 0x000fec0003800000 */
.L_x_1377:
[----:B------:R-:W2:Y:S02]  /*c5c0*/  LDG.E R2, desc[UR36][R2.64] ;  /* 0x0000002402027981 */ /* 0x000ea4000c1e1900 */
[----:B--2---:R-:W-:-:S04]  /*c5d0*/  I2FP.F32.U32 R0, R2 ;  /* 0x0000000200007245 */ /* 0x004fc80000201000 */
[----:B------:R-:W-:-:S07]  /*c5e0*/  F2FP.BF16.F32.PACK_AB R0, RZ, R0 ;  /* 0x00000000ff00723e */ /* 0x000fce00000010ff */
.L_x_1354:
        /* <DEDUP_REMOVED lines=24> */
.L_x_1385:
[----:B------:R-:W-:-:S06]  /*c770*/  IMAD.U32 R5, R19, 0x10000, RZ ;  /* 0x0001000013057824 */ /* 0x000fcc00078e00ff */
[----:B------:R-:W0:Y:S02]  /*c780*/  F2I.S64.TRUNC R4, R5 ;  /* 0x0000000500047311 */ /* 0x000e24000020d900 */
[----:B0-----:R0:W-:Y:S01]  /*c790*/  STG.E.U8 desc[UR36][R2.64], R4 ;  /* 0x0000000402007986 */ /* 0x0011e2000c101124 */
[----:B------:R-:W-:Y:S05]  /*c7a0*/  BRA `(.L_x_1387) ;  /* 0x0000000c006c7947 */ /* 0x000fea0003800000 */
.L_x_1384:
[----:B------:R-:W-:-:S09]  /*c7b0*/  UISETP.NE.AND UP0, UPT, UR4, 0x2, UPT ;  /* 0x000000020400788c */ /* 0x000fd2000bf05270 */
[----:B------:R-:W-:Y:S05]  /*c7c0*/  BRA.U !UP0, `(.L_x_1388) ;  /* 0x0000000108307547 */ /* 0x000fea000b800000 */
[----:B------:R-:W-:-:S09]  /*c7d0*/  UISETP.NE.AND UP0, UPT, UR4, 0x3, UPT ;  /* 0x000000030400788c */ /* 0x000fd2000bf05270 */
[----:B------:R-:W-:Y:S05]  /*c7e0*/  BRA.U !UP0, `(.L_x_1389) ;  /* 0x0000000108187547 */ /* 0x000fea000b800000 */
[----:B------:R-:W-:-:S09]  /*c7f0*/  UISETP.NE.AND UP0, UPT, UR4, 0x4, UPT ;  /* 0x000000040400788c */ /* 0x000fd2000bf05270 */
[----:B------:R-:W-:Y:S05]  /*c800*/  BRA.U UP0, `(.L_x_1386) ;  /* 0x0000000900787547 */ /* 0x000fea000b800000 */
[----:B------:R-:W-:-:S06]  /*c810*/  SHF.L.U32 R4, R19, 0x10, RZ ;  /* 0x0000001013047819 */ /* 0x000fcc00000006ff */
[----:B------:R-:W0:Y:S02]  /*c820*/  F2I.S64.TRUNC R4, R4 ;  /* 0x0000000400047311 */ /* 0x000e24000020d900 */
[----:B0-----:R0:W-:Y:S01]  /*c830*/  STG.E.64 desc[UR36][R2.64], R4 ;  /* 0x0000000402007986 */ /* 0x0011e2000c101b24 */
[----:B------:R-:W-:Y:S05]  /*c840*/  BRA `(.L_x_1387) ;  /* 0x0000000c00447947 */ /* 0x000fea0003800000 */
.L_x_1389:
[----:B------:R-:W-:-:S06]  /*c850*/  IMAD.U32 R19, R19, 0x10000, RZ ;  /* 0x0001000013137824 */ /* 0x000fcc00078e00ff */
[----:B------:R-:W0:Y:S02]  /*c860*/  F2I.FTZ.TRUNC.NTZ R19, R19 ;  /* 0x0000001300137305 */ /* 0x000e24000021f100 */
[----:B0-----:R0:W-:Y:S01]  /*c870*/  STG.E desc[UR36][R2.64], R19 ;  /* 0x0000001302007986 */ /* 0x0011e2000c101924 */
[----:B------:R-:W-:Y:S05]  /*c880*/  BRA `(.L_x_1387) ;  /* 0x0000000c00347947 */ /* 0x000fea0003800000 */
.L_x_1388:
[----:B------:R-:W-:-:S06]  /*c890*/  IMAD.U32 R19, R19, 0x10000, RZ ;  /* 0x0001000013137824 */ /* 0x000fcc00078e00ff */
[----:B------:R-:W0:Y:S02]  /*c8a0*/  F2I.FTZ.TRUNC.NTZ R19, R19 ;  /* 0x0000001300137305 */ /* 0x000e24000021f100 */
[----:B0-----:R0:W-:Y:S01]  /*c8b0*/  STG.E.U16 desc[UR36][R2.64], R19 ;  /* 0x0000001302007986 */ /* 0x0011e2000c101524 */
[----:B------:R-:W-:Y:S05]  /*c8c0*/  BRA `(.L_x_1387) ;  /* 0x0000000c00247947 */ /* 0x000fea0003800000 */
.L_x_1383:
        /* <DEDUP_REMOVED lines=9> */
.L_x_1391:
[----:B------:R-:W-:-:S05]  /*c960*/  IMAD.U32 R0, R19, 0x10000, RZ ;  /* 0x0001000013007824 */ /* 0x000fca00078e00ff */
[----:B------:R-:W-:-:S05]  /*c970*/  F2FP.F16.F32.PACK_AB R0, RZ, R0 ;  /* 0x00000000ff00723e */ /* 0x000fca00000000ff */
[----:B------:R0:W-:Y:S01]  /*c980*/  STG.E.U16 desc[UR36][R2.64], R0 ;  /* 0x0000000002007986 */ /* 0x0001e2000c101524 */
[----:B------:R-:W-:Y:S05]  /*c990*/  BRA `(.L_x_1387) ;  /* 0x0000000800f07947 */ /* 0x000fea0003800000 */
.L_x_1390:
[----:B------:R-:W-:-:S09]  /*c9a0*/  UISETP.NE.AND UP0, UPT, UR4, 0x7, UPT ;  /* 0x000000070400788c */ /* 0x000fd2000bf05270 */
[----:B------:R-:W-:Y:S05]  /*c9b0*/  BRA.U !UP0, `(.L_x_1392) ;  /* 0x0000000108347547 */ /* 0x000fea000b800000 */
[----:B------:R-:W-:-:S09]  /*c9c0*/  UISETP.NE.AND UP0, UPT, UR4, 0x8, UPT ;  /* 0x000000080400788c */ /* 0x000fd2000bf05270 */
[----:B------:R-:W-:Y:S05]  /*c9d0*/  BRA.U !UP0, `(.L_x_1393) ;  /* 0x0000000108187547 */ /* 0x000fea000b800000 */
[----:B------:R-:W-:-:S09]  /*c9e0*/  UISETP.NE.AND UP0, UPT, UR4, 0x9, UPT ;  /* 0x000000090400788c */ /* 0x000fd2000bf05270 */
[----:B------:R-:W-:Y:S05]  /*c9f0*/  BRA.U UP0, `(.L_x_1386) ;  /* 0x0000000500fc7547 */ /* 0x000fea000b800000 */
[----:B------:R-:W-:Y:S01]  /*ca00*/  IMAD.U32 R4, R19, 0x10000, RZ ;  /* 0x0001000013047824 */ /* 0x000fe200078e00ff */
[----:B------:R-:W-:-:S05]  /*ca10*/  MOV R5, RZ ;  /* 0x000000ff00057202 */ /* 0x000fca0000000f00 */
[----:B------:R0:W-:Y:S01]  /*ca20*/  STG.E.64 desc[UR36][R2.64], R4 ;  /* 0x0000000402007986 */ /* 0x0001e2000c101b24 */
[----:B------:R-:W-:Y:S05]  /*ca30*/  BRA `(.L_x_1387) ;  /* 0x0000000800c87947 */ /* 0x000fea0003800000 */
.L_x_1393:
[----:B------:R-:W-:-:S05]  /*ca40*/  IMAD.U32 R19, R19, 0x10000, RZ ;  /* 0x0001000013137824 */ /* 0x000fca00078e00ff */
[----:B------:R-:W-:-:S04]  /*ca50*/  F2FP.F16.F32.PACK_AB R5, RZ, R19 ;  /* 0x00000013ff05723e */ /* 0x000fc800000000ff */
[----:B------:R-:W-:-:S05]  /*ca60*/  PRMT R5, R5, 0x5410, RZ ;  /* 0x0000541005057816 */ /* 0x000fca00000000ff */
[----:B------:R0:W-:Y:S01]  /*ca70*/  STG.E desc[UR36][R2.64], R5 ;  /* 0x0000000502007986 */ /* 0x0001e2000c101924 */
[----:B------:R-:W-:Y:S05]  /*ca80*/  BRA `(.L_x_1387) ;  /* 0x0000000800b47947 */ /* 0x000fea0003800000 */
.L_x_1392:
[----:B------:R-:W-:-:S04]  /*ca90*/  IMAD.U32 R4, R19, 0x10000, RZ ;  /* 0x0001000013047824 */ /* 0x000fc800078e00ff */
[----:B------:R-:W-:-:S06]  /*caa0*/  FMUL.FTZ R4, R4, 1 ;  /* 0x3f80000004047820 */ /* 0x000fcc0000410000 */
[----:B------:R-:W0:Y:S02]  /*cab0*/  F2F.F64.F32 R4, R4 ;  /* 0x0000000400047310 */ /* 0x000e240000201800 */
[----:B0-----:R0:W-:Y:S01]  /*cac0*/  STG.E.64 desc[UR36][R2.64], R4 ;  /* 0x0000000402007986 */ /* 0x0011e2000c101b24 */
[----:B------:R-:W-:Y:S05]  /*cad0*/  BRA `(.L_x_1387) ;  /* 0x0000000800a07947 */ /* 0x000fea0003800000 */
.L_x_1382:
        /* <DEDUP_REMOVED lines=14> */
.L_x_1397:
        /* <DEDUP_REMOVED lines=17> */
[----:B------:R-:W-:-:S07]  /*ccd0*/  MOV R0, R4 ;  /* 0x0000000400007202 */ /* 0x000fce0000000f00 */
.L_x_1400:
[----:B------:R-:W-:-:S04]  /*cce0*/  SHF.R.U32.HI R5, RZ, 0x18, R5 ;  /* 0x00000018ff057819 */ /* 0x000fc80000011605 */
[----:B------:R-:W-:-:S07]  /*ccf0*/  LOP3.LUT R0, R0, 0x80, R5, 0xf8, !PT ;  /* 0x0000008000007812 */ /* 0x000fce00078ef805 */
.L_x_1399:
[----:B------:R-:W-:Y:S05]  /*cd00*/  BSYNC.RECONVERGENT B0 ;  /* 0x0000000000007941 */ /* 0x000fea0003800200 */
.L_x_1398:
[----:B------:R0:W-:Y:S01]  /*cd10*/  STG.E.U8 desc[UR36][R2.64], R0 ;  /* 0x0000000002007986 */ /* 0x0001e2000c101124 */
[----:B------:R-:W-:Y:S05]  /*cd20*/  BRA `(.L_x_1387) ;  /* 0x00000008000c7947 */ /* 0x000fea0003800000 */
.L_x_1396:
        /* <DEDUP_REMOVED lines=18> */
.L_x_1403:
[----:B------:R-:W-:-:S04]  /*ce50*/  SHF.R.U32.HI R5, RZ, 0x18, R5 ;  /* 0x00000018ff057819 */ /* 0x000fc80000011605 */
[----:B------:R-:W-:-:S07]  /*ce60*/  LOP3.LUT R0, R0, 0x80, R5, 0xf8, !PT ;  /* 0x0000008000007812 */ /* 0x000fce00078ef805 */
.L_x_1402:
[----:B------:R-:W-:Y:S05]  /*ce70*/  BSYNC.RECONVERGENT B0 ;  /* 0x0000000000007941 */ /* 0x000fea0003800200 */
.L_x_1401:
[----:B------:R0:W-:Y:S01]  /*ce80*/  STG.E.U8 desc[UR36][R2.64], R0 ;  /* 0x0000000002007986 */ /* 0x0001e2000c101124 */
[----:B------:R-:W-:Y:S05]  /*ce90*/  BRA `(.L_x_1387) ;  /* 0x0000000400b07947 */ /* 0x000fea0003800000 */
.L_x_1395:
[----:B------:R-:W-:-:S09]  /*cea0*/  UISETP.NE.AND UP0, UPT, UR4, 0x1c, UPT ;  /* 0x0000001c0400788c */ /* 0x000fd2000bf05270 */
[----:B------:R-:W-:Y:S05]  /*ceb0*/  BRA.U !UP0, `(.L_x_1404) ;  /* 0x0000000108607547 */ /* 0x000fea000b800000 */
[----:B------:R-:W-:-:S09]  /*cec0*/  UISETP.NE.AND UP0, UPT, UR4, 0x1d, UPT ;  /* 0x0000001d0400788c */ /* 0x000fd2000bf05270 */
[----:B------:R-:W-:Y:S05]  /*ced0*/  BRA.U !UP0, `(.L_x_1405) ;  /* 0x0000000108487547 */ /* 0x000fea000b800000 */
[----:B------:R-:W-:-:S09]  /*cee0*/  UISETP.NE.AND UP0, UPT, UR4, 0x2c, UPT ;  /* 0x0000002c0400788c */ /* 0x000fd2000bf05270 */
[----:B------:R-:W-:Y:S05]  /*cef0*/  BRA.U UP0, `(.L_x_1386) ;  /* 0x0000000100bc7547 */ /* 0x000fea000b800000 */
        /* <DEDUP_REMOVED lines=16> */
.L_x_1405:
[----:B------:R-:W-:-:S06]  /*d000*/  IMAD.U32 R4, R19, 0x10000, RZ ;  /* 0x0001000013047824 */ /* 0x000fcc00078e00ff */
[----:B------:R-:W0:Y:S02]  /*d010*/  F2I.U64.TRUNC R4, R4 ;  /* 0x0000000400047311 */ /* 0x000e24000020d800 */
[----:B0-----:R0:W-:Y:S01]  /*d020*/  STG.E.64 desc[UR36][R2.64], R4 ;  /* 0x0000000402007986 */ /* 0x0011e2000c101b24 */
[----:B------:R-:W-:Y:S05]  /*d030*/  BRA `(.L_x_1387) ;  /* 0x0000000400487947 */ /* 0x000fea0003800000 */
.L_x_1404:
[----:B------:R-:W-:-:S06]  /*d040*/  IMAD.U32 R19, R19, 0x10000, RZ ;  /* 0x0001000013137824 */ /* 0x000fcc00078e00ff */
[----:B------:R-:W0:Y:S02]  /*d050*/  F2I.FTZ.U32.TRUNC.NTZ R19, R19 ;  /* 0x0000001300137305 */ /* 0x000e24000021f000 */
[----:B0-----:R0:W-:Y:S01]  /*d060*/  STG.E desc[UR36][R2.64], R19 ;  /* 0x0000001302007986 */ /* 0x0011e2000c101924 */
[----:B------:R-:W-:Y:S05]  /*d070*/  BRA `(.L_x_1387) ;  /* 0x0000000400387947 */ /* 0x000fea0003800000 */
.L_x_1394:
        /* <DEDUP_REMOVED lines=11> */
.L_x_1407:
[----:B------:R-:W-:Y:S02]  /*d130*/  SHF.L.U32 R19, R19, 0x10, RZ ;  /* 0x0000001013137819 */ /* 0x000fe400000006ff */
[----:B------:R-:W-:-:S03]  /*d140*/  CS2R R6, SRZ ;  /* 0x0000000000067805 */ /* 0x000fc6000001ff00 */
[----:B------:R-:W-:-:S06]  /*d150*/  FMUL.FTZ R4, R19, 1 ;  /* 0x3f80000013047820 */ /* 0x000fcc0000410000 */
[----:B------:R-:W0:Y:S02]  /*d160*/  F2F.F64.F32 R4, R4 ;  /* 0x0000000400047310 */ /* 0x000e240000201800 */
[----:B0-----:R0:W-:Y:S01]  /*d170*/  STG.E.128 desc[UR36][R2.64], R4 ;  /* 0x0000000402007986 */ /* 0x0011e2000c101d24 */
[----:B------:R-:W-:Y:S05]  /*d180*/  BRA `(.L_x_1387) ;  /* 0x0000000000f47947 */ /* 0x000fea0003800000 */
.L_x_1406:
[----:B------:R-:W-:-:S09]  /*d190*/  UISETP.NE.AND UP0, UPT, UR4, 0xf, UPT ;  /* 0x0000000f0400788c */ /* 0x000fd2000bf05270 */
[----:B------:R-:W-:Y:S05]  /*d1a0*/  BRA.U !UP0, `(.L_x_1408) ;  /* 0x0000000108e87547 */ /* 0x000fea000b800000 */
[----:B------:R-:W-:-:S09]  /*d1b0*/  UISETP.NE.AND UP0, UPT, UR4, 0x17, UPT ;  /* 0x000000170400788c */ /* 0x000fd2000bf05270 */
[----:B------:R-:W-:Y:S05]  /*d1c0*/  BRA.U !UP0, `(.L_x_1409) ;  /* 0x0000000108907547 */ /* 0x000fea000b800000 */
[----:B------:R-:W-:-:S09]  /*d1d0*/  UISETP.NE.AND UP0, UPT, UR4, 0x18, UPT ;  /* 0x000000180400788c */ /* 0x000fd2000bf05270 */
[----:B------:R-:W-:Y:S05]  /*d1e0*/  BRA.U !UP0, `(.L_x_1410) ;  /* 0x0000000108447547 */ /* 0x000fea000b800000 */
.L_x_1386:
        /* <DEDUP_REMOVED lines=12> */
[----:B----4-:R-:W-:Y:S01]  /*d2b0*/  IMAD.U32 R10, RZ, RZ, UR8 ;  /* 0x00000008ff0a7e24 */ /* 0x010fe2000f8e00ff */
[----:B-1----:R-:W-:-:S07]  /*d2c0*/  MOV R11, UR9 ;  /* 0x00000009000b7c02 */ /* 0x002fce0008000f00 */
[----:B------:R-:W-:-:S07]  /*d2d0*/  LEPC R20, `(.L_x_1411) ;  /* 0x000000001014794e */ /* 0x000fce0000000000 */
[----:B--2---:R-:W-:Y:S05]  /*d2e0*/  CALL.ABS.NOINC R2 ;  /* 0x0000000002007343 */ /* 0x004fea0003c00000 */
.L_x_1411:
[----:B------:R-:W-:Y:S05]  /*d2f0*/  BRA `(.L_x_1387) ;  /* 0x0000000000987947 */ /* 0x000fea0003800000 */
.L_x_1410:
[----:B------:R-:W-:Y:S01]  /*d300*/  IMAD.U32 R19, R19, 0x10000, RZ ;  /* 0x0001000013137824 */ /* 0x000fe200078e00ff */
        /* <DEDUP_REMOVED lines=12> */
.L_x_1413:
[----:B------:R-:W-:Y:S05]  /*d3d0*/  BSYNC.RECONVERGENT B0 ;  /* 0x0000000000007941 */ /* 0x000fea0003800200 */
.L_x_1412:
[----:B------:R-:W-:-:S05]  /*d3e0*/  LOP3.LUT R5, R0, 0x80, R5, 0xf8, !PT ;  /* 0x0000008000057812 */ /* 0x000fca00078ef805 */
[----:B------:R3:W-:Y:S01]  /*d3f0*/  STG.E.U8 desc[UR36][R2.64], R5 ;  /* 0x0000000502007986 */ /* 0x0007e2000c101124 */
[----:B------:R-:W-:Y:S05]  /*d400*/  BRA `(.L_x_1387) ;  /* 0x0000000000547947 */ /* 0x000fea0003800000 */
.L_x_1409:
[----:B------:R-:W-:Y:S01]  /*d410*/  SHF.L.U32 R5, R19, 0x10, RZ ;  /* 0x0000001013057819 */ /* 0x000fe200000006ff */
[----:B------:R-:W-:Y:S03]  /*d420*/  BSSY.RECONVERGENT B0, `(.L_x_1414) ;  /* 0x000000e000007945 */ /* 0x000fe60003800200 */
        /* <DEDUP_REMOVED lines=10> */
.L_x_1415:
[----:B------:R-:W-:Y:S01]  /*d4d0*/  IMAD.MOV.U32 R0, RZ, RZ, 0x7f ;  /* 0x0000007fff007424 */ /* 0x000fe200078e00ff */
[----:B------:R-:W-:-:S04]  /*d4e0*/  ISETP.GT.U32.AND P0, PT, R4, 0x7f800000, PT ;  /* 0x7f8000000400780c */ /* 0x000fc80003f04070 */
[----:B------:R-:W-:-:S09]  /*d4f0*/  SEL R0, R0, 0x7c, P0 ;  /* 0x0000007c00007807 */ /* 0x000fd20000000000 */
.L_x_1416:
[----:B------:R-:W-:Y:S05]  /*d500*/  BSYNC.RECONVERGENT B0 ;  /* 0x0000000000007941 */ /* 0x000fea0003800200 */
.L_x_1414:
[----:B------:R-:W-:-:S04]  /*d510*/  SHF.R.U32.HI R5, RZ, 0x18, R5 ;  /* 0x00000018ff057819 */ /* 0x000fc80000011605 */
[----:B------:R-:W-:-:S05]  /*d520*/  LOP3.LUT R5, R0, 0x80, R5, 0xf8, !PT ;  /* 0x0000008000057812 */ /* 0x000fca00078ef805 */
[----:B------:R2:W-:Y:S01]  /*d530*/  STG.E.U8 desc[UR36][R2.64], R5 ;  /* 0x0000000502007986 */ /* 0x0005e2000c101124 */
[----:B------:R-:W-:Y:S05]  /*d540*/  BRA `(.L_x_1387) ;  /* 0x0000000000047947 */ /* 0x000fea0003800000 */
.L_x_1408:
[----:B------:R4:W-:Y:S02]  /*d550*/  STG.E.U16 desc[UR36][R2.64], R19 ;  /* 0x0000001302007986 */ /* 0x0009e4000c101524 */
.L_x_1387:
[----:B------:R-:W-:-:S07]  /*d560*/  VIADD R17, R17, 0x80 ;  /* 0x0000008011117836 */ /* 0x000fce0000000000 */
.L_x_1314:
[----:B------:R-:W-:Y:S05]  /*d570*/  BSYNC.RECONVERGENT B6 ;  /* 0x0000000000067941 */ /* 0x000fea0003800200 */
.L_x_1313:
[----:B------:R-:W5:Y:S02]  /*d580*/  LDCU UR4, c[0x0][0x380] ;  /* 0x00007000ff0477ac */ /* 0x000f640008000800 */
[----:B-----5:R-:W-:-:S13]  /*d590*/  ISETP.GE.AND P0, PT, R17, UR4, PT ;  /* 0x0000000411007c0c */ /* 0x020fda000bf06270 */
[----:B------:R-:W-:Y:S05]  /*d5a0*/  @P0 EXIT ;  /* 0x000000000000094d */ /* 0x000fea0003800000 */
[----:B------:R-:W5:Y:S01]  /*d5b0*/  LDCU UR4, c[0x0][0x388] ;  /* 0x00007100ff0477ac */ /* 0x000f620008000800 */
[----:B------:R-:W-:Y:S02]  /*d5c0*/  IMAD.MOV.U32 R18, RZ, RZ, RZ ;  /* 0x000000ffff127224 */ /* 0x000fe400078e00ff */
[----:B0--3--:R-:W-:Y:S02]  /*d5d0*/  IMAD.MOV.U32 R0, RZ, RZ, RZ ;  /* 0x000000ffff007224 */ /* 0x009fe400078e00ff */
[----:B------:R-:W-:Y:S01]  /*d5e0*/  IMAD.MOV.U32 R16, RZ, RZ, RZ ;  /* 0x000000ffff107224 */ /* 0x000fe200078e00ff */
[----:B-----5:R-:W-:-:S09]  /*d5f0*/  UISETP.NE.AND UP0, UPT, UR4, URZ, UPT ;  /* 0x000000ff0400728c */ /* 0x020fd2000bf05270 */
[----:B------:R-:W-:Y:S05]  /*d600*/  BRA.U !UP0, `(.L_x_1417) ;  /* 0x0000001508707547 */ /* 0x000fea000b800000 */
[----:B------:R-:W1:Y:S01]  /*d610*/  LDCU.64 UR4, c[0x0][0x390] ;  /* 0x00007200ff0477ac */ /* 0x000e620008000a00 */
[----:B------:R-:W-:Y:S01]  /*d620*/  HFMA2 R16, -RZ, RZ, 0, 0 ;  /* 0x00000000ff107431 */ /* 0x000fe200000001ff */
[----:B------:R-:W0:Y:S01]  /*d630*/  LDCU UR6, c[0x0][0x38c] ;  /* 0x00007180ff0677ac */ /* 0x000e220008000800 */
[----:B------:R-:W3:Y:S01]  /*d640*/  LDCU.64 UR8, c[0x0][0x4b8] ;  /* 0x00009700ff0877ac */ /* 0x000ee20008000a00 */
[----:B------:R-:W-:Y:S02]  /*d650*/  UISETP.NE.AND UP0, UPT, UR41, URZ, UPT ;  /* 0x000000ff2900728c */ /* 0x000fe4000bf05270 */
        /* <DEDUP_REMOVED lines=334> */
[----:B------:R-:W2:Y:S03]  /*eb40*/  LDCU.64 UR8, c[0x0][0x5d8] ;  /* 0x0000bb00ff0877ac */ /* 0x000ea60008000a00 */
        /* <DEDUP_REMOVED lines=8> */
.L_x_1417:
[----:B------:R-:W0:Y:S01]  /*ebd0*/  LDCU.64 UR6, c[0x0][0x5e8] ;  /* 0x0000bd00ff0677ac */ /* 0x000e220008000a00 */
[----:B------:R-:W1:Y:S01]  /*ebe0*/  LDCU.64 UR8, c[0x0][0x5f0] ;  /* 0x0000be00ff0877ac */ /* 0x000e620008000a00 */
[----:B------:R-:W-:-:S04]  /*ebf0*/  UPRMT UR4, UR39, 0x9910, URZ ;  /* 0x0000991027047896 */ /* 0x000fc800080000ff */
[----:B------:R-:W-:Y:S01]  /*ec00*/  UISETP.GT.AND UP0, UPT, UR4, 0x9, UPT ;  /* 0x000000090400788c */ /* 0x000fe2000bf04270 */
[----:B0-----:R-:W-:Y:S02]  /*ec10*/  IADD3 R16, P0, PT, R16, UR6, RZ ;  /* 0x0000000610107c10 */ /* 0x001fe4000ff1e0ff */
[----:B-12-4-:R-:W-:-:S03]  /*ec20*/  IADD3 R2, P1, PT, R0, UR8, RZ ;  /* 0x0000000800027c10 */ /* 0x016fc6000ff3e0ff */
[----:B------:R-:W-:Y:S02]  /*ec30*/  IMAD.X R17, RZ, RZ, UR7, P0 ;  /* 0x00000007ff117e24 */ /* 0x000fe400080e06ff */
[----:B------:R-:W-:Y:S01]  /*ec40*/  IMAD.X R3, RZ, RZ, UR9, P1 ;  /* 0x00000009ff037e24 */ /* 0x000fe200088e06ff */
        /* <DEDUP_REMOVED lines=14> */
.L_x_1421:
[----:B------:R-:W2:Y:S02]  /*ed30*/  LDG.E.U8 R2, desc[UR36][R2.64] ;  /* 0x0000002402027981 */ /* 0x000ea4000c1e1100 */
[----:B--2---:R-:W-:-:S04]  /*ed40*/  I2FP.F32.U32 R0, R2 ;  /* 0x0000000200007245 */ /* 0x004fc80000201000 */
[----:B------:R-:W-:-:S04]  /*ed50*/  F2FP.BF16.F32.PACK_AB R0, RZ, R0 ;  /* 0x00000000ff00723e */ /* 0x000fc800000010ff */
[----:B------:R-:W-:Y:S01]  /*ed60*/  PRMT R19, R0, 0x7610, R19 ;  /* 0x0000761000137816 */ /* 0x000fe20000000013 */
[----:B------:R-:W-:Y:S06]  /*ed70*/  BRA `(.L_x_1423) ;  /* 0x0000000c00e07947 */ /* 0x000fec0003800000 */
.L_x_1420:
        /* <DEDUP_REMOVED lines=11> */
.L_x_1425:
[----:B------:R-:W2:Y:S02]  /*ee30*/  LDG.E R2, desc[UR36][R2.64] ;  /* 0x0000002402027981 */ /* 0x000ea4000c1e1900 */
[----:B--2---:R-:W-:-:S04]  /*ee40*/  I2FP.F32.S32 R0, R2 ;  /* 0x0000000200007245 */ /* 0x004fc80000201400 */
[----:B------:R-:W-:-:S04]  /*ee50*/  F2FP.BF16.F32.PACK_AB R0, RZ, R0 ;  /* 0x00000000ff00723e */ /* 0x000fc800000010ff */
[----:B------:R-:W-:Y:S01]  /*ee60*/  PRMT R19, R0, 0x7610, R19 ;  /* 0x0000761000137816 */ /* 0x000fe20000000013 */
[----:B------:R-:W-:Y:S06]  /*ee70*/  BRA `(.L_x_1423) ;  /* 0x0000000c00a07947 */ /* 0x000fec0003800000 */
.L_x_1424:
[----:B------:R-:W2:Y:S02]  /*ee80*/  LDG.E.U16 R2, desc[UR36][R2.64] ;  /* 0x0000002402027981 */ /* 0x000ea4000c1e1500 */
[----:B--2---:R-:W0:Y:S02]  /*ee90*/  I2F.S16 R0, R2 ;  /* 0x0000000200007306 */ /* 0x004e240000101400 */
[----:B0-----:R-:W-:-:S04]  /*eea0*/  F2FP.BF16.F32.PACK_AB R0, RZ, R0 ;  /* 0x00000000ff00723e */ /* 0x001fc800000010ff */
[----:B------:R-:W-:Y:S01]  /*eeb0*/  PRMT R19, R0, 0x7610, R19 ;  /* 0x0000761000137816 */ /* 0x000fe20000000013 */
[----:B------:R-:W-:Y:S06]  /*eec0*/  BRA `(.L_x_1423) ;  /* 0x0000000c008c7947 */ /* 0x000fec0003800000 */
.L_x_1419:
        /* <DEDUP_REMOVED lines=9> */
.L_x_1427:
[----:B------:R-:W2:Y:S02]  /*ef60*/  LDG.E.U16 R0, desc[UR36][R2.64] ;  /* 0x0000002402007981 */ /* 0x000ea4000c1e1500 */
[----:B--2---:R-:W-:-:S05]  /*ef70*/  HADD2.F32 R0, -RZ, R0.H0_H0 ;  /* 0x20000000ff007230 */ /* 0x004fca0000004100 */
[----:B------:R-:W-:-:S04]  /*ef80*/  F2FP.BF16.F32.PACK_AB R0, RZ, R0 ;  /* 0x00000000ff00723e */ /* 0x000fc800000010ff */
[----:B------:R-:W-:Y:S01]  /*ef90*/  PRMT R19, R0, 0x7610, R19 ;  /* 0x0000761000137816 */ /* 0x000fe20000000013 */
[----:B------:R-:W-:Y:S06]  /*efa0*/  BRA `(.L_x_1423) ;  /* 0x0000000c00547947 */ /* 0x000fec0003800000 */
.L_x_1426:
        /* <DEDUP_REMOVED lines=9> */
.L_x_1429:
[----:B------:R-:W2:Y:S02]  /*f040*/  LDG.E.U16 R2, desc[UR36][R2.64] ;  /* 0x0000002402027981 */ /* 0x000ea4000c1e1500 */
[----:B--2---:R-:W-:-:S05]  /*f050*/  HADD2.F32 R0, -RZ, R2.H0_H0 ;  /* 0x20000002ff007230 */ /* 0x004fca0000004100 */
[----:B------:R-:W-:-:S04]  /*f060*/  F2FP.BF16.F32.PACK_AB R0, RZ, R0 ;  /* 0x00000000ff00723e */ /* 0x000fc800000010ff */
[----:B------:R-:W-:Y:S01]  /*f070*/  PRMT R19, R0, 0x7610, R19 ;  /* 0x0000761000137816 */ /* 0x000fe20000000013 */
[----:B------:R-:W-:Y:S06]  /*f080*/  BRA `(.L_x_1423) ;  /* 0x0000000c001c7947 */ /* 0x000fec0003800000 */
.L_x_1428:
        /* <DEDUP_REMOVED lines=13> */
.L_x_1418:
        /* <DEDUP_REMOVED lines=14> */
.L_x_1432:
        /* <DEDUP_REMOVED lines=13> */
.L_x_1431:
        /* <DEDUP_REMOVED lines=27> */
.L_x_1434:
        /* <DEDUP_REMOVED lines=14> */
.L_x_1433:
[----:B------:R0:W5:Y:S01]  /*f5a0*/  LDG.E.U16 R19, desc[UR36][R2.64] ;  /* 0x0000002402137981 */ /* 0x000162000c1e1500 */
[----:B------:R-:W-:Y:S05]  /*f5b0*/  BRA `(.L_x_1423) ;  /* 0x0000000400d07947 */ /* 0x000fea0003800000 */
.L_x_1430:
        /* <DEDUP_REMOVED lines=13> */
.L_x_1437:
        /* <DEDUP_REMOVED lines=21> */
.L_x_1441:
[----:B------:R-:W-:Y:S05]  /*f7e0*/  BSYNC.RECONVERGENT B1 ;  /* 0x0000000000017941 */ /* 0x000fea0003800200 */
.L_x_1440:
[----:B------:R-:W-:Y:S01]  /*f7f0*/  IMAD.SHL.U32 R0, R0, 0x100000, RZ ;  /* 0x0010000000007824 */ /* 0x000fe200078e00ff */
[----:B------:R-:W-:-:S04]  /*f800*/  LEA R2, R2, 0x3b800000, 0x17 ;  /* 0x3b80000002027811 */ /* 0x000fc800078eb8ff */
[----:B------:R-:W-:-:S07]  /*f810*/  LOP3.LUT R0, R2, R0, R7, 0xfe, !PT ;  /* 0x0000000002007212 */ /* 0x000fce00078efe07 */
.L_x_1439:
[----:B------:R-:W-:Y:S05]  /*f820*/  BSYNC.RECONVERGENT B0 ;  /* 0x0000000000007941 */ /* 0x000fea0003800200 */
.L_x_1438:
[----:B------:R-:W-:-:S04]  /*f830*/  F2FP.BF16.F32.PACK_AB R0, RZ, R0 ;  /* 0x00000000ff00723e */ /* 0x000fc800000010ff */
[----:B------:R-:W-:Y:S01]  /*f840*/  PRMT R19, R0, 0x7610, R19 ;  /* 0x0000761000137816 */ /* 0x000fe20000000013 */
[----:B------:R-:W-:Y:S06]  /*f850*/  BRA `(.L_x_1423) ;  /* 0x0000000400287947 */ /* 0x000fec0003800000 */
.L_x_1436:
        /* <DEDUP_REMOVED lines=21> */
.L_x_1445:
[----:B------:R-:W-:Y:S05]  /*f9b0*/  BSYNC.RECONVERGENT B1 ;  /* 0x0000000000017941 */ /* 0x000fea0003800200 */
.L_x_1444:
[----:B------:R-:W-:Y:S01]  /*f9c0*/  IMAD.SHL.U32 R0, R0, 0x200000, RZ ;  /* 0x0020000000007824 */ /* 0x000fe200078e00ff */
[----:B------:R-:W-:-:S04]  /*f9d0*/  LEA R2, R2, 0x37800000, 0x17 ;  /* 0x3780000002027811 */ /* 0x000fc800078eb8ff */
[----:B------:R-:W-:-:S07]  /*f9e0*/  LOP3.LUT R0, R2, R0, R7, 0xfe, !PT ;  /* 0x0000000002007212 */ /* 0x000fce00078efe07 */
.L_x_1443:
[----:B------:R-:W-:Y:S05]  /*f9f0*/  BSYNC.RECONVERGENT B0 ;  /* 0x0000000000007941 */ /* 0x000fea0003800200 */
.L_x_1442:
[----:B------:R-:W-:-:S04]  /*fa00*/  F2FP.BF16.F32.PACK_AB R0, RZ, R0 ;  /* 0x00000000ff00723e */ /* 0x000fc800000010ff */
[----:B------:R-:W-:Y:S01]  /*fa10*/  PRMT R19, R0, 0x7610, R19 ;  /* 0x0000761000137816 */ /* 0x000fe20000000013 */
[----:B------:R-:W-:Y:S06]  /*fa20*/  BRA `(.L_x_1423) ;  /* 0x0000000000b47947 */ /* 0x000fec0003800000 */
.L_x_1435:
        /* <DEDUP_REMOVED lines=14> */
.L_x_1449:
[----:B------:R-:W-:Y:S05]  /*fb10*/  BSYNC.RECONVERGENT B0 ;  /* 0x0000000000007941 */ /* 0x000fea0003800200 */
.L_x_1448:
[----:B------:R-:W-:-:S04]  /*fb20*/  F2FP.BF16.F32.PACK_AB R0, RZ, R0 ;  /* 0x00000000ff00723e */ /* 0x000fc800000010ff */
[----:B------:R-:W-:Y:S01]  /*fb30*/  PRMT R19, R0, 0x7610, R19 ;  /* 0x0000761000137816 */ /* 0x000fe20000000013 */
[----:B------:R-:W-:Y:S06]  /*fb40*/  BRA `(.L_x_1423) ;  /* 0x00000000006c7947 */ /* 0x000fec0003800000 */
.L_x_1422:
        /* <DEDUP_REMOVED lines=16> */
.L_x_1450:
[----:B------:R-:W-:Y:S01]  /*fc50*/  PRMT R19, RZ, 0x7610, R19 ;  /* 0x00007610ff137816 */ /* 0x000fe20000000013 */
[----:B------:R-:W-:Y:S06]  /*fc60*/  BRA `(.L_x_1423) ;  /* 0x0000000000247947 */ /* 0x000fec0003800000 */
.L_x_1447:
[----:B------:R-:W2:Y:S02]  /*fc70*/  LDG.E.64 R2, desc[UR36][R2.64] ;  /* 0x0000002402027981 */ /* 0x000ea4000c1e1b00 */
[----:B--2---:R-:W0:Y:S02]  /*fc80*/  I2F.U64 R0, R2 ;  /* 0x0000000200007312 */ /* 0x004e240000301000 */
[----:B0-----:R-:W-:-:S04]  /*fc90*/  F2FP.BF16.F32.PACK_AB R0, RZ, R0 ;  /* 0x00000000ff00723e */ /* 0x001fc800000010ff */
[----:B------:R-:W-:Y:S01]  /*fca0*/  PRMT R19, R0, 0x7610, R19 ;  /* 0x0000761000137816 */ /* 0x000fe20000000013 */
[----:B------:R-:W-:Y:S06]  /*fcb0*/  BRA `(.L_x_1423) ;  /* 0x0000000000107947 */ /* 0x000fec0003800000 */
.L_x_1446:
[----:B------:R-:W2:Y:S02]  /*fcc0*/  LDG.E R2, desc[UR36][R2.64] ;  /* 0x0000002402027981 */ /* 0x000ea4000c1e1900 */
[----:B--2---:R-:W-:-:S04]  /*fcd0*/  I2FP.F32.U32 R0, R2 ;  /* 0x0000000200007245 */ /* 0x004fc80000201000 */
[----:B------:R-:W-:-:S04]  /*fce0*/  F2FP.BF16.F32.PACK_AB R0, RZ, R0 ;  /* 0x00000000ff00723e */ /* 0x000fc800000010ff */
[----:B------:R-:W-:-:S07]  /*fcf0*/  PRMT R19, R0, 0x7610, R19 ;  /* 0x0000761000137816 */ /* 0x000fce0000000013 */
.L_x_1423:
        /* <DEDUP_REMOVED lines=18> */
.L_x_1454:
[----:B------:R-:W2:Y:S02]  /*fe20*/  LDG.E.U8 R2, desc[UR36][R2.64] ;  /* 0x0000002402027981 */ /* 0x000ea4000c1e1100 */
[----:B--2---:R-:W-:-:S04]  /*fe30*/  I2FP.F32.U32 R0, R2 ;  /* 0x0000000200007245 */ /* 0x004fc80000201000 */
[----:B------:R-:W-:Y:S01]  /*fe40*/  F2FP.BF16.F32.PACK_AB R0, RZ, R0 ;  /* 0x00000000ff00723e */ /* 0x000fe200000010ff */
[----:B------:R-:W-:Y:S06]  /*fe50*/  BRA `(.L_x_1456) ;  /* 0x0000000c00a47947 */ /* 0x000fec0003800000 */
.L_x_1453:
        /* <DEDUP_REMOVED lines=10> */
.L_x_1458:
[----:B------:R-:W2:Y:S02]  /*ff00*/  LDG.E R2, desc[UR36][R2.64] ;  /* 0x0000002402027981 */ /* 0x000ea4000c1e1900 */
[----:B--2---:R-:W-:-:S04]  /*ff10*/  I2FP.F32.S32 R0, R2 ;  /* 0x0000000200007245 */ /* 0x004fc80000201400 */
[----:B------:R-:W-:Y:S01]  /*ff20*/  F2FP.BF16.F32.PACK_AB R0, RZ, R0 ;  /* 0x00000000ff00723e */ /* 0x000fe200000010ff */
[----:B------:R-:W-:Y:S06]  /*ff30*/  BRA `(.L_x_1456) ;  /* 0x0000000c006c7947 */ /* 0x000fec0003800000 */
.L_x_1457:
[----:B------:R-:W2:Y:S02]  /*ff40*/  LDG.E.U16 R2, desc[UR36][R2.64] ;  /* 0x0000002402027981 */ /* 0x000ea4000c1e1500 */
[----:B--2---:R-:W0:Y:S02]  /*ff50*/  I2F.S16 R0, R2 ;  /* 0x0000000200007306 */ /* 0x004e240000101400 */
[----:B0-----:R-:W-:Y:S01]  /*ff60*/  F2FP.BF16.F32.PACK_AB R0, RZ, R0 ;  /* 0x00000000ff00723e */ /* 0x001fe200000010ff */
[----:B------:R-:W-:Y:S06]  /*ff70*/  BRA `(.L_x_1456) ;  /* 0x0000000c005c7947 */ /* 0x000fec0003800000 */
.L_x_1452:
        /* <DEDUP_REMOVED lines=9> */
.L_x_1460:
[----:B------:R-:W2:Y:S02]  /*10010*/  LDG.E.U16 R0, desc[UR36][R2.64] ;  /* 0x0000002402007981 */ /* 0x000ea4000c1e1500 */
[----:B--2---:R-:W-:-:S05]  /*10020*/  HADD2.F32 R0, -RZ, R0.H0_H0 ;  /* 0x20000000ff007230 */ /* 0x004fca0000004100 */
[----:B------:R-:W-:Y:S01]  /*10030*/  F2FP.BF16.F32.PACK_AB R0, RZ, R0 ;  /* 0x00000000ff00723e */ /* 0x000fe200000010ff */
[----:B------:R-:W-:Y:S06]  /*10040*/  BRA `(.L_x_1456) ;  /* 0x0000000c00287947 */ /* 0x000fec0003800000 */
.L_x_1459:
        /* <DEDUP_REMOVED lines=9> */
.L_x_1462:
[----:B------:R-:W2:Y:S02]  /*100e0*/  LDG.E.U16 R2, desc[UR36][R2.64] ;  /* 0x0000002402027981 */ /* 0x000ea4000c1e1500 */
[----:B--2---:R-:W-:-:S05]  /*100f0*/  HADD2.F32 R0, -RZ, R2.H0_H0 ;  /* 0x20000002ff007230 */ /* 0x004fca0000004100 */
[----:B------:R-:W-:Y:S01]  /*10100*/  F2FP.BF16.F32.PACK_AB R0, RZ, R0 ;  /* 0x00000000ff00723e */ /* 0x000fe200000010ff */
[----:B------:R-:W-:Y:S06]  /*10110*/  BRA `(.L_x_1456) ;  /* 0x0000000800f47947 */ /* 0x000fec0003800000 */
.L_x_1461:
        /* <DEDUP_REMOVED lines=12> */
.L_x_1451:
        /* <DEDUP_REMOVED lines=13> */
.L_x_1465:
        /* <DEDUP_REMOVED lines=12> */
.L_x_1464:
        /* <DEDUP_REMOVED lines=27> */
.L_x_1467:
        /* <DEDUP_REMOVED lines=13> */
.L_x_1466:
[----:B------:R0:W5:Y:S01]  /*105f0*/  LDG.E.U16 R0, desc[UR36][R2.64] ;  /* 0x0000002402007981 */ /* 0x000162000c1e1500 */
[----:B------:R-:W-:Y:S05]  /*10600*/  BRA `(.L_x_1456) ;  /* 0x0000000400b87947 */ /* 0x000fea0003800000 */
.L_x_1463:
        /* <DEDUP_REMOVED lines=12> */
.L_x_1470:
        /* <DEDUP_REMOVED lines=21> */
.L_x_1474:
[----:B------:R-:W-:Y:S05]  /*10820*/  BSYNC.RECONVERGENT B1 ;  /* 0x0000000000017941 */ /* 0x000fea0003800200 */
.L_x_1473:
[----:B------:R-:W-:Y:S01]  /*10830*/  IMAD.SHL.U32 R0, R0, 0x100000, RZ ;  /* 0x0010000000007824 */ /* 0x000fe200078e00ff */
[----:B------:R-:W-:-:S04]  /*10840*/  LEA R2, R2, 0x3b800000, 0x17 ;  /* 0x3b80000002027811 */ /* 0x000fc800078eb8ff */
[----:B------:R-:W-:-:S07]  /*10850*/  LOP3.LUT R0, R2, R0, R7, 0xfe, !PT ;  /* 0x0000000002007212 */ /* 0x000fce00078efe07 */
.L_x_1472:
[----:B------:R-:W-:Y:S05]  /*10860*/  BSYNC.RECONVERGENT B0 ;  /* 0x0000000000007941 */ /* 0x000fea0003800200 */
.L_x_1471:
[----:B------:R-:W-:Y:S01]  /*10870*/  F2FP.BF16.F32.PACK_AB R0, RZ, R0 ;  /* 0x00000000ff00723e */ /* 0x000fe200000010ff */
[----:B------:R-:W-:Y:S06]  /*10880*/  BRA `(.L_x_1456) ;  /* 0x0000000400187947 */ /* 0x000fec0003800000 */
.L_x_1469:
        /* <DEDUP_REMOVED lines=21> */
.L_x_1478:
[----:B------:R-:W-:Y:S05]  /*109e0*/  BSYNC.RECONVERGENT B1 ;  /* 0x0000000000017941 */ /* 0x000fea0003800200 */
.L_x_1477:
[----:B------:R-:W-:Y:S02]  /*109f0*/  SHF.L.U32 R0, R0, 0x15, RZ ;  /* 0x0000001500007819 */ /* 0x000fe400000006ff */
[----:B------:R-:W-:-:S04]  /*10a00*/  LEA R2, R2, 0x37800000, 0x17 ;  /* 0x3780000002027811 */ /* 0x000fc800078eb8ff */
[----:B------:R-:W-:-:S07]  /*10a10*/  LOP3.LUT R0, R2, R0, R7, 0xfe, !PT ;  /* 0x0000000002007212 */ /* 0x000fce00078efe07 */
.L_x_1476:
[----:B------:R-:W-:Y:S05]  /*10a20*/  BSYNC.RECONVERGENT B0 ;  /* 0x0000000000007941 */ /* 0x000fea0003800200 */
.L_x_1475:
[----:B------:R-:W-:Y:S01]  /*10a30*/  F2FP.BF16.F32.PACK_AB R0, RZ, R0 ;  /* 0x00000000ff00723e */ /* 0x000fe200000010ff */
[----:B------:R-:W-:Y:S06]  /*10a40*/  BRA `(.L_x_1456) ;  /* 0x0000000000a87947 */ /* 0x000fec0003800000 */
.L_x_1468:
        /* <DEDUP_REMOVED lines=14> */
.L_x_1482:
[----:B------:R-:W-:Y:S05]  /*10b30*/  BSYNC.RECONVERGENT B0 ;  /* 0x0000000000007941 */ /* 0x000fea0003800200 */
.L_x_1481:
[----:B------:R-:W-:Y:S01]  /*10b40*/  F2FP.BF16.F32.PACK_AB R0, RZ, R0 ;  /* 0x00000000ff00723e */ /* 0x000fe200000010ff */
[----:B------:R-:W-:Y:S06]  /*10b50*/  BRA `(.L_x_1456) ;  /* 0x0000000000647947 */ /* 0x000fec0003800000 */
.L_x_1455:
        /* <DEDUP_REMOVED lines=16> */
.L_x_1483:
[----:B------:R-:W-:Y:S01]  /*10c60*/  PRMT R0, RZ, 0x7610, R0 ;  /* 0x00007610ff007816 */ /* 0x000fe20000000000 */
[----:B------:R-:W-:Y:S06]  /*10c70*/  BRA `(.L_x_1456) ;  /* 0x00000000001c7947 */ /* 0x000fec0003800000 */
.L_x_1480:
[----:B------:R-:W2:Y:S02]  /*10c80*/  LDG.E.64 R2, desc[UR36][R2.64] ;  /* 0x0000002402027981 */ /* 0x000ea4000c1e1b00 */
[----:B--2---:R-:W0:Y:S02]  /*10c90*/  I2F.U64 R0, R2 ;  /* 0x0000000200007312 */ /* 0x004e240000301000 */
[----:B0-----:R-:W-:Y:S01]  /*10ca0*/  F2FP.BF16.F32.PACK_AB R0, RZ, R0 ;  /* 0x00000000ff00723e */ /* 0x001fe200000010ff */
[----:B------:R-:W-:Y:S06]  /*10cb0*/  BRA `(.L_x_1456) ;  /* 0x00000000000c7947 */ /* 0x000fec0003800000 */
.L_x_1479:
[----:B------:R-:W2:Y:S02]  /*10cc0*/  LDG.E R2, desc[UR36][R2.64] ;  /* 0x0000002402027981 */ /* 0x000ea4000c1e1900 */
[----:B--2---:R-:W-:-:S04]  /*10cd0*/  I2FP.F32.U32 R0, R2 ;  /* 0x0000000200007245 */ /* 0x004fc80000201000 */
[----:B------:R-:W-:-:S07]  /*10ce0*/  F2FP.BF16.F32.PACK_AB R0, RZ, R0 ;  /* 0x00000000ff00723e */ /* 0x000fce00000010ff */
.L_x_1456:
[----:B0----5:R-:W-:Y:S01]  /*10cf0*/  IMAD.U32 R3, R19, 0x10000, RZ ;  /* 0x0001000013037824 */ /* 0x021fe200078e00ff */
[----:B------:R-:W-:-:S04]  /*10d00*/  UPRMT UR4, UR43, 0x9910, URZ ;  /* 0x000099102b047896 */ /* 0x000fc800080000ff */
[----:B------:R-:W-:Y:S01]  /*10d10*/  FSETP.GT.FTZ.AND P0, PT, R3, RZ, PT ;  /* 0x000000ff0300720b */ /* 0x000fe20003f14000 */
[----:B------:R-:W-:-:S12]  /*10d20*/  UISETP.GT.AND UP0, UPT, UR4, 0x9, UPT ;  /* 0x000000090400788c */ /* 0x000fd8000bf04270 */
[----:B------:R-:W-:-:S04]  /*10d30*/  @!P0 IMAD.U32 R0, R0, 0x10000, RZ ;  /* 0x0001000000008824 */ /* 0x000fc800078e00ff */
[----:B------:R-:W-:-:S05]  /*10d40*/  @!P0 FMUL.FTZ R0, R3, R0 ;  /* 0x0000000003008220 */ /* 0x000fca0000410000 */
        /* <DEDUP_REMOVED lines=13> */
[----:B0-----:R-:W-:Y:S01]  /*10e20*/  STG.E.U8 desc[UR36][R16.64], R19 ;  /* 0x0000001310007986 */ /* 0x001fe2000c101124 */
[----:B------:R-:W-:Y:S05]  /*10e30*/  EXIT ;  /* 0x000000000000794d */ /* 0x000fea0003800000 */
.L_x_1487:
[----:B------:R-:W-:-:S06]  /*10e40*/  IMAD.U32 R3, R19, 0x10000, RZ ;  /* 0x0001000013037824 */ /* 0x000fcc00078e00ff */
[----:B------:R-:W0:Y:S02]  /*10e50*/  F2I.S64.TRUNC R2, R3 ;  /* 0x0000000300027311 */ /* 0x000e24000020d900 */
[----:B0-----:R-:W-:Y:S01]  /*10e60*/  STG.E.U8 desc[UR36][R16.64], R2 ;  /* 0x0000000210007986 */ /* 0x001fe2000c101124 */
[----:B------:R-:W-:Y:S05]  /*10e70*/  EXIT ;  /* 0x000000000000794d */ /* 0x000fea0003800000 */
.L_x_1486:
        /* <DEDUP_REMOVED lines=8> */
[----:B0-----:R-:W-:Y:S01]  /*10f00*/  STG.E.64 desc[UR36][R16.64], R2 ;  /* 0x0000000210007986 */ /* 0x001fe2000c101b24 */
[----:B------:R-:W-:Y:S05]  /*10f10*/  EXIT ;  /* 0x000000000000794d */ /* 0x000fea0003800000 */
.L_x_1490:
[----:B------:R-:W-:-:S06]  /*10f20*/  SHF.L.U32 R19, R19, 0x10, RZ ;  /* 0x0000001013137819 */ /* 0x000fcc00000006ff */
[----:B------:R-:W0:Y:S02]  /*10f30*/  F2I.FTZ.TRUNC.NTZ R19, R19 ;  /* 0x0000001300137305 */ /* 0x000e24000021f100 */
[----:B0-----:R-:W-:Y:S01]  /*10f40*/  STG.E desc[UR36][R16.64], R19 ;  /* 0x0000001310007986 */ /* 0x001fe2000c101924 */
[----:B------:R-:W-:Y:S05]  /*10f50*/  EXIT ;  /* 0x000000000000794d */ /* 0x000fea0003800000 */
.L_x_1489:
[----:B------:R-:W-:-:S06]  /*10f60*/  IMAD.U32 R19, R19, 0x10000, RZ ;  /* 0x0001000013137824 */ /* 0x000fcc00078e00ff */
[----:B------:R-:W0:Y:S02]  /*10f70*/  F2I.FTZ.TRUNC.NTZ R19, R19 ;  /* 0x0000001300137305 */ /* 0x000e24000021f100 */
[----:B0-----:R-:W-:Y:S01]  /*10f80*/  STG.E.U16 desc[UR36][R16.64], R19 ;  /* 0x0000001310007986 */ /* 0x001fe2000c101524 */
[----:B------:R-:W-:Y:S05]  /*10f90*/  EXIT ;  /* 0x000000000000794d */ /* 0x000fea0003800000 */
.L_x_1485:
[----:B------:R-:W-:-:S09]  /*10fa0*/  UISETP.GT.AND UP0, UPT, UR4, 0x6, UPT ;  /* 0x000000060400788c */ /* 0x000fd2000bf04270 */
[----:B------:R-:W-:Y:S05]  /*10fb0*/  BRA.U UP0, `(.L_x_1491) ;  /* 0x00000001002c7547 */ /* 0x000fea000b800000 */
[----:B------:R-:W-:-:S09]  /*10fc0*/  UISETP.NE.AND UP0, UPT, UR4, 0x5, UPT ;  /* 0x000000050400788c */ /* 0x000fd2000bf05270 */
[----:B------:R-:W-:Y:S05]  /*10fd0*/  BRA.U !UP0, `(.L_x_1492) ;  /* 0x0000000108147547 */ /* 0x000fea000b800000 */
[----:B------:R-:W-:-:S09]  /*10fe0*/  UISETP.NE.AND UP0, UPT, UR4, 0x6, UPT ;  /* 0x000000060400788c */ /* 0x000fd2000bf05270 */
[----:B------:R-:W-:Y:S05]  /*10ff0*/  BRA.U UP0, `(.L_x_1488) ;  /* 0x0000000900307547 */ /* 0x000fea000b800000 */
[----:B------:R-:W-:-:S05]  /*11000*/  IMAD.U32 R19, R19, 0x10000, RZ ;  /* 0x0001000013137824 */ /* 0x000fca00078e00ff */
[----:B------:R-:W-:Y:S01]  /*11010*/  STG.E desc[UR36][R16.64], R19 ;  /* 0x0000001310007986 */ /* 0x000fe2000c101924 */
[----:B------:R-:W-:Y:S05]  /*11020*/  EXIT ;  /* 0x000000000000794d */ /* 0x000fea0003800000 */
.L_x_1492:
[----:B------:R-:W-:-:S05]  /*11030*/  IMAD.U32 R0, R19, 0x10000, RZ ;  /* 0x0001000013007824 */ /* 0x000fca00078e00ff */
[----:B------:R-:W-:-:S05]  /*11040*/  F2FP.F16.F32.PACK_AB R0, RZ, R0 ;  /* 0x00000000ff00723e */ /* 0x000fca00000000ff */
[----:B------:R-:W-:Y:S01]  /*11050*/  STG.E.U16 desc[UR36][R16.64], R0 ;  /* 0x0000000010007986 */ /* 0x000fe2000c101524 */
[----:B------:R-:W-:Y:S05]  /*11060*/  EXIT ;  /* 0x000000000000794d */ /* 0x000fea0003800000 */
.L_x_1491:
        /* <DEDUP_REMOVED lines=8> */
[----:B------:R-:W-:Y:S01]  /*110f0*/  STG.E.64 desc[UR36][R16.64], R2 ;  /* 0x0000000210007986 */ /* 0x000fe2000c101b24 */
[----:B------:R-:W-:Y:S05]  /*11100*/  EXIT ;  /* 0x000000000000794d */ /* 0x000fea0003800000 */
.L_x_1494:
[----:B------:R-:W-:-:S04]  /*11110*/  SHF.L.U32 R19, R19, 0x10, RZ ;  /* 0x0000001013137819 */ /* 0x000fc800000006ff */
[----:B------:R-:W-:-:S04]  /*11120*/  F2FP.F16.F32.PACK_AB R3, RZ, R19 ;  /* 0x00000013ff03723e */ /* 0x000fc800000000ff */
[----:B------:R-:W-:-:S05]  /*11130*/  PRMT R3, R3, 0x5410, RZ ;  /* 0x0000541003037816 */ /* 0x000fca00000000ff */
[----:B------:R-:W-:Y:S01]  /*11140*/  STG.E desc[UR36][R16.64], R3 ;  /* 0x0000000310007986 */ /* 0x000fe2000c101924 */
[----:B------:R-:W-:Y:S05]  /*11150*/  EXIT ;  /* 0x000000000000794d */ /* 0x000fea0003800000 */
.L_x_1493:
[----:B------:R-:W-:-:S04]  /*11160*/  IMAD.U32 R2, R19, 0x10000, RZ ;  /* 0x0001000013027824 */ /* 0x000fc800078e00ff */
[----:B------:R-:W-:-:S06]  /*11170*/  FMUL.FTZ R2, R2, 1 ;  /* 0x3f80000002027820 */ /* 0x000fcc0000410000 */
[----:B------:R-:W0:Y:S02]  /*11180*/  F2F.F64.F32 R2, R2 ;  /* 0x0000000200027310 */ /* 0x000e240000201800 */
[----:B0-----:R-:W-:Y:S01]  /*11190*/  STG.E.64 desc[UR36][R16.64], R2 ;  /* 0x0000000210007986 */ /* 0x001fe2000c101b24 */
[----:B------:R-:W-:Y:S05]  /*111a0*/  EXIT ;  /* 0x000000000000794d */ /* 0x000fea0003800000 */
.L_x_1484:
        /* <DEDUP_REMOVED lines=12> */
[----:B0-----:R-:W-:Y:S01]  /*11270*/  STG.E.U16 desc[UR36][R16.64], R3 ;  /* 0x0000000310007986 */ /* 0x001fe2000c101524 */
[----:B------:R-:W-:Y:S05]  /*11280*/  EXIT ;  /* 0x000000000000794d */ /* 0x000fea0003800000 */
.L_x_1498:
        /* <DEDUP_REMOVED lines=17> */
.L_x_1501:
[----:B------:R-:W-:-:S04]  /*113a0*/  SHF.R.U32.HI R3, RZ, 0x18, R3 ;  /* 0x00000018ff037819 */ /* 0x000fc80000011603 */
[----:B------:R-:W-:-:S04]  /*113b0*/  LOP3.LUT R0, R0, 0x80, R3, 0xf8, !PT ;  /* 0x0000008000007812 */ /* 0x000fc800078ef803 */
[----:B------:R-:W-:-:S07]  /*113c0*/  PRMT R8, R0, 0x7610, R8 ;  /* 0x0000761000087816 */ /* 0x000fce0000000008 */
.L_x_1500:
[----:B------:R-:W-:Y:S05]  /*113d0*/  BSYNC.RECONVERGENT B0 ;  /* 0x0000000000007941 */ /* 0x000fea0003800200 */
.L_x_1499:
[----:B------:R-:W-:Y:S01]  /*113e0*/  STG.E.U8 desc[UR36][R16.64], R8 ;  /* 0x0000000810007986 */ /* 0x000fe2000c101124 */
[----:B------:R-:W-:Y:S05]  /*113f0*/  EXIT ;  /* 0x000000000000794d */ /* 0x000fea0003800000 */
.L_x_1497:
        /* <DEDUP_REMOVED lines=17> */
.L_x_1504:
[----:B------:R-:W-:-:S04]  /*11510*/  SHF.R.U32.HI R3, RZ, 0x18, R3 ;  /* 0x00000018ff037819 */ /* 0x000fc80000011603 */
[----:B------:R-:W-:-:S04]  /*11520*/  LOP3.LUT R0, R0, 0x80, R3, 0xf8, !PT ;  /* 0x0000008000007812 */ /* 0x000fc800078ef803 */
[----:B------:R-:W-:-:S07]  /*11530*/  PRMT R8, R0, 0x7610, R8 ;  /* 0x0000761000087816 */ /* 0x000fce0000000008 */
.L_x_1503:
[----:B------:R-:W-:Y:S05]  /*11540*/  BSYNC.RECONVERGENT B0 ;  /* 0x0000000000007941 */ /* 0x000fea0003800200 */
.L_x_1502:
[----:B------:R-:W-:Y:S01]  /*11550*/  STG.E.U8 desc[UR36][R16.64], R8 ;  /* 0x0000000810007986 */ /* 0x000fe2000c101124 */
[----:B------:R-:W-:Y:S05]  /*11560*/  EXIT ;  /* 0x000000000000794d */ /* 0x000fea0003800000 */
.L_x_1496:
        /* <DEDUP_REMOVED lines=22> */
.L_x_1506:
[----:B------:R-:W-:-:S06]  /*116d0*/  SHF.L.U32 R2, R19, 0x10, RZ ;  /* 0x0000001013027819 */ /* 0x000fcc00000006ff */
[----:B------:R-:W0:Y:S02]  /*116e0*/  F2I.U64.TRUNC R2, R2 ;  /* 0x0000000200027311 */ /* 0x000e24000020d800 */
[----:B0-----:R-:W-:Y:S01]  /*116f0*/  STG.E.64 desc[UR36][R16.64], R2 ;  /* 0x0000000210007986 */ /* 0x001fe2000c101b24 */
[----:B------:R-:W-:Y:S05]  /*11700*/  EXIT ;  /* 0x000000000000794d */ /* 0x000fea0003800000 */
.L_x_1505:
[----:B------:R-:W-:-:S06]  /*11710*/  IMAD.U32 R19, R19, 0x10000, RZ ;  /* 0x0001000013137824 */ /* 0x000fcc00078e00ff */
[----:B------:R-:W0:Y:S02]  /*11720*/  F2I.FTZ.U32.TRUNC.NTZ R19, R19 ;  /* 0x0000001300137305 */ /* 0x000e24000021f000 */
[----:B0-----:R-:W-:Y:S01]  /*11730*/  STG.E desc[UR36][R16.64], R19 ;  /* 0x0000001310007986 */ /* 0x001fe2000c101924 */
[----:B------:R-:W-:Y:S05]  /*11740*/  EXIT ;  /* 0x000000000000794d */ /* 0x000fea0003800000 */
.L_x_1495:
        /* <DEDUP_REMOVED lines=9> */
[----:B------:R-:W-:Y:S01]  /*117e0*/  STG.E.U8 desc[UR36][R16.64], R3 ;  /* 0x0000000310007986 */ /* 0x000fe2000c101124 */
[----:B------:R-:W-:Y:S05]  /*117f0*/  EXIT ;  /* 0x000000000000794d */ /* 0x000fea0003800000 */
.L_x_1508:
[----:B------:R-:W-:Y:S01]  /*11800*/  IMAD.U32 R19, R19, 0x10000, RZ ;  /* 0x0001000013137824 */ /* 0x000fe200078e00ff */
[----:B------:R-:W-:-:S03]  /*11810*/  CS2R R6, SRZ ;  /* 0x0000000000067805 */ /* 0x000fc6000001ff00 */
[----:B------:R-:W-:-:S06]  /*11820*/  FMUL.FTZ R4, R19, 1 ;  /* 0x3f80000013047820 */ /* 0x000fcc0000410000 */
[----:B------:R-:W0:Y:S02]  /*11830*/  F2F.F64.F32 R4, R4 ;  /* 0x0000000400047310 */ /* 0x000e240000201800 */
[----:B0-----:R-:W-:Y:S01]  /*11840*/  STG.E.128 desc[UR36][R16.64], R4 ;  /* 0x0000000410007986 */ /* 0x001fe2000c101d24 */
[----:B------:R-:W-:Y:S05]  /*11850*/  EXIT ;  /* 0x000000000000794d */ /* 0x000fea0003800000 */
.L_x_1507:
[----:B------:R-:W-:-:S09]  /*11860*/  UISETP.NE.AND UP0, UPT, UR4, 0xf, UPT ;  /* 0x0000000f0400788c */ /* 0x000fd2000bf05270 */
[----:B------:R-:W-:Y:S05]  /*11870*/  BRA.U !UP0, `(.L_x_1509) ;  /* 0x0000000108e87547 */ /* 0x000fea000b800000 */
[----:B------:R-:W-:-:S09]  /*11880*/  UISETP.NE.AND UP0, UPT, UR4, 0x17, UPT ;  /* 0x000000170400788c */ /* 0x000fd2000bf05270 */
[----:B------:R-:W-:Y:S05]  /*11890*/  BRA.U !UP0, `(.L_x_1510) ;  /* 0x0000000108907547 */ /* 0x000fea000b800000 */
[----:B------:R-:W-:-:S09]  /*118a0*/  UISETP.NE.AND UP0, UPT, UR4, 0x18, UPT ;  /* 0x000000180400788c */ /* 0x000fd2000bf05270 */
[----:B------:R-:W-:Y:S05]  /*118b0*/  BRA.U !UP0, `(.L_x_1511) ;  /* 0x0000000108447547 */ /* 0x000fea000b800000 */
.L_x_1488:
[----:B------:R-:W-:Y:S01]  /*118c0*/  MOV R0, 0x130 ;  /* 0x0000013000007802 */ /* 0x000fe20000000f00 */
[----:B------:R-:W0:Y:S01]  /*118d0*/  LDCU.64 UR4, c[0x4][0x120] ;  /* 0x01002400ff0477ac */ /* 0x000e220008000a00 */
[----:B------:R-:W-:Y:S02]  /*118e0*/  HFMA2 R13, -RZ, RZ, 0, 0 ;  /* 0x00000000ff0d7431 */ /* 0x000fe400000001ff */
[----:B------:R-:W-:Y:S01]  /*118f0*/  IMAD.MOV.U32 R8, RZ, RZ, 0x65 ;  /* 0x00000065ff087424 */ /* 0x000fe200078e00ff */
[----:B------:R1:W2:Y:S01]  /*11900*/  LDC.64 R2, c[0x4][R0] ;  /* 0x0100000000027b82 */ /* 0x0002a20000000a00 */
[----:B------:R-:W3:Y:S01]  /*11910*/  LDCU.64 UR6, c[0x4][0x128] ;  /* 0x01002500ff0677ac */ /* 0x000ee20008000a00 */
[----:B------:R-:W-:Y:S01]  /*11920*/  IMAD.MOV.U32 R12, RZ, RZ, 0x1 ;  /* 0x00000001ff0c7424 */ /* 0x000fe200078e00ff */
        /* <DEDUP_REMOVED lines=9> */
.L_x_1512:
[----:B------:R-:W-:Y:S05]  /*119c0*/  EXIT ;  /* 0x000000000000794d */ /* 0x000fea0003800000 */
.L_x_1511:
        /* <DEDUP_REMOVED lines=13> */
.L_x_1514:
[----:B------:R-:W-:Y:S05]  /*11aa0*/  BSYNC.RECONVERGENT B0 ;  /* 0x0000000000007941 */ /* 0x000fea0003800200 */
.L_x_1513:
[----:B------:R-:W-:-:S05]  /*11ab0*/  LOP3.LUT R3, R0, 0x80, R3, 0xf8, !PT ;  /* 0x0000008000037812 */ /* 0x000fca00078ef803 */
[----:B------:R-:W-:Y:S01]  /*11ac0*/  STG.E.U8 desc[UR36][R16.64], R3 ;  /* 0x0000000310007986 */ /* 0x000fe2000c101124 */
[----:B------:R-:W-:Y:S05]  /*11ad0*/  EXIT ;  /* 0x000000000000794d */ /* 0x000fea0003800000 */
.L_x_1510:
        /* <DEDUP_REMOVED lines=12> */
.L_x_1516:
[----:B------:R-:W-:Y:S01]  /*11ba0*/  IMAD.MOV.U32 R0, RZ, RZ, 0x7f ;  /* 0x0000007fff007424 */ /* 0x000fe200078e00ff */
[----:B------:R-:W-:-:S04]  /*11bb0*/  ISETP.GT.U32.AND P0, PT, R2, 0x7f800000, PT ;  /* 0x7f8000000200780c */ /* 0x000fc80003f04070 */
[----:B------:R-:W-:-:S09]  /*11bc0*/  SEL R0, R0, 0x7c, P0 ;  /* 0x0000007c00007807 */ /* 0x000fd20000000000 */
.L_x_1517:
[----:B------:R-:W-:Y:S05]  /*11bd0*/  BSYNC.RECONVERGENT B0 ;  /* 0x0000000000007941 */ /* 0x000fea0003800200 */
.L_x_1515:
[----:B------:R-:W-:-:S04]  /*11be0*/  SHF.R.U32.HI R3, RZ, 0x18, R3 ;  /* 0x00000018ff037819 */ /* 0x000fc80000011603 */
[----:B------:R-:W-:-:S05]  /*11bf0*/  LOP3.LUT R3, R0, 0x80, R3, 0xf8, !PT ;  /* 0x0000008000037812 */ /* 0x000fca00078ef803 */
[----:B------:R-:W-:Y:S01]  /*11c00*/  STG.E.U8 desc[UR36][R16.64], R3 ;  /* 0x0000000310007986 */ /* 0x000fe2000c101124 */
[----:B------:R-:W-:Y:S05]  /*11c10*/  EXIT ;  /* 0x000000000000794d */ /* 0x000fea0003800000 */
.L_x_1509:
[----:B------:R-:W-:Y:S01]  /*11c20*/  STG.E.U16 desc[UR36][R16.64], R19 ;  /* 0x0000001310007986 */ /* 0x000fe2000c101524 */
[----:B------:R-:W-:Y:S05]  /*11c30*/  EXIT ;  /* 0x000000000000794d */ /* 0x000fea0003800000 */
.L_x_1518:
        /* <DEDUP_REMOVED lines=12> */
.L_x_3611:


//--------------------- .text._ZN2at6native27unrolled_elementwise_kernelIZZZNS0_12prelu_kernelERNS_14TensorIteratorEENKUlvE_clEvENKUlvE1_clEvEUlN3c108BFloat16ES7_E_St5arrayIPcLm3EELi4E23TrivialOffsetCalculatorILi2EjESC_ILi1EjENS0_6memory12LoadWithCastILi2EEENSF_13StoreWithCastILi1EEEEEviT_T0_T2_T3_T4_T5_ --------------------------
	.section	.text._ZN2at6native27unrolled_elementwise_kernelIZZZNS0_12prelu_kernelERNS_14TensorIteratorEENKUlvE_clEvENKUlvE1_clEvEUlN3c108BFloat16ES7_E_St5arrayIPcLm3EELi4E23TrivialOffsetCalculatorILi2EjESC_ILi1EjENS0_6memory12LoadWithCastILi2EEENSF_13StoreWithCastILi1EEEEEviT_T0_T2_T3_T4_T5_,"ax",@progbits
	.align	128
        .global         _ZN2at6native27unrolled_elementwise_kernelIZZZNS0_12prelu_kernelERNS_14TensorIteratorEENKUlvE_clEvENKUlvE1_clEvEUlN3c108BFloat16ES7_E_St5arrayIPcLm3EELi4E23TrivialOffsetCalculatorILi2EjESC_ILi1EjENS0_6memory12LoadWithCastILi2EEENSF_13StoreWithCastILi1EEEEEviT_T0_T2_T3_T4_T5_
        .type           _ZN2at6native27unrolled_elementwise_kernelIZZZNS0_12prelu_kernelERNS_14TensorIteratorEENKUlvE_clEvENKUlvE1_clEvEUlN3c108BFloat16ES7_E_St5arrayIPcLm3EELi4E23TrivialOffsetCalculatorILi2EjESC_ILi1EjENS0_6memory12LoadWithCastILi2EEENSF_13StoreWithCastILi1EEEEEviT_T0_T2_T3_T4_T5_,@function
        .size           _ZN2at6native27unrolled_elementwise_kernelIZZZNS0_12prelu_kernelERNS_14TensorIteratorEENKUlvE_clEvENKUlvE1_clEvEUlN3c108BFloat16ES7_E_St5arrayIPcLm3EELi4E23TrivialOffsetCalculatorILi2EjESC_ILi1EjENS0_6memory12LoadWithCastILi2EEENSF_13StoreWithCastILi1EEEEEviT_T0_T2_T3_T4_T5_,(.L_x_3612 - _ZN2at6native27unrolled_elementwise_kernelIZZZNS0_12prelu_kernelERNS_14TensorIteratorEENKUlvE_clEvENKUlvE1_clEvEUlN3c108BFloat16ES7_E_St5arrayIPcLm3EELi4E23TrivialOffsetCalculatorILi2EjESC_ILi1EjENS0_6memory12LoadWithCastILi2EEENSF_13StoreWithCastILi1EEEEEviT_T0_T2_T3_T4_T5_)
        .other          _ZN2at6native27unrolled_elementwise_kernelIZZZNS0_12prelu_kernelERNS_14TensorIteratorEENKUlvE_clEvENKUlvE1_clEvEUlN3c108BFloat16ES7_E_St5arrayIPcLm3EELi4E23TrivialOffsetCalculatorILi2EjESC_ILi1EjENS0_6memory12LoadWithCastILi2EEENSF_13StoreWithCastILi1EEEEEviT_T0_T2_T3_T4_T5_,@"STO_CUDA_ENTRY STV_DEFAULT"
_ZN2at6native27unrolled_elementwise_kernelIZZZNS0_12prelu_kernelERNS_14TensorIteratorEENKUlvE_clEvENKUlvE1_clEvEUlN3c108BFloat16ES7_E_St5arrayIPcLm3EELi4E23TrivialOffsetCalculatorILi2EjESC_ILi1EjENS0_6memory12LoadWithCastILi2EEENSF_13StoreWithCastILi1EEEEEviT_T0_T2_T3_T4_T5_:
.text._ZN2at6native27unrolled_elementwise_kernelIZZZNS0_12prelu_kernelERNS_14TensorIteratorEENKUlvE_clEvENKUlvE1_clEvEUlN3c108BFloat16ES7_E_St5arrayIPcLm3EELi4E23TrivialOffsetCalculatorILi2EjESC_ILi1EjENS0_6memory12LoadWithCastILi2EEENSF_13StoreWithCastILi1EEEEEviT_T0_T2_T3_T4_T5_:
        /* <DEDUP_REMOVED lines=36> */
.L_x_1524:
[----:B------:R-:W2:Y:S02]  /*0240*/  LDG.E.U8 R4, desc[UR36][R4.64] ;  /* 0x0000002404047981 */ /* 0x000ea4000c1e1100 */
[----:B--2---:R-:W-:-:S04]  /*0250*/  I2FP.F32.U32 R0, R4 ;  /* 0x0000000400007245 */ /* 0x004fc80000201000 */
[----:B------:R-:W-:-:S04]  /*0260*/  F2FP.BF16.F32.PACK_AB R0, RZ, R0 ;  /* 0x00000000ff00723e */ /* 0x000fc800000010ff */
[----:B------:R-:W-:Y:S01]  /*0270*/  PRMT R28, R0, 0x7610, R28 ;  /* 0x00007610001c7816 */ /* 0x000fe2000000001c */
[----:B------:R-:W-:Y:S06]  /*0280*/  BRA `(.L_x_1526) ;  /* 0x0000000c00e47947 */ /* 0x000fec0003800000 */
.L_x_1523:
        /* <DEDUP_REMOVED lines=11> */
.L_x_1528:
[----:B------:R-:W2:Y:S02]  /*0340*/  LDG.E R4, desc[UR36][R4.64] ;  /* 0x0000002404047981 */ /* 0x000ea4000c1e1900 */
[----:B--2---:R-:W-:-:S04]  /*0350*/  I2FP.F32.S32 R0, R4 ;  /* 0x0000000400007245 */ /* 0x004fc80000201400 */
[----:B------:R-:W-:-:S04]  /*0360*/  F2FP.BF16.F32.PACK_AB R0, RZ, R0 ;  /* 0x00000000ff00723e */ /* 0x000fc800000010ff */
[----:B------:R-:W-:Y:S01]  /*0370*/  PRMT R28, R0, 0x7610, R28 ;  /* 0x00007610001c7816 */ /* 0x000fe2000000001c */
[----:B------:R-:W-:Y:S06]  /*0380*/  BRA `(.L_x_1526) ;  /* 0x0000000c00a47947 */ /* 0x000fec0003800000 */
.L_x_1527:
[----:B------:R-:W2:Y:S02]  /*0390*/  LDG.E.U16 R4, desc[UR36][R4.64] ;  /* 0x0000002404047981 */ /* 0x000ea4000c1e1500 */
[----:B--2---:R-:W0:Y:S02]  /*03a0*/  I2F.S16 R0, R4 ;  /* 0x0000000400007306 */ /* 0x004e240000101400 */
[----:B0-----:R-:W-:-:S04]  /*03b0*/  F2FP.BF16.F32.PACK_AB R0, RZ, R0 ;  /* 0x00000000ff00723e */ /* 0x001fc800000010ff */
[----:B------:R-:W-:Y:S01]  /*03c0*/  PRMT R28, R0, 0x7610, R28 ;  /* 0x00007610001c7816 */ /* 0x000fe2000000001c */
[----:B------:R-:W-:Y:S06]  /*03d0*/  BRA `(.L_x_1526) ;  /* 0x0000000c00907947 */ /* 0x000fec0003800000 */
.L_x_1522:
        /* <DEDUP_REMOVED lines=9> */
.L_x_1530:
[----:B------:R-:W2:Y:S02]  /*0470*/  LDG.E.U16 R0, desc[UR36][R4.64] ;  /* 0x0000002404007981 */ /* 0x000ea4000c1e1500 */
[----:B--2---:R-:W-:-:S05]  /*0480*/  HADD2.F32 R0, -RZ, R0.H0_H0 ;  /* 0x20000000ff007230 */ /* 0x004fca0000004100 */
[----:B------:R-:W-:-:S04]  /*0490*/  F2FP.BF16.F32.PACK_AB R0, RZ, R0 ;  /* 0x00000000ff00723e */ /* 0x000fc800000010ff */
[----:B------:R-:W-:Y:S01]  /*04a0*/  PRMT R28, R0, 0x7610, R28 ;  /* 0x00007610001c7816 */ /* 0x000fe2000000001c */
[----:B------:R-:W-:Y:S06]  /*04b0*/  BRA `(.L_x_1526) ;  /* 0x0000000c00587947 */ /* 0x000fec0003800000 */
.L_x_1529:
        /* <DEDUP_REMOVED lines=9> */
.L_x_1532:
[----:B------:R-:W2:Y:S02]  /*0550*/  LDG.E.U16 R4, desc[UR36][R4.64] ;  /* 0x0000002404047981 */ /* 0x000ea4000c1e1500 */
[----:B--2---:R-:W-:-:S05]  /*0560*/  HADD2.F32 R0, -RZ, R4.H0_H0 ;  /* 0x20000004ff007230 */ /* 0x004fca0000004100 */
[----:B------:R-:W-:-:S04]  /*0570*/  F2FP.BF16.F32.PACK_AB R0, RZ, R0 ;  /* 0x00000000ff00723e */ /* 0x000fc800000010ff */
[----:B------:R-:W-:Y:S01]  /*0580*/  PRMT R28, R0, 0x7610, R28 ;  /* 0x00007610001c7816 */ /* 0x000fe2000000001c */
[----:B------:R-:W-:Y:S06]  /*0590*/  BRA `(.L_x_1526) ;  /* 0x0000000c00207947 */ /* 0x000fec0003800000 */
.L_x_1531:
        /* <DEDUP_REMOVED lines=13> */
.L_x_1521:
        /* <DEDUP_REMOVED lines=14> */
.L_x_1535:
        /* <DEDUP_REMOVED lines=13> */
.L_x_1534:
        /* <DEDUP_REMOVED lines=27> */
.L_x_1537:
        /* <DEDUP_REMOVED lines=12> */
[----:B------:R-:W-:-:S04]  /*0a90*/  F2FP.BF16.F32.PACK_AB R0, RZ, R0 ;  /* 0x00000000ff00723e */ /* 0x000fc800000010ff */
[----:B------:R-:W-:Y:S01]  /*0aa0*/  PRMT R28, R0, 0x7610, R28 ;  /* 0x00007610001c7816 */ /* 0x000fe2000000001c */
[----:B------:R-:W-:Y:S06]  /*0ab0*/  BRA `(.L_x_1526) ;  /* 0x0000000400d87947 */ /* 0x000fec0003800000 */
.L_x_1536:
[----:B------:R0:W5:Y:S01]  /*0ac0*/  LDG.E.U16 R28, desc[UR36][R4.64] ;  /* 0x00000024041c7981 */ /* 0x000162000c1e1500 */
[----:B------:R-:W-:Y:S05]  /*0ad0*/  BRA `(.L_x_1526) ;  /* 0x0000000400d07947 */ /* 0x000fea0003800000 */
.L_x_1533:
        /* <DEDUP_REMOVED lines=13> */
.L_x_1540:
        /* <DEDUP_REMOVED lines=21> */
.L_x_1544:
[----:B------:R-:W-:Y:S05]  /*0d00*/  BSYNC.RECONVERGENT B1 ;  /* 0x0000000000017941 */ /* 0x000fea0003800200 */
.L_x_1543:
[----:B------:R-:W-:Y:S01]  /*0d10*/  IMAD.SHL.U32 R0, R0, 0x100000, RZ ;  /* 0x0010000000007824 */ /* 0x000fe200078e00ff */
[----:B------:R-:W-:-:S04]  /*0d20*/  LEA R3, R3, 0x3b800000, 0x17 ;  /* 0x3b80000003037811 */ /* 0x000fc800078eb8ff */
[----:B------:R-:W-:-:S07]  /*0d30*/  LOP3.LUT R0, R3, R0, R7, 0xfe, !PT ;  /* 0x0000000003007212 */ /* 0x000fce00078efe07 */
.L_x_1542:
[----:B------:R-:W-:Y:S05]  /*0d40*/  BSYNC.RECONVERGENT B0 ;  /* 0x0000000000007941 */ /* 0x000fea0003800200 */
.L_x_1541:
[----:B------:R-:W-:-:S04]  /*0d50*/  F2FP.BF16.F32.PACK_AB R0, RZ, R0 ;  /* 0x00000000ff00723e */ /* 0x000fc800000010ff */
[----:B------:R-:W-:Y:S01]  /*0d60*/  PRMT R28, R0, 0x7610, R28 ;  /* 0x00007610001c7816 */ /* 0x000fe2000000001c */
[----:B------:R-:W-:Y:S06]  /*0d70*/  BRA `(.L_x_1526) ;  /* 0x0000000400287947 */ /* 0x000fec0003800000 */
.L_x_1539:
        /* <DEDUP_REMOVED lines=21> */
.L_x_1548:
[----:B------:R-:W-:Y:S05]  /*0ed0*/  BSYNC.RECONVERGENT B1 ;  /* 0x0000000000017941 */ /* 0x000fea0003800200 */
.L_x_1547:
[----:B------:R-:W-:Y:S01]  /*0ee0*/  IMAD.SHL.U32 R0, R0, 0x200000, RZ ;  /* 0x0020000000007824 */ /* 0x000fe200078e00ff */
[----:B------:R-:W-:-:S04]  /*0ef0*/  LEA R3, R3, 0x37800000, 0x17 ;  /* 0x3780000003037811 */ /* 0x000fc800078eb8ff */
[----:B------:R-:W-:-:S07]  /*0f00*/  LOP3.LUT R0, R3, R0, R7, 0xfe, !PT ;  /* 0x0000000003007212 */ /* 0x000fce00078efe07 */
.L_x_1546:
[----:B------:R-:W-:Y:S05]  /*0f10*/  BSYNC.RECONVERGENT B0 ;  /* 0x0000000000007941 */ /* 0x000fea0003800200 */
.L_x_1545:
[----:B------:R-:W-:-:S04]  /*0f20*/  F2FP.BF16.F32.PACK_AB R0, RZ, R0 ;  /* 0x00000000ff00723e */ /* 0x000fc800000010ff */
[----:B------:R-:W-:Y:S01]  /*0f30*/  PRMT R28, R0, 0x7610, R28 ;  /* 0x00007610001c7816 */ /* 0x000fe2000000001c */
[----:B------:R-:W-:Y:S06]  /*0f40*/  BRA `(.L_x_1526) ;  /* 0x0000000000b47947 */ /* 0x000fec0003800000 */
.L_x_1538:
[----:B------:R-:W-:-:S09]  /*0f50*/  UISETP.NE.AND UP0, UPT, UR4, 0x1c, UPT ;  /* 0x0000001c0400788c */ /* 0x000fd2000bf05270 */
[----:B------:R-:W-:Y:S05]  /*0f60*/  BRA.U !UP0, `(.L_x_1549) ;  /* 0x00000001089c7547 */ /* 0x000fea000b800000 */
[----:B------:R-:W-:-:S09]  /*0f70*/  UISETP.NE.AND UP0, UPT, UR4, 0x1d, UPT ;  /* 0x0000001d0400788c */ /* 0x000fd2000bf05270 */
[----:B------:R-:W-:Y:S05]  /*0f80*/  BRA.U !UP0, `(.L_x_1550) ;  /* 0x0000000108807547 */ /* 0x000fea000b800000 */
[----:B------:R-:W-:-:S09]  /*0f90*/  UISETP.NE.AND UP0, UPT, UR4, 0x2c, UPT ;  /* 0x0000002c0400788c */ /* 0x000fd2000bf05270 */
[----:B------:R-:W-:Y:S05]  /*0fa0*/  BRA.U !UP0, `(.L_x_1551) ;  /* 0x0000000108487547 */ /* 0x000fea000b800000 */
.L_x_1525:
        /* <DEDUP_REMOVED lines=16> */
.L_x_1552:
[----:B------:R-:W-:Y:S01]  /*10b0*/  PRMT R28, RZ, 0x7610, R28 ;  /* 0x00007610ff1c7816 */ /* 0x000fe2000000001c */
[----:B------:R-:W-:Y:S06]  /*10c0*/  BRA `(.L_x_1526) ;  /* 0x0000000000547947 */ /* 0x000fec0003800000 */
.L_x_1551:
        /* <DEDUP_REMOVED lines=8> */
.L_x_1554:
[----:B------:R-:W-:Y:S05]  /*1150*/  BSYNC.RECONVERGENT B0 ;  /* 0x0000000000007941 */ /* 0x000fea0003800200 */
.L_x_1553:
[----:B------:R-:W-:-:S04]  /*1160*/  F2FP.BF16.F32.PACK_AB R0, RZ, R0 ;  /* 0x00000000ff00723e */ /* 0x000fc800000010ff */
[----:B------:R-:W-:Y:S01]  /*1170*/  PRMT R28, R0, 0x7610, R28 ;  /* 0x00007610001c7816 */ /* 0x000fe2000000001c */
[----:B------:R-:W-:Y:S06]  /*1180*/  BRA `(.L_x_1526) ;  /* 0x0000000000247947 */ /* 0x000fec0003800000 */
.L_x_1550:
[----:B------:R-:W2:Y:S02]  /*1190*/  LDG.E.64 R4, desc[UR36][R4.64] ;  /* 0x0000002404047981 */ /* 0x000ea4000c1e1b00 */
[----:B--2---:R-:W0:Y:S02]  /*11a0*/  I2F.U64 R0, R4 ;  /* 0x0000000400007312 */ /* 0x004e240000301000 */
[----:B0-----:R-:W-:-:S04]  /*11b0*/  F2FP.BF16.F32.PACK_AB R0, RZ, R0 ;  /* 0x00000000ff00723e */ /* 0x001fc800000010ff */
[----:B------:R-:W-:Y:S01]  /*11c0*/  PRMT R28, R0, 0x7610, R28 ;  /* 0x00007610001c7816 */ /* 0x000fe2000000001c */
[----:B------:R-:W-:Y:S06]  /*11d0*/  BRA `(.L_x_1526) ;  /* 0x0000000000107947 */ /* 0x000fec0003800000 */
.L_x_1549:
[----:B------:R-:W2:Y:S02]  /*11e0*/  LDG.E R4, desc[UR36][R4.64] ;  /* 0x0000002404047981 */ /* 0x000ea4000c1e1900 */
[----:B--2---:R-:W-:-:S04]  /*11f0*/  I2FP.F32.U32 R0, R4 ;  /* 0x0000000400007245 */ /* 0x004fc80000201000 */
[----:B------:R-:W-:-:S04]  /*1200*/  F2FP.BF16.F32.PACK_AB R0, RZ, R0 ;  /* 0x00000000ff00723e */ /* 0x000fc800000010ff */
[----:B------:R-:W-:-:S07]  /*1210*/  PRMT R28, R0, 0x7610, R28 ;  /* 0x00007610001c7816 */ /* 0x000fce000000001c */
.L_x_1526:
[----:B0-----:R-:W0:Y:S01]  /*1220*/  LDC.64 R4, c[0x0][0x398] ;  /* 0x0000e600ff047b82 */ /* 0x001e220000000a00 */
        /* <DEDUP_REMOVED lines=20> */
.L_x_1558:
[----:B------:R-:W2:Y:S02]  /*1370*/  LDG.E.U8 R4, desc[UR36][R4.64] ;  /* 0x0000002404047981 */ /* 0x000ea4000c1e1100 */
[----:B--2---:R-:W-:-:S04]  /*1380*/  I2FP.F32.U32 R0, R4 ;  /* 0x0000000400007245 */ /* 0x004fc80000201000 */
[----:B------:R-:W-:-:S04]  /*1390*/  F2FP.BF16.F32.PACK_AB R0, RZ, R0 ;  /* 0x00000000ff00723e */ /* 0x000fc800000010ff */
[----:B------:R-:W-:Y:S01]  /*13a0*/  PRMT R24, R0, 0x7610, R24 ;  /* 0x0000761000187816 */ /* 0x000fe20000000018 */
[----:B------:R-:W-:Y:S06]  /*13b0*/  BRA `(.L_x_1560) ;  /* 0x0000000c00e47947 */ /* 0x000fec0003800000 */
.L_x_1557:
        /* <DEDUP_REMOVED lines=11> */
.L_x_1562:
[----:B------:R-:W2:Y:S02]  /*1470*/  LDG.E R4, desc[UR36][R4.64] ;  /* 0x0000002404047981 */ /* 0x000ea4000c1e1900 */
[----:B--2---:R-:W-:-:S04]  /*1480*/  I2FP.F32.S32 R0, R4 ;  /* 0x0000000400007245 */ /* 0x004fc80000201400 */
[----:B------:R-:W-:-:S04]  /*1490*/  F2FP.BF16.F32.PACK_AB R0, RZ, R0 ;  /* 0x00000000ff00723e */ /* 0x000fc800000010ff */
[----:B------:R-:W-:Y:S01]  /*14a0*/  PRMT R24, R0, 0x7610, R24 ;  /* 0x0000761000187816 */ /* 0x000fe20000000018 */
[----:B------:R-:W-:Y:S06]  /*14b0*/  BRA `(.L_x_1560) ;  /* 0x0000000c00a47947 */ /* 0x000fec0003800000 */
.L_x_1561:
[----:B------:R-:W2:Y:S02]  /*14c0*/  LDG.E.U16 R4, desc[UR36][R4.64] ;  /* 0x0000002404047981 */ /* 0x000ea4000c1e1500 */
[----:B--2---:R-:W0:Y:S02]  /*14d0*/  I2F.S16 R0, R4 ;  /* 0x0000000400007306 */ /* 0x004e240000101400 */
[----:B0-----:R-:W-:-:S04]  /*14e0*/  F2FP.BF16.F32.PACK_AB R0, RZ, R0 ;  /* 0x00000000ff00723e */ /* 0x001fc800000010ff */
[----:B------:R-:W-:Y:S01]  /*14f0*/  PRMT R24, R0, 0x7610, R24 ;  /* 0x0000761000187816 */ /* 0x000fe20000000018 */
[----:B------:R-:W-:Y:S06]  /*1500*/  BRA `(.L_x_1560) ;  /* 0x0000000c00907947 */ /* 0x000fec0003800000 */
.L_x_1556:
        /* <DEDUP_REMOVED lines=9> */
.L_x_1564:
[----:B------:R-:W2:Y:S02]  /*15a0*/  LDG.E.U16 R0, desc[UR36][R4.64] ;  /* 0x0000002404007981 */ /* 0x000ea4000c1e1500 */
[----:B--2---:R-:W-:-:S05]  /*15b0*/  HADD2.F32 R0, -RZ, R0.H0_H0 ;  /* 0x20000000ff007230 */ /* 0x004fca0000004100 */
[----:B------:R-:W-:-:S04]  /*15c0*/  F2FP.BF16.F32.PACK_AB R0, RZ, R0 ;  /* 0x00000000ff00723e */ /* 0x000fc800000010ff */
[----:B------:R-:W-:Y:S01]  /*15d0*/  PRMT R24, R0, 0x7610, R24 ;  /* 0x0000761000187816 */ /* 0x000fe20000000018 */
[----:B------:R-:W-:Y:S06]  /*15e0*/  BRA `(.L_x_1560) ;  /* 0x0000000c00587947 */ /* 0x000fec0003800000 */
.L_x_1563:
        /* <DEDUP_REMOVED lines=9> */
.L_x_1566:
[----:B------:R-:W2:Y:S02]  /*1680*/  LDG.E.U16 R4, desc[UR36][R4.64] ;  /* 0x0000002404047981 */ /* 0x000ea4000c1e1500 */
[----:B--2---:R-:W-:-:S05]  /*1690*/  HADD2.F32 R0, -RZ, R4.H0_H0 ;  /* 0x20000004ff007230 */ /* 0x004fca0000004100 */
[----:B------:R-:W-:-:S04]  /*16a0*/  F2FP.BF16.F32.PACK_AB R0, RZ, R0 ;  /* 0x00000000ff00723e */ /* 0x000fc800000010ff */
[----:B------:R-:W-:Y:S01]  /*16b0*/  PRMT R24, R0, 0x7610, R24 ;  /* 0x0000761000187816 */ /* 0x000fe20000000018 */
[----:B------:R-:W-:Y:S06]  /*16c0*/  BRA `(.L_x_1560) ;  /* 0x0000000c00207947 */ /* 0x000fec0003800000 */
.L_x_1565:
        /* <DEDUP_REMOVED lines=13> */
.L_x_1555:
        /* <DEDUP_REMOVED lines=14> */
.L_x_1569:
        /* <DEDUP_REMOVED lines=13> */
.L_x_1568:
        /* <DEDUP_REMOVED lines=27> */
.L_x_1571:
        /* <DEDUP_REMOVED lines=15> */
.L_x_1570:
[----:B------:R0:W5:Y:S01]  /*1bf0*/  LDG.E.U16 R24, desc[UR36][R4.64] ;  /* 0x0000002404187981 */ /* 0x000162000c1e1500 */
[----:B------:R-:W-:Y:S05]  /*1c00*/  BRA `(.L_x_1560) ;  /* 0x0000000400d07947 */ /* 0x000fea0003800000 */
.L_x_1567:
        /* <DEDUP_REMOVED lines=13> */
.L_x_1574:
        /* <DEDUP_REMOVED lines=21> */
.L_x_1578:
[----:B------:R-:W-:Y:S05]  /*1e30*/  BSYNC.RECONVERGENT B1 ;  /* 0x0000000000017941 */ /* 0x000fea0003800200 */
.L_x_1577:
[----:B------:R-:W-:Y:S01]  /*1e40*/  IMAD.SHL.U32 R0, R0, 0x100000, RZ ;  /* 0x0010000000007824 */ /* 0x000fe200078e00ff */
[----:B------:R-:W-:-:S04]  /*1e50*/  LEA R3, R3, 0x3b800000, 0x17 ;  /* 0x3b80000003037811 */ /* 0x000fc800078eb8ff */
[----:B------:R-:W-:-:S07]  /*1e60*/  LOP3.LUT R0, R3, R0, R7, 0xfe, !PT ;  /* 0x0000000003007212 */ /* 0x000fce00078efe07 */
.L_x_1576:
[----:B------:R-:W-:Y:S05]  /*1e70*/  BSYNC.RECONVERGENT B0 ;  /* 0x0000000000007941 */ /* 0x000fea0003800200 */
.L_x_1575:
[----:B------:R-:W-:-:S04]  /*1e80*/  F2FP.BF16.F32.PACK_AB R0, RZ, R0 ;  /* 0x00000000ff00723e */ /* 0x000fc800000010ff */
[----:B------:R-:W-:Y:S01]  /*1e90*/  PRMT R24, R0, 0x7610, R24 ;  /* 0x0000761000187816 */ /* 0x000fe20000000018 */
[----:B------:R-:W-:Y:S06]  /*1ea0*/  BRA `(.L_x_1560) ;  /* 0x0000000400287947 */ /* 0x000fec0003800000 */
.L_x_1573:
        /* <DEDUP_REMOVED lines=21> */
.L_x_1582:
[----:B------:R-:W-:Y:S05]  /*2000*/  BSYNC.RECONVERGENT B1 ;  /* 0x0000000000017941 */ /* 0x000fea0003800200 */
.L_x_1581:
[----:B------:R-:W-:Y:S01]  /*2010*/  IMAD.SHL.U32 R0, R0, 0x200000, RZ ;  /* 0x0020000000007824 */ /* 0x000fe200078e00ff */
[----:B------:R-:W-:-:S04]  /*2020*/  LEA R3, R3, 0x37800000, 0x17 ;  /* 0x3780000003037811 */ /* 0x000fc800078eb8ff */
[----:B------:R-:W-:-:S07]  /*2030*/  LOP3.LUT R0, R3, R0, R7, 0xfe, !PT ;  /* 0x0000000003007212 */ /* 0x000fce00078efe07 */
.L_x_1580:
[----:B------:R-:W-:Y:S05]  /*2040*/  BSYNC.RECONVERGENT B0 ;  /* 0x0000000000007941 */ /* 0x000fea0003800200 */
.L_x_1579:
[----:B------:R-:W-:-:S04]  /*2050*/  F2FP.BF16.F32.PACK_AB R0, RZ, R0 ;  /* 0x00000000ff00723e */ /* 0x000fc800000010ff */
[----:B------:R-:W-:Y:S01]  /*2060*/  PRMT R24, R0, 0x7610, R24 ;  /* 0x0000761000187816 */ /* 0x000fe20000000018 */
[----:B------:R-:W-:Y:S06]  /*2070*/  BRA `(.L_x_1560) ;  /* 0x0000000000b47947 */ /* 0x000fec0003800000 */
.L_x_1572:
[----:B------:R-:W-:-:S09]  /*2080*/  UISETP.NE.AND UP0, UPT, UR4, 0x1c, UPT ;  /* 0x0000001c0400788c */ /* 0x000fd2000bf05270 */
[----:B------:R-:W-:Y:S05]  /*2090*/  BRA.U !UP0, `(.L_x_1583) ;  /* 0x00000001089c7547 */ /* 0x000fea000b800000 */
[----:B------:R-:W-:-:S09]  /*20a0*/  UISETP.NE.AND UP0, UPT, UR4, 0x1d, UPT ;  /* 0x0000001d0400788c */ /* 0x000fd2000bf05270 */
[----:B------:R-:W-:Y:S05]  /*20b0*/  BRA.U !UP0, `(.L_x_1584) ;  /* 0x0000000108807547 */ /* 0x000fea000b800000 */
[----:B------:R-:W-:-:S09]  /*20c0*/  UISETP.NE.AND UP0, UPT, UR4, 0x2c, UPT ;  /* 0x0000002c0400788c */ /* 0x000fd2000bf05270 */
[----:B------:R-:W-:Y:S05]  /*20d0*/  BRA.U !UP0, `(.L_x_1585) ;  /* 0x0000000108487547 */ /* 0x000fea000b800000 */
.L_x_1559:
        /* <DEDUP_REMOVED lines=16> */
.L_x_1586:
[----:B------:R-:W-:Y:S01]  /*21e0*/  PRMT R24, RZ, 0x7610, R24 ;  /* 0x00007610ff187816 */ /* 0x000fe20000000018 */
[----:B------:R-:W-:Y:S06]  /*21f0*/  BRA `(.L_x_1560) ;  /* 0x0000000000547947 */ /* 0x000fec0003800000 */
.L_x_1585:
        /* <DEDUP_REMOVED lines=8> */
.L_x_1588:
[----:B------:R-:W-:Y:S05]  /*2280*/  BSYNC.RECONVERGENT B0 ;  /* 0x0000000000007941 */ /* 0x000fea0003800200 */
.L_x_1587:
[----:B------:R-:W-:-:S04]  /*2290*/  F2FP.BF16.F32.PACK_AB R0, RZ, R0 ;  /* 0x00000000ff00723e */ /* 0x000fc800000010ff */
[----:B------:R-:W-:Y:S01]  /*22a0*/  PRMT R24, R0, 0x7610, R24 ;  /* 0x0000761000187816 */ /* 0x000fe20000000018 */
[----:B------:R-:W-:Y:S06]  /*22b0*/  BRA `(.L_x_1560) ;  /* 0x0000000000247947 */ /* 0x000fec0003800000 */
.L_x_1584:
[----:B------:R-:W2:Y:S02]  /*22c0*/  LDG.E.64 R4, desc[UR36][R4.64] ;  /* 0x0000002404047981 */ /* 0x000ea4000c1e1b00 */
[----:B--2---:R-:W0:Y:S02]  /*22d0*/  I2F.U64 R0, R4 ;  /* 0x0000000400007312 */ /* 0x004e240000301000 */
[----:B0-----:R-:W-:-:S04]  /*22e0*/  F2FP.BF16.F32.PACK_AB R0, RZ, R0 ;  /* 0x00000000ff00723e */ /* 0x001fc800000010ff */
[----:B------:R-:W-:Y:S01]  /*22f0*/  PRMT R24, R0, 0x7610, R24 ;  /* 0x0000761000187816 */ /* 0x000fe20000000018 */
[----:B------:R-:W-:Y:S06]  /*2300*/  BRA `(.L_x_1560) ;  /* 0x0000000000107947 */ /* 0x000fec0003800000 */
.L_x_1583:
[----:B------:R-:W2:Y:S02]  /*2310*/  LDG.E R4, desc[UR36][R4.64] ;  /* 0x0000002404047981 */ /* 0x000ea4000c1e1900 */
[----:B--2---:R-:W-:-:S04]  /*2320*/  I2FP.F32.U32 R0, R4 ;  /* 0x0000000400007245 */ /* 0x004fc80000201000 */
[----:B------:R-:W-:-:S04]  /*2330*/  F2FP.BF16.F32.PACK_AB R0, RZ, R0 ;  /* 0x00000000ff00723e */ /* 0x000fc800000010ff */
[----:B------:R-:W-:-:S07]  /*2340*/  PRMT R24, R0, 0x7610, R24 ;  /* 0x0000761000187816 */ /* 0x000fce0000000018 */
.L_x_1560:
[----:B------:R-:W-:-:S07]  /*2350*/  VIADD R19, R25, 0x80 ;  /* 0x0000008019137836 */ /* 0x000fce0000000000 */
.L_x_1520:
[----:B------:R-:W-:Y:S05]  /*2360*/  BSYNC.RECONVERGENT B6 ;  /* 0x0000000000067941 */ /* 0x000fea0003800200 */
.L_x_1519:
[----:B------:R-:W-:Y:S01]  /*2370*/  ISETP.GE.AND P0, PT, R19, R16, PT ;  /* 0x000000101300720c */ /* 0x000fe20003f06270 */
[----:B------:R-:W-:Y:S01]  /*2380*/  BSSY.RECONVERGENT B6, `(.L_x_1589) ;  /* 0x000022c000067945 */ /* 0x000fe20003800200 */
[----:B------:R-:W-:Y:S02]  /*2390*/  PRMT R22, RZ, 0x7610, R22 ;  /* 0x00007610ff167816 */ /* 0x000fe40000000016 */
[----:B------:R-:W-:-:S09]  /*23a0*/  PRMT R26, RZ, 0x7610, R26 ;  /* 0x00007610ff1a7816 */ /* 0x000fd2000000001a */
[----:B------:R-:W-:Y:S05]  /*23b0*/  @P0 BRA `(.L_x_1590) ;  /* 0x0000002000a00947 */ /* 0x000fea0003800000 */
[----:B0-----:R-:W0:Y:S01]  /*23c0*/  LDC.64 R4, c[0x0][0x390] ;  /* 0x0000e400ff047b82 */ /* 0x001e220000000a00 */
        /* <DEDUP_REMOVED lines=21> */
.L_x_1594:
[----:B------:R-:W2:Y:S02]  /*2520*/  LDG.E.U8 R4, desc[UR36][R4.64] ;  /* 0x0000002404047981 */ /* 0x000ea4000c1e1100 */
[----:B--2---:R-:W-:-:S04]  /*2530*/  I2FP.F32.U32 R0, R4 ;  /* 0x0000000400007245 */ /* 0x004fc80000201000 */
[----:B------:R-:W-:-:S04]  /*2540*/  F2FP.BF16.F32.PACK_AB R0, RZ, R0 ;  /* 0x00000000ff00723e */ /* 0x000fc800000010ff */
[----:B------:R-:W-:Y:S01]  /*2550*/  PRMT R22, R0, 0x7610, R22 ;  /* 0x0000761000167816 */ /* 0x000fe20000000016 */
[----:B------:R-:W-:Y:S06]  /*2560*/  BRA `(.L_x_1596) ;  /* 0x0000000c00e47947 */ /* 0x000fec0003800000 */
.L_x_1593:
        /* <DEDUP_REMOVED lines=11> */
.L_x_1598:
[----:B------:R-:W2:Y:S02]  /*2620*/  LDG.E R4, desc[UR36][R4.64] ;  /* 0x0000002404047981 */ /* 0x000ea4000c1e1900 */
[----:B--2---:R-:W-:-:S04]  /*2630*/  I2FP.F32.S32 R0, R4 ;  /* 0x0000000400007245 */ /* 0x004fc80000201400 */
[----:B------:R-:W-:-:S04]  /*2640*/  F2FP.BF16.F32.PACK_AB R0, RZ, R0 ;  /* 0x00000000ff00723e */ /* 0x000fc800000010ff */
[----:B------:R-:W-:Y:S01]  /*2650*/  PRMT R22, R0, 0x7610, R22 ;  /* 0x0000761000167816 */ /* 0x000fe20000000016 */
[----:B------:R-:W-:Y:S06]  /*2660*/  BRA `(.L_x_1596) ;  /* 0x0000000c00a47947 */ /* 0x000fec0003800000 */
.L_x_1597:
[----:B------:R-:W2:Y:S02]  /*2670*/  LDG.E.U16 R4, desc[UR36][R4.64] ;  /* 0x0000002404047981 */ /* 0x000ea4000c1e1500 */
[----:B--2---:R-:W0:Y:S02]  /*2680*/  I2F.S16 R0, R4 ;  /* 0x0000000400007306 */ /* 0x004e240000101400 */
[----:B0-----:R-:W-:-:S04]  /*2690*/  F2FP.BF16.F32.PACK_AB R0, RZ, R0 ;  /* 0x00000000ff00723e */ /* 0x001fc800000010ff */
[----:B------:R-:W-:Y:S01]  /*26a0*/  PRMT R22, R0, 0x7610, R22 ;  /* 0x0000761000167816 */ /* 0x000fe20000000016 */
[----:B------:R-:W-:Y:S06]  /*26b0*/  BRA `(.L_x_1596) ;  /* 0x0000000c00907947 */ /* 0x000fec0003800000 */
.L_x_1592:
        /* <DEDUP_REMOVED lines=9> */
.L_x_1600:
[----:B------:R-:W2:Y:S02]  /*2750*/  LDG.E.U16 R0, desc[UR36][R4.64] ;  /* 0x0000002404007981 */ /* 0x000ea4000c1e1500 */
[----:B--2---:R-:W-:-:S05]  /*2760*/  HADD2.F32 R0, -RZ, R0.H0_H0 ;  /* 0x20000000ff007230 */ /* 0x004fca0000004100 */
[----:B------:R-:W-:-:S04]  /*2770*/  F2FP.BF16.F32.PACK_AB R0, RZ, R0 ;  /* 0x00000000ff00723e */ /* 0x000fc800000010ff */
[----:B------:R-:W-:Y:S01]  /*2780*/  PRMT R22, R0, 0x7610, R22 ;  /* 0x0000761000167816 */ /* 0x000fe20000000016 */
[----:B------:R-:W-:Y:S06]  /*2790*/  BRA `(.L_x_1596) ;  /* 0x0000000c00587947 */ /* 0x000fec0003800000 */
.L_x_1599:
        /* <DEDUP_REMOVED lines=9> */
.L_x_1602:
[----:B------:R-:W2:Y:S02]  /*2830*/  LDG.E.U16 R4, desc[UR36][R4.64] ;  /* 0x0000002404047981 */ /* 0x000ea4000c1e1500 */
[----:B--2---:R-:W-:-:S05]  /*2840*/  HADD2.F32 R0, -RZ, R4.H0_H0 ;  /* 0x20000004ff007230 */ /* 0x004fca0000004100 */
[----:B------:R-:W-:-:S04]  /*2850*/  F2FP.BF16.F32.PACK_AB R0, RZ, R0 ;  /* 0x00000000ff00723e */ /* 0x000fc800000010ff */
[----:B------:R-:W-:Y:S01]  /*2860*/  PRMT R22, R0, 0x7610, R22 ;  /* 0x0000761000167816 */ /* 0x000fe20000000016 */
[----:B------:R-:W-:Y:S06]  /*2870*/  BRA `(.L_x_1596) ;  /* 0x0000000c00207947 */ /* 0x000fec0003800000 */
.L_x_1601:
        /* <DEDUP_REMOVED lines=13> */
.L_x_1591:
        /* <DEDUP_REMOVED lines=14> */
.L_x_1605:
        /* <DEDUP_REMOVED lines=13> */
.L_x_1604:
        /* <DEDUP_REMOVED lines=27> */
.L_x_1607:
        /* <DEDUP_REMOVED lines=12> */
[----:B------:R-:W-:-:S04]  /*2d70*/  F2FP.BF16.F32.PACK_AB R0, RZ, R0 ;  /* 0x00000000ff00723e */ /* 0x000fc800000010ff */
[----:B------:R-:W-:Y:S01]  /*2d80*/  PRMT R22, R0, 0x7610, R22 ;  /* 0x0000761000167816 */ /* 0x000fe20000000016 */
[----:B------:R-:W-:Y:S06]  /*2d90*/  BRA `(.L_x_1596) ;  /* 0x0000000400d87947 */ /* 0x000fec0003800000 */
.L_x_1606:
[----:B------:R0:W5:Y:S01]  /*2da0*/  LDG.E.U16 R22, desc[UR36][R4.64] ;  /* 0x0000002404167981 */ /* 0x000162000c1e1500 */
[----:B------:R-:W-:Y:S05]  /*2db0*/  BRA `(.L_x_1596) ;  /* 0x0000000400d07947 */ /* 0x000fea0003800000 */
.L_x_1603:
        /* <DEDUP_REMOVED lines=13> */
.L_x_1610:
        /* <DEDUP_REMOVED lines=21> */
.L_x_1614:
[----:B------:R-:W-:Y:S05]  /*2fe0*/  BSYNC.RECONVERGENT B1 ;  /* 0x0000000000017941 */ /* 0x000fea0003800200 */
.L_x_1613:
[----:B------:R-:W-:Y:S01]  /*2ff0*/  IMAD.SHL.U32 R0, R0, 0x100000, RZ ;  /* 0x0010000000007824 */ /* 0x000fe200078e00ff */
[----:B------:R-:W-:-:S04]  /*3000*/  LEA R3, R3, 0x3b800000, 0x17 ;  /* 0x3b80000003037811 */ /* 0x000fc800078eb8ff */
[----:B------:R-:W-:-:S07]  /*3010*/  LOP3.LUT R0, R3, R0, R7, 0xfe, !PT ;  /* 0x0000000003007212 */ /* 0x000fce00078efe07 */
.L_x_1612:
[----:B------:R-:W-:Y:S05]  /*3020*/  BSYNC.RECONVERGENT B0 ;  /* 0x0000000000007941 */ /* 0x000fea0003800200 */
.L_x_1611:
[----:B------:R-:W-:-:S04]  /*3030*/  F2FP.BF16.F32.PACK_AB R0, RZ, R0 ;  /* 0x00000000ff00723e */ /* 0x000fc800000010ff */
[----:B------:R-:W-:Y:S01]  /*3040*/  PRMT R22, R0, 0x7610, R22 ;  /* 0x0000761000167816 */ /* 0x000fe20000000016 */
[----:B------:R-:W-:Y:S06]  /*3050*/  BRA `(.L_x_1596) ;  /* 0x0000000400287947 */ /* 0x000fec0003800000 */
.L_x_1609:
        /* <DEDUP_REMOVED lines=21> */
.L_x_1618:
[----:B------:R-:W-:Y:S05]  /*31b0*/  BSYNC.RECONVERGENT B1 ;  /* 0x0000000000017941 */ /* 0x000fea0003800200 */
.L_x_1617:
[----:B------:R-:W-:Y:S01]  /*31c0*/  IMAD.SHL.U32 R0, R0, 0x200000, RZ ;  /* 0x0020000000007824 */ /* 0x000fe200078e00ff */
[----:B------:R-:W-:-:S04]  /*31d0*/  LEA R3, R3, 0x37800000, 0x17 ;  /* 0x3780000003037811 */ /* 0x000fc800078eb8ff */
[----:B------:R-:W-:-:S07]  /*31e0*/  LOP3.LUT R0, R3, R0, R7, 0xfe, !PT ;  /* 0x0000000003007212 */ /* 0x000fce00078efe07 */
.L_x_1616:
[----:B------:R-:W-:Y:S05]  /*31f0*/  BSYNC.RECONVERGENT B0 ;  /* 0x0000000000007941 */ /* 0x000fea0003800200 */
.L_x_1615:
[----:B------:R-:W-:-:S04]  /*3200*/  F2FP.BF16.F32.PACK_AB R0, RZ, R0 ;  /* 0x00000000ff00723e */ /* 0x000fc800000010ff */
[----:B------:R-:W-:Y:S01]  /*3210*/  PRMT R22, R0, 0x7610, R22 ;  /* 0x0000761000167816 */ /* 0x000fe20000000016 */
[----:B------:R-:W-:Y:S06]  /*3220*/  BRA `(.L_x_1596) ;  /* 0x0000000000b47947 */ /* 0x000fec0003800000 */
.L_x_1608:
        /* <DEDUP_REMOVED lines=14> */
.L_x_1622:
[----:B------:R-:W-:Y:S05]  /*3310*/  BSYNC.RECONVERGENT B0 ;  /* 0x0000000000007941 */ /* 0x000fea0003800200 */
.L_x_1621:
[----:B------:R-:W-:-:S04]  /*3320*/  F2FP.BF16.F32.PACK_AB R0, RZ, R0 ;  /* 0x00000000ff00723e */ /* 0x000fc800000010ff */
[----:B------:R-:W-:Y:S01]  /*3330*/  PRMT R22, R0, 0x7610, R22 ;  /* 0x0000761000167816 */ /* 0x000fe20000000016 */
[----:B------:R-:W-:Y:S06]  /*3340*/  BRA `(.L_x_1596) ;  /* 0x00000000006c7947 */ /* 0x000fec0003800000 */
.L_x_1595:
        /* <DEDUP_REMOVED lines=16> */
.L_x_1623:
[----:B------:R-:W-:Y:S01]  /*3450*/  PRMT R22, RZ, 0x7610, R22 ;  /* 0x00007610ff167816 */ /* 0x000fe20000000016 */
[----:B------:R-:W-:Y:S06]  /*3460*/  BRA `(.L_x_1596) ;  /* 0x0000000000247947 */ /* 0x000fec0003800000 */
.L_x_1620:
[----:B------:R-:W2:Y:S02]  /*3470*/  LDG.E.64 R4, desc[UR36][R4.64] ;  /* 0x0000002404047981 */ /* 0x000ea4000c1e1b00 */
[----:B--2---:R-:W0:Y:S02]  /*3480*/  I2F.U64 R0, R4 ;  /* 0x0000000400007312 */ /* 0x004e240000301000 */
[----:B0-----:R-:W-:-:S04]  /*3490*/  F2FP.BF16.F32.PACK_AB R0, RZ, R0 ;  /* 0x00000000ff00723e */ /* 0x001fc800000010ff */
[----:B------:R-:W-:Y:S01]  /*34a0*/  PRMT R22, R0, 0x7610, R22 ;  /* 0x0000761000167816 */ /* 0x000fe20000000016 */
[----:B------:R-:W-:Y:S06]  /*34b0*/  BRA `(.L_x_1596) ;  /* 0x0000000000107947 */ /* 0x000fec0003800000 */
.L_x_1619:
[----:B------:R-:W2:Y:S02]  /*34c0*/  LDG.E R4, desc[UR36][R4.64] ;  /* 0x0000002404047981 */ /* 0x000ea4000c1e1900 */
[----:B--2---:R-:W-:-:S04]  /*34d0*/  I2FP.F32.U32 R0, R4 ;  /* 0x0000000400007245 */ /* 0x004fc80000201000 */
[----:B------:R-:W-:-:S04]  /*34e0*/  F2FP.BF16.F32.PACK_AB R0, RZ, R0 ;  /* 0x00000000ff00723e */ /* 0x000fc800000010ff */
[----:B------:R-:W-:-:S07]  /*34f0*/  PRMT R22, R0, 0x7610, R22 ;  /* 0x0000761000167816 */ /* 0x000fce0000000016 */
.L_x_1596:
        /* <DEDUP_REMOVED lines=21> */
.L_x_1627:
[----:B------:R-:W2:Y:S02]  /*3650*/  LDG.E.U8 R4, desc[UR36][R4.64] ;  /* 0x0000002404047981 */ /* 0x000ea4000c1e1100 */
[----:B--2---:R-:W-:-:S04]  /*3660*/  I2FP.F32.U32 R0, R4 ;  /* 0x0000000400007245 */ /* 0x004fc80000201000 */
[----:B------:R-:W-:-:S04]  /*3670*/  F2FP.BF16.F32.PACK_AB R0, RZ, R0 ;  /* 0x00000000ff00723e */ /* 0x000fc800000010ff */
[----:B------:R-:W-:Y:S01]  /*3680*/  PRMT R26, R0, 0x7610, R26 ;  /* 0x00007610001a7816 */ /* 0x000fe2000000001a */
[----:B------:R-:W-:Y:S06]  /*3690*/  BRA `(.L_x_1629) ;  /* 0x0000000c00e47947 */ /* 0x000fec0003800000 */
.L_x_1626:
        /* <DEDUP_REMOVED lines=11> */
.L_x_1631:
[----:B------:R-:W2:Y:S02]  /*3750*/  LDG.E R4, desc[UR36][R4.64] ;  /* 0x0000002404047981 */ /* 0x000ea4000c1e1900 */
[----:B--2---:R-:W-:-:S04]  /*3760*/  I2FP.F32.S32 R0, R4 ;  /* 0x0000000400007245 */ /* 0x004fc80000201400 */
[----:B------:R-:W-:-:S04]  /*3770*/  F2FP.BF16.F32.PACK_AB R0, RZ, R0 ;  /* 0x00000000ff00723e */ /* 0x000fc800000010ff */
[----:B------:R-:W-:Y:S01]  /*3780*/  PRMT R26, R0, 0x7610, R26 ;  /* 0x00007610001a7816 */ /* 0x000fe2000000001a */
[----:B------:R-:W-:Y:S06]  /*3790*/  BRA `(.L_x_1629) ;  /* 0x0000000c00a47947 */ /* 0x000fec0003800000 */
.L_x_1630:
[----:B------:R-:W2:Y:S02]  /*37a0*/  LDG.E.U16 R4, desc[UR36][R4.64] ;  /* 0x0000002404047981 */ /* 0x000ea4000c1e1500 */
[----:B--2---:R-:W0:Y:S02]  /*37b0*/  I2F.S16 R0, R4 ;  /* 0x0000000400007306 */ /* 0x004e240000101400 */
[----:B0-----:R-:W-:-:S04]  /*37c0*/  F2FP.BF16.F32.PACK_AB R0, RZ, R0 ;  /* 0x00000000ff00723e */ /* 0x001fc800000010ff */
[----:B------:R-:W-:Y:S01]  /*37d0*/  PRMT R26, R0, 0x7610, R26 ;  /* 0x00007610001a7816 */ /* 0x000fe2000000001a */
[----:B------:R-:W-:Y:S06]  /*37e0*/  BRA `(.L_x_1629) ;  /* 0x0000000c00907947 */ /* 0x000fec0003800000 */
.L_x_1625:
        /* <DEDUP_REMOVED lines=9> */
.L_x_1633:
[----:B------:R-:W2:Y:S02]  /*3880*/  LDG.E.U16 R0, desc[UR36][R4.64] ;  /* 0x0000002404007981 */ /* 0x000ea4000c1e1500 */
[----:B--2---:R-:W-:-:S05]  /*3890*/  HADD2.F32 R0, -RZ, R0.H0_H0 ;  /* 0x20000000ff007230 */ /* 0x004fca0000004100 */
[----:B------:R-:W-:-:S04]  /*38a0*/  F2FP.BF16.F32.PACK_AB R0, RZ, R0 ;  /* 0x00000000ff00723e */ /* 0x000fc800000010ff */
[----:B------:R-:W-:Y:S01]  /*38b0*/  PRMT R26, R0, 0x7610, R26 ;  /* 0x00007610001a7816 */ /* 0x000fe2000000001a */
[----:B------:R-:W-:Y:S06]  /*38c0*/  BRA `(.L_x_1629) ;  /* 0x0000000c00587947 */ /* 0x000fec0003800000 */
.L_x_1632:
        /* <DEDUP_REMOVED lines=9> */
.L_x_1635:
[----:B------:R-:W2:Y:S02]  /*3960*/  LDG.E.U16 R4, desc[UR36][R4.64] ;  /* 0x0000002404047981 */ /* 0x000ea4000c1e1500 */
[----:B--2---:R-:W-:-:S05]  /*3970*/  HADD2.F32 R0, -RZ, R4.H0_H0 ;  /* 0x20000004ff007230 */ /* 0x004fca0000004100 */
[----:B------:R-:W-:-:S04]  /*3980*/  F2FP.BF16.F32.PACK_AB R0, RZ, R0 ;  /* 0x00000000ff00723e */ /* 0x000fc800000010ff */
[----:B------:R-:W-:Y:S01]  /*3990*/  PRMT R26, R0, 0x7610, R26 ;  /* 0x00007610001a7816 */ /* 0x000fe2000000001a */
[----:B------:R-:W-:Y:S06]  /*39a0*/  BRA `(.L_x_1629) ;  /* 0x0000000c00207947 */ /* 0x000fec0003800000 */
.L_x_1634:
        /* <DEDUP_REMOVED lines=13> */
.L_x_1624:
        /* <DEDUP_REMOVED lines=14> */
.L_x_1638:
        /* <DEDUP_REMOVED lines=13> */
.L_x_1637:
        /* <DEDUP_REMOVED lines=27> */
.L_x_1640:
        /* <DEDUP_REMOVED lines=15> */
.L_x_1639:
[----:B------:R0:W5:Y:S01]  /*3ed0*/  LDG.E.U16 R26, desc[UR36][R4.64] ;  /* 0x00000024041a7981 */ /* 0x000162000c1e1500 */
[----:B------:R-:W-:Y:S05]  /*3ee0*/  BRA `(.L_x_1629) ;  /* 0x0000000400d07947 */ /* 0x000fea0003800000 */
.L_x_1636:
        /* <DEDUP_REMOVED lines=13> */
.L_x_1643:
        /* <DEDUP_REMOVED lines=21> */
.L_x_1647:
[----:B------:R-:W-:Y:S05]  /*4110*/  BSYNC.RECONVERGENT B1 ;  /* 0x0000000000017941 */ /* 0x000fea0003800200 */
.L_x_1646:
[----:B------:R-:W-:Y:S01]  /*4120*/  IMAD.SHL.U32 R0, R0, 0x100000, RZ ;  /* 0x0010000000007824 */ /* 0x000fe200078e00ff */
[----:B------:R-:W-:-:S04]  /*4130*/  LEA R3, R3, 0x3b800000, 0x17 ;  /* 0x3b80000003037811 */ /* 0x000fc800078eb8ff */
[----:B------:R-:W-:-:S07]  /*4140*/  LOP3.LUT R0, R3, R0, R7, 0xfe, !PT ;  /* 0x0000000003007212 */ /* 0x000fce00078efe07 */
.L_x_1645:
[----:B------:R-:W-:Y:S05]  /*4150*/  BSYNC.RECONVERGENT B0 ;  /* 0x0000000000007941 */ /* 0x000fea0003800200 */
.L_x_1644:
[----:B------:R-:W-:-:S04]  /*4160*/  F2FP.BF16.F32.PACK_AB R0, RZ, R0 ;  /* 0x00000000ff00723e */ /* 0x000fc800000010ff */
[----:B------:R-:W-:Y:S01]  /*4170*/  PRMT R26, R0, 0x7610, R26 ;  /* 0x00007610001a7816 */ /* 0x000fe2000000001a */
[----:B------:R-:W-:Y:S06]  /*4180*/  BRA `(.L_x_1629) ;  /* 0x0000000400287947 */ /* 0x000fec0003800000 */
.L_x_1642:
        /* <DEDUP_REMOVED lines=21> */
.L_x_1651:
[----:B------:R-:W-:Y:S05]  /*42e0*/  BSYNC.RECONVERGENT B1 ;  /* 0x0000000000017941 */ /* 0x000fea0003800200 */
.L_x_1650:
[----:B------:R-:W-:Y:S01]  /*42f0*/  IMAD.SHL.U32 R0, R0, 0x200000, RZ ;  /* 0x0020000000007824 */ /* 0x000fe200078e00ff */
[----:B------:R-:W-:-:S04]  /*4300*/  LEA R3, R3, 0x37800000, 0x17 ;  /* 0x3780000003037811 */ /* 0x000fc800078eb8ff */
[----:B------:R-:W-:-:S07]  /*4310*/  LOP3.LUT R0, R3, R0, R7, 0xfe, !PT ;  /* 0x0000000003007212 */ /* 0x000fce00078efe07 */
.L_x_1649:
[----:B------:R-:W-:Y:S05]  /*4320*/  BSYNC.RECONVERGENT B0 ;  /* 0x0000000000007941 */ /* 0x000fea0003800200 */
.L_x_1648:
[----:B------:R-:W-:-:S04]  /*4330*/  F2FP.BF16.F32.PACK_AB R0, RZ, R0 ;  /* 0x00000000ff00723e */ /* 0x000fc800000010ff */
[----:B------:R-:W-:Y:S01]  /*4340*/  PRMT R26, R0, 0x7610, R26 ;  /* 0x00007610001a7816 */ /* 0x000fe2000000001a */
[----:B------:R-:W-:Y:S06]  /*4350*/  BRA `(.L_x_1629) ;  /* 0x0000000000b47947 */ /* 0x000fec0003800000 */
.L_x_1641:
        /* <DEDUP_REMOVED lines=14> */
.L_x_1655:
[----:B------:R-:W-:Y:S05]  /*4440*/  BSYNC.RECONVERGENT B0 ;  /* 0x0000000000007941 */ /* 0x000fea0003800200 */
.L_x_1654:
[----:B------:R-:W-:-:S04]  /*4450*/  F2FP.BF16.F32.PACK_AB R0, RZ, R0 ;  /* 0x00000000ff00723e */ /* 0x000fc800000010ff */
[----:B------:R-:W-:Y:S01]  /*4460*/  PRMT R26, R0, 0x7610, R26 ;  /* 0x00007610001a7816 */ /* 0x000fe2000000001a */
[----:B------:R-:W-:Y:S06]  /*4470*/  BRA `(.L_x_1629) ;  /* 0x00000000006c7947 */ /* 0x000fec0003800000 */
.L_x_1628:
        /* <DEDUP_REMOVED lines=16> */
.L_x_1656:
[----:B------:R-:W-:Y:S01]  /*4580*/  PRMT R26, RZ, 0x7610, R26 ;  /* 0x00007610ff1a7816 */ /* 0x000fe2000000001a */
[----:B------:R-:W-:Y:S06]  /*4590*/  BRA `(.L_x_1629) ;  /* 0x0000000000247947 */ /* 0x000fec0003800000 */
.L_x_1653:
[----:B------:R-:W2:Y:S02]  /*45a0*/  LDG.E.64 R4, desc[UR36][R4.64] ;  /* 0x0000002404047981 */ /* 0x000ea4000c1e1b00 */
[----:B--2---:R-:W0:Y:S02]  /*45b0*/  I2F.U64 R0, R4 ;  /* 0x0000000400007312 */ /* 0x004e240000301000 */
[----:B0-----:R-:W-:-:S04]  /*45c0*/  F2FP.BF16.F32.PACK_AB R0, RZ, R0 ;  /* 0x00000000ff00723e */ /* 0x001fc800000010ff */
[----:B------:R-:W-:Y:S01]  /*45d0*/  PRMT R26, R0, 0x7610, R26 ;  /* 0x00007610001a7816 */ /* 0x000fe2000000001a */
[----:B------:R-:W-:Y:S06]  /*45e0*/  BRA `(.L_x_1629) ;  /* 0x0000000000107947 */ /* 0x000fec0003800000 */
.L_x_1652:
[----:B------:R-:W2:Y:S02]  /*45f0*/  LDG.E R4, desc[UR36][R4.64] ;  /* 0x0000002404047981 */ /* 0x000ea4000c1e1900 */
[----:B--2---:R-:W-:-:S04]  /*4600*/  I2FP.F32.U32 R0, R4 ;  /* 0x0000000400007245 */ /* 0x004fc80000201000 */
[----:B------:R-:W-:-:S04]  /*4610*/  F2FP.BF16.F32.PACK_AB R0, RZ, R0 ;  /* 0x00000000ff00723e */ /* 0x000fc800000010ff */
[----:B------:R-:W-:-:S07]  /*4620*/  PRMT R26, R0, 0x7610, R26 ;  /* 0x00007610001a7816 */ /* 0x000fce000000001a */
.L_x_1629:
[----:B------:R-:W-:-:S07]  /*4630*/  VIADD R19, R19, 0x80 ;  /* 0x0000008013137836 */ /* 0x000fce0000000000 */
.L_x_1590:
[----:B------:R-:W-:Y:S05]  /*4640*/  BSYNC.RECONVERGENT B6 ;  /* 0x0000000000067941 */ /* 0x000fea0003800200 */
.L_x_1589:
        /* <DEDUP_REMOVED lines=27> */
.L_x_1662:
[----:B------:R-:W2:Y:S02]  /*4800*/  LDG.E.U8 R4, desc[UR36][R4.64] ;  /* 0x0000002404047981 */ /* 0x000ea4000c1e1100 */
[----:B--2---:R-:W-:-:S04]  /*4810*/  I2FP.F32.U32 R0, R4 ;  /* 0x0000000400007245 */ /* 0x004fc80000201000 */
[----:B------:R-:W-:-:S04]  /*4820*/  F2FP.BF16.F32.PACK_AB R0, RZ, R0 ;  /* 0x00000000ff00723e */ /* 0x000fc800000010ff */
[----:B------:R-:W-:Y:S01]  /*4830*/  PRMT R17, R0, 0x7610, R17 ;  /* 0x0000761000117816 */ /* 0x000fe20000000011 */
[----:B------:R-:W-:Y:S06]  /*4840*/  BRA `(.L_x_1664) ;  /* 0x0000000c00e47947 */ /* 0x000fec0003800000 */
.L_x_1661:
        /* <DEDUP_REMOVED lines=11> */
.L_x_1666:
[----:B------:R-:W2:Y:S02]  /*4900*/  LDG.E R4, desc[UR36][R4.64] ;  /* 0x0000002404047981 */ /* 0x000ea4000c1e1900 */
[----:B--2---:R-:W-:-:S04]  /*4910*/  I2FP.F32.S32 R0, R4 ;  /* 0x0000000400007245 */ /* 0x004fc80000201400 */
[----:B------:R-:W-:-:S04]  /*4920*/  F2FP.BF16.F32.PACK_AB R0, RZ, R0 ;  /* 0x00000000ff00723e */ /* 0x000fc800000010ff */
[----:B------:R-:W-:Y:S01]  /*4930*/  PRMT R17, R0, 0x7610, R17 ;  /* 0x0000761000117816 */ /* 0x000fe20000000011 */
[----:B------:R-:W-:Y:S06]  /*4940*/  BRA `(.L_x_1664) ;  /* 0x0000000c00a47947 */ /* 0x000fec0003800000 */
.L_x_1665:
[----:B------:R-:W2:Y:S02]  /*4950*/  LDG.E.U16 R4, desc[UR36][R4.64] ;  /* 0x0000002404047981 */ /* 0x000ea4000c1e1500 */
[----:B--2---:R-:W0:Y:S02]  /*4960*/  I2F.S16 R0, R4 ;  /* 0x0000000400007306 */ /* 0x004e240000101400 */
[----:B0-----:R-:W-:-:S04]  /*4970*/  F2FP.BF16.F32.PACK_AB R0, RZ, R0 ;  /* 0x00000000ff00723e */ /* 0x001fc800000010ff */
[----:B------:R-:W-:Y:S01]  /*4980*/  PRMT R17, R0, 0x7610, R17 ;  /* 0x0000761000117816 */ /* 0x000fe20000000011 */
[----:B------:R-:W-:Y:S06]  /*4990*/  BRA `(.L_x_1664) ;  /* 0x0000000c00907947 */ /* 0x000fec0003800000 */
.L_x_1660:
        /* <DEDUP_REMOVED lines=9> */
.L_x_1668:
[----:B------:R-:W2:Y:S02]  /*4a30*/  LDG.E.U16 R0, desc[UR36][R4.64] ;  /* 0x0000002404007981 */ /* 0x000ea4000c1e1500 */
[----:B--2---:R-:W-:-:S05]  /*4a40*/  HADD2.F32 R0, -RZ, R0.H0_H0 ;  /* 0x20000000ff007230 */ /* 0x004fca0000004100 */
[----:B------:R-:W-:-:S04]  /*4a50*/  F2FP.BF16.F32.PACK_AB R0, RZ, R0 ;  /* 0x00000000ff00723e */ /* 0x000fc800000010ff */
[----:B------:R-:W-:Y:S01]  /*4a60*/  PRMT R17, R0, 0x7610, R17 ;  /* 0x0000761000117816 */ /* 0x000fe20000000011 */
[----:B------:R-:W-:Y:S06]  /*4a70*/  BRA `(.L_x_1664) ;  /* 0x0000000c00587947 */ /* 0x000fec0003800000 */
.L_x_1667:
        /* <DEDUP_REMOVED lines=9> */
.L_x_1670:
[----:B------:R-:W2:Y:S02]  /*4b10*/  LDG.E.U16 R4, desc[UR36][R4.64] ;  /* 0x0000002404047981 */ /* 0x000ea4000c1e1500 */
[----:B--2---:R-:W-:-:S05]  /*4b20*/  HADD2.F32 R0, -RZ, R4.H0_H0 ;  /* 0x20000004ff007230 */ /* 0x004fca0000004100 */
[----:B------:R-:W-:-:S04]  /*4b30*/  F2FP.BF16.F32.PACK_AB R0, RZ, R0 ;  /* 0x00000000ff00723e */ /* 0x000fc800000010ff */
[----:B------:R-:W-:Y:S01]  /*4b40*/  PRMT R17, R0, 0x7610, R17 ;  /* 0x0000761000117816 */ /* 0x000fe20000000011 */
[----:B------:R-:W-:Y:S06]  /*4b50*/  BRA `(.L_x_1664) ;  /* 0x0000000c00207947 */ /* 0x000fec0003800000 */
.L_x_1669:
        /* <DEDUP_REMOVED lines=13> */
.L_x_1659:
        /* <DEDUP_REMOVED lines=14> */
.L_x_1673:
        /* <DEDUP_REMOVED lines=13> */
.L_x_1672:
        /* <DEDUP_REMOVED lines=27> */
.L_x_1675:
        /* <DEDUP_REMOVED lines=15> */
.L_x_1674:
[----:B------:R0:W5:Y:S01]  /*5080*/  LDG.E.U16 R17, desc[UR36][R4.64] ;  /* 0x0000002404117981 */ /* 0x000162000c1e1500 */
[----:B------:R-:W-:Y:S05]  /*5090*/  BRA `(.L_x_1664) ;  /* 0x0000000400d07947 */ /* 0x000fea0003800000 */
.L_x_1671:
        /* <DEDUP_REMOVED lines=13> */
.L_x_1678:
        /* <DEDUP_REMOVED lines=21> */
.L_x_1682:
[----:B------:R-:W-:Y:S05]  /*52c0*/  BSYNC.RECONVERGENT B1 ;  /* 0x0000000000017941 */ /* 0x000fea0003800200 */
.L_x_1681:
[----:B------:R-:W-:Y:S01]  /*52d0*/  IMAD.SHL.U32 R0, R0, 0x100000, RZ ;  /* 0x0010000000007824 */ /* 0x000fe200078e00ff */
[----:B------:R-:W-:-:S04]  /*52e0*/  LEA R3, R3, 0x3b800000, 0x17 ;  /* 0x3b80000003037811 */ /* 0x000fc800078eb8ff */
[----:B------:R-:W-:-:S07]  /*52f0*/  LOP3.LUT R0, R3, R0, R7, 0xfe, !PT ;  /* 0x0000000003007212 */ /* 0x000fce00078efe07 */
.L_x_1680:
[----:B------:R-:W-:Y:S05]  /*5300*/  BSYNC.RECONVERGENT B0 ;  /* 0x0000000000007941 */ /* 0x000fea0003800200 */
.L_x_1679:
[----:B------:R-:W-:-:S04]  /*5310*/  F2FP.BF16.F32.PACK_AB R0, RZ, R0 ;  /* 0x00000000ff00723e */ /* 0x000fc800000010ff */
[----:B------:R-:W-:Y:S01]  /*5320*/  PRMT R17, R0, 0x7610, R17 ;  /* 0x0000761000117816 */ /* 0x000fe20000000011 */
[----:B------:R-:W-:Y:S06]  /*5330*/  BRA `(.L_x_1664) ;  /* 0x0000000400287947 */ /* 0x000fec0003800000 */
.L_x_1677:
        /* <DEDUP_REMOVED lines=21> */
.L_x_1686:
[----:B------:R-:W-:Y:S05]  /*5490*/  BSYNC.RECONVERGENT B1 ;  /* 0x0000000000017941 */ /* 0x000fea0003800200 */
.L_x_1685:
[----:B------:R-:W-:Y:S01]  /*54a0*/  IMAD.SHL.U32 R0, R0, 0x200000, RZ ;  /* 0x0020000000007824 */ /* 0x000fe200078e00ff */
[----:B------:R-:W-:-:S04]  /*54b0*/  LEA R3, R3, 0x37800000, 0x17 ;  /* 0x3780000003037811 */ /* 0x000fc800078eb8ff */
[----:B------:R-:W-:-:S07]  /*54c0*/  LOP3.LUT R0, R3, R0, R7, 0xfe, !PT ;  /* 0x0000000003007212 */ /* 0x000fce00078efe07 */
.L_x_1684:
[----:B------:R-:W-:Y:S05]  /*54d0*/  BSYNC.RECONVERGENT B0 ;  /* 0x0000000000007941 */ /* 0x000fea0003800200 */
.L_x_1683:
[----:B------:R-:W-:-:S04]  /*54e0*/  F2FP.BF16.F32.PACK_AB R0, RZ, R0 ;  /* 0x00000000ff00723e */ /* 0x000fc800000010ff */
[----:B------:R-:W-:Y:S01]  /*54f0*/  PRMT R17, R0, 0x7610, R17 ;  /* 0x0000761000117816 */ /* 0x000fe20000000011 */
[----:B------:R-:W-:Y:S06]  /*5500*/  BRA `(.L_x_1664) ;  /* 0x0000000000b47947 */ /* 0x000fec0003800000 */
.L_x_1676:
        /* <DEDUP_REMOVED lines=14> */
.L_x_1690:
[----:B------:R-:W-:Y:S05]  /*55f0*/  BSYNC.RECONVERGENT B0 ;  /* 0x0000000000007941 */ /* 0x000fea0003800200 */
.L_x_1689:
[----:B------:R-:W-:-:S04]  /*5600*/  F2FP.BF16.F32.PACK_AB R0, RZ, R0 ;  /* 0x00000000ff00723e */ /* 0x000fc800000010ff */
[----:B------:R-:W-:Y:S01]  /*5610*/  PRMT R17, R0, 0x7610, R17 ;  /* 0x0000761000117816 */ /* 0x000fe20000000011 */
[----:B------:R-:W-:Y:S06]  /*5620*/  BRA `(.L_x_1664) ;  /* 0x00000000006c7947 */ /* 0x000fec0003800000 */
.L_x_1663:
        /* <DEDUP_REMOVED lines=16> */
.L_x_1691:
[----:B------:R-:W-:Y:S01]  /*5730*/  PRMT R17, RZ, 0x7610, R17 ;  /* 0x00007610ff117816 */ /* 0x000fe20000000011 */
[----:B------:R-:W-:Y:S06]  /*5740*/  BRA `(.L_x_1664) ;  /* 0x0000000000247947 */ /* 0x000fec0003800000 */
.L_x_1688:
[----:B------:R-:W2:Y:S02]  /*5750*/  LDG.E.64 R4, desc[UR36][R4.64] ;  /* 0x0000002404047981 */ /* 0x000ea4000c1e1b00 */
[----:B--2---:R-:W0:Y:S02]  /*5760*/  I2F.U64 R0, R4 ;  /* 0x0000000400007312 */ /* 0x004e240000301000 */
[----:B0-----:R-:W-:-:S04]  /*5770*/  F2FP.BF16.F32.PACK_AB R0, RZ, R0 ;  /* 0x00000000ff00723e */ /* 0x001fc800000010ff */
[----:B------:R-:W-:Y:S01]  /*5780*/  PRMT R17, R0, 0x7610, R17 ;  /* 0x0000761000117816 */ /* 0x000fe20000000011 */
[----:B------:R-:W-:Y:S06]  /*5790*/  BRA `(.L_x_1664) ;  /* 0x0000000000107947 */ /* 0x000fec0003800000 */
.L_x_1687:
[----:B------:R-:W2:Y:S02]  /*57a0*/  LDG.E R4, desc[UR36][R4.64] ;  /* 0x0000002404047981 */ /* 0x000ea4000c1e1900 */
[----:B--2---:R-:W-:-:S04]  /*57b0*/  I2FP.F32.U32 R0, R4 ;  /* 0x0000000400007245 */ /* 0x004fc80000201000 */
[----:B------:R-:W-:-:S04]  /*57c0*/  F2FP.BF16.F32.PACK_AB R0, RZ, R0 ;  /* 0x00000000ff00723e */ /* 0x000fc800000010ff */
[----:B------:R-:W-:-:S07]  /*57d0*/  PRMT R17, R0, 0x7610, R17 ;  /* 0x0000761000117816 */ /* 0x000fce0000000011 */
.L_x_1664:
[----:B------:R-:W1:Y:S01]  /*57e0*/  LDCU.U8 UR6, c[0x0][0x3a5] ;  /* 0x000074a0ff0677ac */ /* 0x000e620008000000 */
[----:B0-----:R-:W0:Y:S01]  /*57f0*/  LDC.64 R4, c[0x0][0x398] ;  /* 0x0000e600ff047b82 */ /* 0x001e220000000a00 */
[----:B------:R-:W2:Y:S01]  /*5800*/  LDCU UR5, c[0x0][0x3ac] ;  /* 0x00007580ff0577ac */ /* 0x000ea20008000800 */
[----:B-1----:R-:W-:-:S04]  /*5810*/  UPRMT UR4, UR6, 0x9910, URZ ;  /* 0x0000991006047896 */ /* 0x002fc800080000ff */
[----:B------:R-:W-:Y:S01]  /*5820*/  UISETP.GT.AND UP0, UPT, UR4, 0x9, UPT ;  /* 0x000000090400788c */ /* 0x000fe2000bf04270 */
[----:B--2---:R-:W-:-:S05]  /*5830*/  IMAD R3, R18, UR5, RZ ;  /* 0x0000000512037c24 */ /* 0x004fca000f8e02ff */
        /* <DEDUP_REMOVED lines=16> */
.L_x_1695:
[----:B------:R-:W2:Y:S02]  /*5940*/  LDG.E.U8 R4, desc[UR36][R4.64] ;  /* 0x0000002404047981 */ /* 0x000ea4000c1e1100 */
[----:B--2---:R-:W-:-:S04]  /*5950*/  I2FP.F32.U32 R0, R4 ;  /* 0x0000000400007245 */ /* 0x004fc80000201000 */
[----:B------:R-:W-:-:S04]  /*5960*/  F2FP.BF16.F32.PACK_AB R0, RZ, R0 ;  /* 0x00000000ff00723e */ /* 0x000fc800000010ff */
[----:B------:R-:W-:Y:S01]  /*5970*/  PRMT R27, R0, 0x7610, R27 ;  /* 0x00007610001b7816 */ /* 0x000fe2000000001b */
[----:B------:R-:W-:Y:S06]  /*5980*/  BRA `(.L_x_1697) ;  /* 0x0000000c00e47947 */ /* 0x000fec0003800000 */
.L_x_1694:
        /* <DEDUP_REMOVED lines=11> */
.L_x_1699:
[----:B------:R-:W2:Y:S02]  /*5a40*/  LDG.E R4, desc[UR36][R4.64] ;  /* 0x0000002404047981 */ /* 0x000ea4000c1e1900 */
[----:B--2---:R-:W-:-:S04]  /*5a50*/  I2FP.F32.S32 R0, R4 ;  /* 0x0000000400007245 */ /* 0x004fc80000201400 */
[----:B------:R-:W-:-:S04]  /*5a60*/  F2FP.BF16.F32.PACK_AB R0, RZ, R0 ;  /* 0x00000000ff00723e */ /* 0x000fc800000010ff */
[----:B------:R-:W-:Y:S01]  /*5a70*/  PRMT R27, R0, 0x7610, R27 ;  /* 0x00007610001b7816 */ /* 0x000fe2000000001b */
[----:B------:R-:W-:Y:S06]  /*5a80*/  BRA `(.L_x_1697) ;  /* 0x0000000c00a47947 */ /* 0x000fec0003800000 */
.L_x_1698:
[----:B------:R-:W2:Y:S02]  /*5a90*/  LDG.E.U16 R4, desc[UR36][R4.64] ;  /* 0x0000002404047981 */ /* 0x000ea4000c1e1500 */
[----:B--2---:R-:W0:Y:S02]  /*5aa0*/  I2F.S16 R0, R4 ;  /* 0x0000000400007306 */ /* 0x004e240000101400 */
[----:B0-----:R-:W-:-:S04]  /*5ab0*/  F2FP.BF16.F32.PACK_AB R0, RZ, R0 ;  /* 0x00000000ff00723e */ /* 0x001fc800000010ff */
[----:B------:R-:W-:Y:S01]  /*5ac0*/  PRMT R27, R0, 0x7610, R27 ;  /* 0x00007610001b7816 */ /* 0x000fe2000000001b */
[----:B------:R-:W-:Y:S06]  /*5ad0*/  BRA `(.L_x_1697) ;  /* 0x0000000c00907947 */ /* 0x000fec0003800000 */
.L_x_1693:
        /* <DEDUP_REMOVED lines=9> */
.L_x_1701:
[----:B------:R-:W2:Y:S02]  /*5b70*/  LDG.E.U16 R0, desc[UR36][R4.64] ;  /* 0x0000002404007981 */ /* 0x000ea4000c1e1500 */
[----:B--2---:R-:W-:-:S05]  /*5b80*/  HADD2.F32 R0, -RZ, R0.H0_H0 ;  /* 0x20000000ff007230 */ /* 0x004fca0000004100 */
[----:B------:R-:W-:-:S04]  /*5b90*/  F2FP.BF16.F32.PACK_AB R0, RZ, R0 ;  /* 0x00000000ff00723e */ /* 0x000fc800000010ff */
[----:B------:R-:W-:Y:S01]  /*5ba0*/  PRMT R27, R0, 0x7610, R27 ;  /* 0x00007610001b7816 */ /* 0x000fe2000000001b */
[----:B------:R-:W-:Y:S06]  /*5bb0*/  BRA `(.L_x_1697) ;  /* 0x0000000c00587947 */ /* 0x000fec0003800000 */
.L_x_1700:
        /* <DEDUP_REMOVED lines=9> */
.L_x_1703:
[----:B------:R-:W2:Y:S02]  /*5c50*/  LDG.E.U16 R4, desc[UR36][R4.64] ;  /* 0x0000002404047981 */ /* 0x000ea4000c1e1500 */
[----:B--2---:R-:W-:-:S05]  /*5c60*/  HADD2.F32 R0, -RZ, R4.H0_H0 ;  /* 0x20000004ff007230 */ /* 0x004fca0000004100 */
[----:B------:R-:W-:-:S04]  /*5c70*/  F2FP.BF16.F32.PACK_AB R0, RZ, R0 ;  /* 0x00000000ff00723e */ /* 0x000fc800000010ff */
[----:B------:R-:W-:Y:S01]  /*5c80*/  PRMT R27, R0, 0x7610, R27 ;  /* 0x00007610001b7816 */ /* 0x000fe2000000001b */
[----:B------:R-:W-:Y:S06]  /*5c90*/  BRA `(.L_x_1697) ;  /* 0x0000000c00207947 */ /* 0x000fec0003800000 */
.L_x_1702:
        /* <DEDUP_REMOVED lines=13> */
.L_x_1692:
        /* <DEDUP_REMOVED lines=14> */
.L_x_1706:
        /* <DEDUP_REMOVED lines=13> */
.L_x_1705:
        /* <DEDUP_REMOVED lines=27> */
.L_x_1708:
        /* <DEDUP_REMOVED lines=15> */
.L_x_1707:
[----:B------:R0:W5:Y:S01]  /*61c0*/  LDG.E.U16 R27, desc[UR36][R4.64] ;  /* 0x00000024041b7981 */ /* 0x000162000c1e1500 */
[----:B------:R-:W-:Y:S05]  /*61d0*/  BRA `(.L_x_1697) ;  /* 0x0000000400d07947 */ /* 0x000fea0003800000 */
.L_x_1704:
        /* <DEDUP_REMOVED lines=13> */
.L_x_1711:
        /* <DEDUP_REMOVED lines=21> */
.L_x_1715:
[----:B------:R-:W-:Y:S05]  /*6400*/  BSYNC.RECONVERGENT B1 ;  /* 0x0000000000017941 */ /* 0x000fea0003800200 */
.L_x_1714:
[----:B------:R-:W-:Y:S01]  /*6410*/  IMAD.SHL.U32 R0, R0, 0x100000, RZ ;  /* 0x0010000000007824 */ /* 0x000fe200078e00ff */
[----:B------:R-:W-:-:S04]  /*6420*/  LEA R3, R3, 0x3b800000, 0x17 ;  /* 0x3b80000003037811 */ /* 0x000fc800078eb8ff */
[----:B------:R-:W-:-:S07]  /*6430*/  LOP3.LUT R0, R3, R0, R7, 0xfe, !PT ;  /* 0x0000000003007212 */ /* 0x000fce00078efe07 */
.L_x_1713:
[----:B------:R-:W-:Y:S05]  /*6440*/  BSYNC.RECONVERGENT B0 ;  /* 0x0000000000007941 */ /* 0x000fea0003800200 */
.L_x_1712:
[----:B------:R-:W-:-:S04]  /*6450*/  F2FP.BF16.F32.PACK_AB R0, RZ, R0 ;  /* 0x00000000ff00723e */ /* 0x000fc800000010ff */
[----:B------:R-:W-:Y:S01]  /*6460*/  PRMT R27, R0, 0x7610, R27 ;  /* 0x00007610001b7816 */ /* 0x000fe2000000001b */
[----:B------:R-:W-:Y:S06]  /*6470*/  BRA `(.L_x_1697) ;  /* 0x0000000400287947 */ /* 0x000fec0003800000 */
.L_x_1710:
        /* <DEDUP_REMOVED lines=21> */
.L_x_1719:
[----:B------:R-:W-:Y:S05]  /*65d0*/  BSYNC.RECONVERGENT B1 ;  /* 0x0000000000017941 */ /* 0x000fea0003800200 */
.L_x_1718:
[----:B------:R-:W-:Y:S01]  /*65e0*/  IMAD.SHL.U32 R0, R0, 0x200000, RZ ;  /* 0x0020000000007824 */ /* 0x000fe200078e00ff */
[----:B------:R-:W-:-:S04]  /*65f0*/  LEA R3, R3, 0x37800000, 0x17 ;  /* 0x3780000003037811 */ /* 0x000fc800078eb8ff */
[----:B------:R-:W-:-:S07]  /*6600*/  LOP3.LUT R0, R3, R0, R7, 0xfe, !PT ;  /* 0x0000000003007212 */ /* 0x000fce00078efe07 */
.L_x_1717:
[----:B------:R-:W-:Y:S05]  /*6610*/  BSYNC.RECONVERGENT B0 ;  /* 0x0000000000007941 */ /* 0x000fea0003800200 */
.L_x_1716:
[----:B------:R-:W-:-:S04]  /*6620*/  F2FP.BF16.F32.PACK_AB R0, RZ, R0 ;  /* 0x00000000ff00723e */ /* 0x000fc800000010ff */
[----:B------:R-:W-:Y:S01]  /*6630*/  PRMT R27, R0, 0x7610, R27 ;  /* 0x00007610001b7816 */ /* 0x000fe2000000001b */
[----:B------:R-:W-:Y:S06]  /*6640*/  BRA `(.L_x_1697) ;  /* 0x0000000000b47947 */ /* 0x000fec0003800000 */
.L_x_1709:
        /* <DEDUP_REMOVED lines=14> */
.L_x_1723:
[----:B------:R-:W-:Y:S05]  /*6730*/  BSYNC.RECONVERGENT B0 ;  /* 0x0000000000007941 */ /* 0x000fea0003800200 */
.L_x_1722:
[----:B------:R-:W-:-:S04]  /*6740*/  F2FP.BF16.F32.PACK_AB R0, RZ, R0 ;  /* 0x00000000ff00723e */ /* 0x000fc800000010ff */
[----:B------:R-:W-:Y:S01]  /*6750*/  PRMT R27, R0, 0x7610, R27 ;  /* 0x00007610001b7816 */ /* 0x000fe2000000001b */
[----:B------:R-:W-:Y:S06]  /*6760*/  BRA `(.L_x_1697) ;  /* 0x00000000006c7947 */ /* 0x000fec0003800000 */
.L_x_1696:
        /* <DEDUP_REMOVED lines=16> */
.L_x_1724:
[----:B------:R-:W-:Y:S01]  /*6870*/  PRMT R27, RZ, 0x7610, R27 ;  /* 0x00007610ff1b7816 */ /* 0x000fe2000000001b */
[----:B------:R-:W-:Y:S06]  /*6880*/  BRA `(.L_x_1697) ;  /* 0x0000000000247947 */ /* 0x000fec0003800000 */
.L_x_1721:
[----:B------:R-:W2:Y:S02]  /*6890*/  LDG.E.64 R4, desc[UR36][R4.64] ;  /* 0x0000002404047981 */ /* 0x000ea4000c1e1b00 */
[----:B--2---:R-:W0:Y:S02]  /*68a0*/  I2F.U64 R0, R4 ;  /* 0x0000000400007312 */ /* 0x004e240000301000 */
[----:B0-----:R-:W-:-:S04]  /*68b0*/  F2FP.BF16.F32.PACK_AB R0, RZ, R0 ;  /* 0x00000000ff00723e */ /* 0x001fc800000010ff */
[----:B------:R-:W-:Y:S01]  /*68c0*/  PRMT R27, R0, 0x7610, R27 ;  /* 0x00007610001b7816 */ /* 0x000fe2000000001b */
[----:B------:R-:W-:Y:S06]  /*68d0*/  BRA `(.L_x_1697) ;  /* 0x0000000000107947 */ /* 0x000fec0003800000 */
.L_x_1720:
[----:B------:R-:W2:Y:S02]  /*68e0*/  LDG.E R4, desc[UR36][R4.64] ;  /* 0x0000002404047981 */ /* 0x000ea4000c1e1900 */
[----:B--2---:R-:W-:-:S04]  /*68f0*/  I2FP.F32.U32 R0, R4 ;  /* 0x0000000400007245 */ /* 0x004fc80000201000 */
[----:B------:R-:W-:-:S04]  /*6900*/  F2FP.BF16.F32.PACK_AB R0, RZ, R0 ;  /* 0x00000000ff00723e */ /* 0x000fc800000010ff */
[----:B------:R-:W-:-:S07]  /*6910*/  PRMT R27, R0, 0x7610, R27 ;  /* 0x00007610001b7816 */ /* 0x000fce000000001b */
.L_x_1697:
[----:B------:R-:W-:-:S07]  /*6920*/  VIADD R19, R19, 0x80 ;  /* 0x0000008013137836 */ /* 0x000fce0000000000 */
.L_x_1658:
[----:B------:R-:W-:Y:S05]  /*6930*/  BSYNC.RECONVERGENT B6 ;  /* 0x0000000000067941 */ /* 0x000fea0003800200 */
.L_x_1657:
        /* <DEDUP_REMOVED lines=27> */
.L_x_1730:
[----:B------:R-:W2:Y:S02]  /*6af0*/  LDG.E.U8 R4, desc[UR36][R4.64] ;  /* 0x0000002404047981 */ /* 0x000ea4000c1e1100 */
[----:B--2---:R-:W-:-:S04]  /*6b00*/  I2FP.F32.U32 R0, R4 ;  /* 0x0000000400007245 */ /* 0x004fc80000201000 */
[----:B------:R-:W-:-:S04]  /*6b10*/  F2FP.BF16.F32.PACK_AB R0, RZ, R0 ;  /* 0x00000000ff00723e */ /* 0x000fc800000010ff */
[----:B------:R-:W-:Y:S01]  /*6b20*/  PRMT R18, R0, 0x7610, R18 ;  /* 0x0000761000127816 */ /* 0x000fe20000000012 */
[----:B------:R-:W-:Y:S06]  /*6b30*/  BRA `(.L_x_1732) ;  /* 0x0000000c00e47947 */ /* 0x000fec0003800000 */
.L_x_1729:
        /* <DEDUP_REMOVED lines=11> */
.L_x_1734:
[----:B------:R-:W2:Y:S02]  /*6bf0*/  LDG.E R4, desc[UR36][R4.64] ;  /* 0x0000002404047981 */ /* 0x000ea4000c1e1900 */
[----:B--2---:R-:W-:-:S04]  /*6c00*/  I2FP.F32.S32 R0, R4 ;  /* 0x0000000400007245 */ /* 0x004fc80000201400 */
[----:B------:R-:W-:-:S04]  /*6c10*/  F2FP.BF16.F32.PACK_AB R0, RZ, R0 ;  /* 0x00000000ff00723e */ /* 0x000fc800000010ff */
[----:B------:R-:W-:Y:S01]  /*6c20*/  PRMT R18, R0, 0x7610, R18 ;  /* 0x0000761000127816 */ /* 0x000fe20000000012 */
[----:B------:R-:W-:Y:S06]  /*6c30*/  BRA `(.L_x_1732) ;  /* 0x0000000c00a47947 */ /* 0x000fec0003800000 */
.L_x_1733:
[----:B------:R-:W2:Y:S02]  /*6c40*/  LDG.E.U16 R4, desc[UR36][R4.64] ;  /* 0x0000002404047981 */ /* 0x000ea4000c1e1500 */
[----:B--2---:R-:W0:Y:S02]  /*6c50*/  I2F.S16 R0, R4 ;  /* 0x0000000400007306 */ /* 0x004e240000101400 */
[----:B0-----:R-:W-:-:S04]  /*6c60*/  F2FP.BF16.F32.PACK_AB R0, RZ, R0 ;  /* 0x00000000ff00723e */ /* 0x001fc800000010ff */
[----:B------:R-:W-:Y:S01]  /*6c70*/  PRMT R18, R0, 0x7610, R18 ;  /* 0x0000761000127816 */ /* 0x000fe20000000012 */
[----:B------:R-:W-:Y:S06]  /*6c80*/  BRA `(.L_x_1732) ;  /* 0x0000000c00907947 */ /* 0x000fec0003800000 */
.L_x_1728:
        /* <DEDUP_REMOVED lines=9> */
.L_x_1736:
[----:B------:R-:W2:Y:S02]  /*6d20*/  LDG.E.U16 R0, desc[UR36][R4.64] ;  /* 0x0000002404007981 */ /* 0x000ea4000c1e1500 */
[----:B--2---:R-:W-:-:S05]  /*6d30*/  HADD2.F32 R0, -RZ, R0.H0_H0 ;  /* 0x20000000ff007230 */ /* 0x004fca0000004100 */
[----:B------:R-:W-:-:S04]  /*6d40*/  F2FP.BF16.F32.PACK_AB R0, RZ, R0 ;  /* 0x00000000ff00723e */ /* 0x000fc800000010ff */
[----:B------:R-:W-:Y:S01]  /*6d50*/  PRMT R18, R0, 0x7610, R18 ;  /* 0x0000761000127816 */ /* 0x000fe20000000012 */
[----:B------:R-:W-:Y:S06]  /*6d60*/  BRA `(.L_x_1732) ;  /* 0x0000000c00587947 */ /* 0x000fec0003800000 */
.L_x_1735:
        /* <DEDUP_REMOVED lines=9> */
.L_x_1738:
[----:B------:R-:W2:Y:S02]  /*6e00*/  LDG.E.U16 R4, desc[UR36][R4.64] ;  /* 0x0000002404047981 */ /* 0x000ea4000c1e1500 */
[----:B--2---:R-:W-:-:S05]  /*6e10*/  HADD2.F32 R0, -RZ, R4.H0_H0 ;  /* 0x20000004ff007230 */ /* 0x004fca0000004100 */
[----:B------:R-:W-:-:S04]  /*6e20*/  F2FP.BF16.F32.PACK_AB R0, RZ, R0 ;  /* 0x00000000ff00723e */ /* 0x000fc800000010ff */
[----:B------:R-:W-:Y:S01]  /*6e30*/  PRMT R18, R0, 0x7610, R18 ;  /* 0x0000761000127816 */ /* 0x000fe20000000012 */
[----:B------:R-:W-:Y:S06]  /*6e40*/  BRA `(.L_x_1732) ;  /* 0x0000000c00207947 */ /* 0x000fec0003800000 */
.L_x_1737:
        /* <DEDUP_REMOVED lines=13> */
.L_x_1727:
        /* <DEDUP_REMOVED lines=14> */
.L_x_1741:
        /* <DEDUP_REMOVED lines=13> */
.L_x_1740:
        /* <DEDUP_REMOVED lines=27> */
.L_x_1743:
        /* <DEDUP_REMOVED lines=15> */
.L_x_1742:
[----:B------:R0:W5:Y:S01]  /*7370*/  LDG.E.U16 R18, desc[UR36][R4.64] ;  /* 0x0000002404127981 */ /* 0x000162000c1e1500 */
[----:B------:R-:W-:Y:S05]  /*7380*/  BRA `(.L_x_1732) ;  /* 0x0000000400d07947 */ /* 0x000fea0003800000 */
.L_x_1739:
        /* <DEDUP_REMOVED lines=13> */
.L_x_1746:
        /* <DEDUP_REMOVED lines=21> */
.L_x_1750:
[----:B------:R-:W-:Y:S05]  /*75b0*/  BSYNC.RECONVERGENT B1 ;  /* 0x0000000000017941 */ /* 0x000fea0003800200 */
.L_x_1749:
[----:B------:R-:W-:Y:S01]  /*75c0*/  IMAD.SHL.U32 R0, R0, 0x100000, RZ ;  /* 0x0010000000007824 */ /* 0x000fe200078e00ff */
[----:B------:R-:W-:-:S04]  /*75d0*/  LEA R3, R3, 0x3b800000, 0x17 ;  /* 0x3b80000003037811 */ /* 0x000fc800078eb8ff */
[----:B------:R-:W-:-:S07]  /*75e0*/  LOP3.LUT R0, R3, R0, R7, 0xfe, !PT ;  /* 0x0000000003007212 */ /* 0x000fce00078efe07 */
.L_x_1748:
[----:B------:R-:W-:Y:S05]  /*75f0*/  BSYNC.RECONVERGENT B0 ;  /* 0x0000000000007941 */ /* 0x000fea0003800200 */
.L_x_1747:
[----:B------:R-:W-:-:S04]  /*7600*/  F2FP.BF16.F32.PACK_AB R0, RZ, R0 ;  /* 0x00000000ff00723e */ /* 0x000fc800000010ff */
[----:B------:R-:W-:Y:S01]  /*7610*/  PRMT R18, R0, 0x7610, R18 ;  /* 0x0000761000127816 */ /* 0x000fe20000000012 */
[----:B------:R-:W-:Y:S06]  /*7620*/  BRA `(.L_x_1732) ;  /* 0x0000000400287947 */ /* 0x000fec0003800000 */
.L_x_1745:
        /* <DEDUP_REMOVED lines=21> */
.L_x_1754:
[----:B------:R-:W-:Y:S05]  /*7780*/  BSYNC.RECONVERGENT B1 ;  /* 0x0000000000017941 */ /* 0x000fea0003800200 */
.L_x_1753:
[----:B------:R-:W-:Y:S01]  /*7790*/  IMAD.SHL.U32 R0, R0, 0x200000, RZ ;  /* 0x0020000000007824 */ /* 0x000fe200078e00ff */
[----:B------:R-:W-:-:S04]  /*77a0*/  LEA R3, R3, 0x37800000, 0x17 ;  /* 0x3780000003037811 */ /* 0x000fc800078eb8ff */
[----:B------:R-:W-:-:S07]  /*77b0*/  LOP3.LUT R0, R3, R0, R7, 0xfe, !PT ;  /* 0x0000000003007212 */ /* 0x000fce00078efe07 */
.L_x_1752:
[----:B------:R-:W-:Y:S05]  /*77c0*/  BSYNC.RECONVERGENT B0 ;  /* 0x0000000000007941 */ /* 0x000fea0003800200 */
.L_x_1751:
[----:B------:R-:W-:-:S04]  /*77d0*/  F2FP.BF16.F32.PACK_AB R0, RZ, R0 ;  /* 0x00000000ff00723e */ /* 0x000fc800000010ff */
[----:B------:R-:W-:Y:S01]  /*77e0*/  PRMT R18, R0, 0x7610, R18 ;  /* 0x0000761000127816 */ /* 0x000fe20000000012 */
[----:B------:R-:W-:Y:S06]  /*77f0*/  BRA `(.L_x_1732) ;  /* 0x0000000000b47947 */ /* 0x000fec0003800000 */
.L_x_1744:
        /* <DEDUP_REMOVED lines=14> */
.L_x_1758:
[----:B------:R-:W-:Y:S05]  /*78e0*/  BSYNC.RECONVERGENT B0 ;  /* 0x0000000000007941 */ /* 0x000fea0003800200 */
.L_x_1757:
[----:B------:R-:W-:-:S04]  /*78f0*/  F2FP.BF16.F32.PACK_AB R0, RZ, R0 ;  /* 0x00000000ff00723e */ /* 0x000fc800000010ff */
[----:B------:R-:W-:Y:S01]  /*7900*/  PRMT R18, R0, 0x7610, R18 ;  /* 0x0000761000127816 */ /* 0x000fe20000000012 */
[----:B------:R-:W-:Y:S06]  /*7910*/  BRA `(.L_x_1732) ;  /* 0x00000000006c7947 */ /* 0x000fec0003800000 */
.L_x_1731:
        /* <DEDUP_REMOVED lines=16> */
.L_x_1759:
[----:B------:R-:W-:Y:S01]  /*7a20*/  PRMT R18, RZ, 0x7610, R18 ;  /* 0x00007610ff127816 */ /* 0x000fe20000000012 */
[----:B------:R-:W-:Y:S06]  /*7a30*/  BRA `(.L_x_1732) ;  /* 0x0000000000247947 */ /* 0x000fec0003800000 */
.L_x_1756:
[----:B------:R-:W2:Y:S02]  /*7a40*/  LDG.E.64 R4, desc[UR36][R4.64] ;  /* 0x0000002404047981 */ /* 0x000ea4000c1e1b00 */
[----:B--2---:R-:W0:Y:S02]  /*7a50*/  I2F.U64 R0, R4 ;  /* 0x0000000400007312 */ /* 0x004e240000301000 */
[----:B0-----:R-:W-:-:S04]  /*7a60*/  F2FP.BF16.F32.PACK_AB R0, RZ, R0 ;  /* 0x00000000ff00723e */ /* 0x001fc800000010ff */
[----:B------:R-:W-:Y:S01]  /*7a70*/  PRMT R18, R0, 0x7610, R18 ;  /* 0x0000761000127816 */ /* 0x000fe20000000012 */
[----:B------:R-:W-:Y:S06]  /*7a80*/  BRA `(.L_x_1732) ;  /* 0x0000000000107947 */ /* 0x000fec0003800000 */
.L_x_1755:
[----:B------:R-:W2:Y:S02]  /*7a90*/  LDG.E R4, desc[UR36][R4.64] ;  /* 0x0000002404047981 */ /* 0x000ea4000c1e1900 */
[----:B--2---:R-:W-:-:S04]  /*7aa0*/  I2FP.F32.U32 R0, R4 ;  /* 0x0000000400007245 */ /* 0x004fc80000201000 */
[----:B------:R-:W-:-:S04]  /*7ab0*/  F2FP.BF16.F32.PACK_AB R0, RZ, R0 ;  /* 0x00000000ff00723e */ /* 0x000fc800000010ff */
[----:B------:R-:W-:-:S07]  /*7ac0*/  PRMT R18, R0, 0x7610, R18 ;  /* 0x0000761000127816 */ /* 0x000fce0000000012 */
.L_x_1732:
        /* <DEDUP_REMOVED lines=21> */
.L_x_1763:
[----:B------:R-:W2:Y:S02]  /*7c20*/  LDG.E.U8 R4, desc[UR36][R4.64] ;  /* 0x0000002404047981 */ /* 0x000ea4000c1e1100 */
[----:B--2---:R-:W-:-:S04]  /*7c30*/  I2FP.F32.U32 R0, R4 ;  /* 0x0000000400007245 */ /* 0x004fc80000201000 */
[----:B------:R-:W-:Y:S01]  /*7c40*/  F2FP.BF16.F32.PACK_AB R0, RZ, R0 ;  /* 0x00000000ff00723e */ /* 0x000fe200000010ff */
[----:B------:R-:W-:Y:S06]  /*7c50*/  BRA `(.L_x_1726) ;  /* 0x0000000c00a87947 */ /* 0x000fec0003800000 */
.L_x_1762:
        /* <DEDUP_REMOVED lines=10> */
.L_x_1766:
[----:B------:R-:W2:Y:S02]  /*7d00*/  LDG.E R4, desc[UR36][R4.64] ;  /* 0x0000002404047981 */ /* 0x000ea4000c1e1900 */
[----:B--2---:R-:W-:-:S04]  /*7d10*/  I2FP.F32.S32 R0, R4 ;  /* 0x0000000400007245 */ /* 0x004fc80000201400 */
[----:B------:R-:W-:Y:S01]  /*7d20*/  F2FP.BF16.F32.PACK_AB R0, RZ, R0 ;  /* 0x00000000ff00723e */ /* 0x000fe200000010ff */
[----:B------:R-:W-:Y:S06]  /*7d30*/  BRA `(.L_x_1726) ;  /* 0x0000000c00707947 */ /* 0x000fec0003800000 */
.L_x_1765:
[----:B------:R-:W2:Y:S02]  /*7d40*/  LDG.E.U16 R4, desc[UR36][R4.64] ;  /* 0x0000002404047981 */ /* 0x000ea4000c1e1500 */
[----:B--2---:R-:W0:Y:S02]  /*7d50*/  I2F.S16 R0, R4 ;  /* 0x0000000400007306 */ /* 0x004e240000101400 */
[----:B0-----:R-:W-:Y:S01]  /*7d60*/  F2FP.BF16.F32.PACK_AB R0, RZ, R0 ;  /* 0x00000000ff00723e */ /* 0x001fe200000010ff */
[----:B------:R-:W-:Y:S06]  /*7d70*/  BRA `(.L_x_1726) ;  /* 0x0000000c00607947 */ /* 0x000fec0003800000 */
.L_x_1761:
        /* <DEDUP_REMOVED lines=9> */
.L_x_1768:
[----:B------:R-:W2:Y:S02]  /*7e10*/  LDG.E.U16 R0, desc[UR36][R4.64] ;  /* 0x0000002404007981 */ /* 0x000ea4000c1e1500 */
[----:B--2---:R-:W-:-:S05]  /*7e20*/  HADD2.F32 R0, -RZ, R0.H0_H0 ;  /* 0x20000000ff007230 */ /* 0x004fca0000004100 */
[----:B------:R-:W-:Y:S01]  /*7e30*/  F2FP.BF16.F32.PACK_AB R0, RZ, R0 ;  /* 0x00000000ff00723e */ /* 0x000fe200000010ff */
[----:B------:R-:W-:Y:S06]  /*7e40*/  BRA `(.L_x_1726) ;  /* 0x0000000c002c7947 */ /* 0x000fec0003800000 */
.L_x_1767:
        /* <DEDUP_REMOVED lines=9> */
.L_x_1770:
[----:B------:R-:W2:Y:S02]  /*7ee0*/  LDG.E.U16 R4, desc[UR36][R4.64] ;  /* 0x0000002404047981 */ /* 0x000ea4000c1e1500 */
[----:B--2---:R-:W-:-:S05]  /*7ef0*/  HADD2.F32 R0, -RZ, R4.H0_H0 ;  /* 0x20000004ff007230 */ /* 0x004fca0000004100 */
[----:B------:R-:W-:Y:S01]  /*7f00*/  F2FP.BF16.F32.PACK_AB R0, RZ, R0 ;  /* 0x00000000ff00723e */ /* 0x000fe200000010ff */
[----:B------:R-:W-:Y:S06]  /*7f10*/  BRA `(.L_x_1726) ;  /* 0x0000000800f87947 */ /* 0x000fec0003800000 */
.L_x_1769:
        /* <DEDUP_REMOVED lines=12> */
.L_x_1760:
        /* <DEDUP_REMOVED lines=13> */
.L_x_1773:
        /* <DEDUP_REMOVED lines=12> */
.L_x_1772:
        /* <DEDUP_REMOVED lines=27> */
.L_x_1775:
        /* <DEDUP_REMOVED lines=12> */
[----:B------:R-:W-:Y:S01]  /*83e0*/  F2FP.BF16.F32.PACK_AB R0, RZ, R0 ;  /* 0x00000000ff00723e */ /* 0x000fe200000010ff */
[----:B------:R-:W-:Y:S06]  /*83f0*/  BRA `(.L_x_1726) ;  /* 0x0000000400c07947 */ /* 0x000fec0003800000 */
.L_x_1774:
[----:B------:R1:W5:Y:S01]  /*8400*/  LDG.E.U16 R0, desc[UR36][R4.64] ;  /* 0x0000002404007981 */ /* 0x000362000c1e1500 */
[----:B------:R-:W-:Y:S05]  /*8410*/  BRA `(.L_x_1726) ;  /* 0x0000000400b87947 */ /* 0x000fea0003800000 */
.L_x_1771:
        /* <DEDUP_REMOVED lines=12> */
.L_x_1778:
        /* <DEDUP_REMOVED lines=21> */
.L_x_1782:
[----:B------:R-:W-:Y:S05]  /*8630*/  BSYNC.RECONVERGENT B1 ;  /* 0x0000000000017941 */ /* 0x000fea0003800200 */
.L_x_1781:
[----:B------:R-:W-:Y:S01]  /*8640*/  IMAD.SHL.U32 R0, R0, 0x100000, RZ ;  /* 0x0010000000007824 */ /* 0x000fe200078e00ff */
[----:B------:R-:W-:-:S04]  /*8650*/  LEA R3, R3, 0x3b800000, 0x17 ;  /* 0x3b80000003037811 */ /* 0x000fc800078eb8ff */
[----:B------:R-:W-:-:S07]  /*8660*/  LOP3.LUT R0, R3, R0, R7, 0xfe, !PT ;  /* 0x0000000003007212 */ /* 0x000fce00078efe07 */
.L_x_1780:
[----:B------:R-:W-:Y:S05]  /*8670*/  BSYNC.RECONVERGENT B0 ;  /* 0x0000000000007941 */ /* 0x000fea0003800200 */
.L_x_1779:
[----:B------:R-:W-:Y:S01]  /*8680*/  F2FP.BF16.F32.PACK_AB R0, RZ, R0 ;  /* 0x00000000ff00723e */ /* 0x000fe200000010ff */
[----:B------:R-:W-:Y:S06]  /*8690*/  BRA `(.L_x_1726) ;  /* 0x0000000400187947 */ /* 0x000fec0003800000 */
.L_x_1777:
        /* <DEDUP_REMOVED lines=21> */
.L_x_1786:
[----:B------:R-:W-:Y:S05]  /*87f0*/  BSYNC.RECONVERGENT B1 ;  /* 0x0000000000017941 */ /* 0x000fea0003800200 */
.L_x_1785:
[----:B------:R-:W-:Y:S01]  /*8800*/  IMAD.SHL.U32 R0, R0, 0x200000, RZ ;  /* 0x0020000000007824 */ /* 0x000fe200078e00ff */
[----:B------:R-:W-:-:S04]  /*8810*/  LEA R3, R3, 0x37800000, 0x17 ;  /* 0x3780000003037811 */ /* 0x000fc800078eb8ff */
[----:B------:R-:W-:-:S07]  /*8820*/  LOP3.LUT R0, R3, R0, R7, 0xfe, !PT ;  /* 0x0000000003007212 */ /* 0x000fce00078efe07 */
.L_x_1784:
[----:B------:R-:W-:Y:S05]  /*8830*/  BSYNC.RECONVERGENT B0 ;  /* 0x0000000000007941 */ /* 0x000fea0003800200 */
.L_x_1783:
[----:B------:R-:W-:Y:S01]  /*8840*/  F2FP.BF16.F32.PACK_AB R0, RZ, R0 ;  /* 0x00000000ff00723e */ /* 0x000fe200000010ff */
[----:B------:R-:W-:Y:S06]  /*8850*/  BRA `(.L_x_1726) ;  /* 0x0000000000a87947 */ /* 0x000fec0003800000 */
.L_x_1776:
        /* <DEDUP_REMOVED lines=14> */
.L_x_1790:
[----:B------:R-:W-:Y:S05]  /*8940*/  BSYNC.RECONVERGENT B0 ;  /* 0x0000000000007941 */ /* 0x000fea0003800200 */
.L_x_1789:
[----:B------:R-:W-:Y:S01]  /*8950*/  F2FP.BF16.F32.PACK_AB R0, RZ, R0 ;  /* 0x00000000ff00723e */ /* 0x000fe200000010ff */
[----:B------:R-:W-:Y:S06]  /*8960*/  BRA `(.L_x_1726) ;  /* 0x0000000000647947 */ /* 0x000fec0003800000 */
.L_x_1764:
        /* <DEDUP_REMOVED lines=16> */
.L_x_1791:
[----:B------:R-:W-:Y:S01]  /*8a70*/  PRMT R0, RZ, 0x7610, R0 ;  /* 0x00007610ff007816 */ /* 0x000fe20000000000 */
[----:B------:R-:W-:Y:S06]  /*8a80*/  BRA `(.L_x_1726) ;  /* 0x00000000001c7947 */ /* 0x000fec0003800000 */
.L_x_1788:
[----:B------:R-:W2:Y:S02]  /*8a90*/  LDG.E.64 R4, desc[UR36][R4.64] ;  /* 0x0000002404047981 */ /* 0x000ea4000c1e1b00 */
[----:B--2---:R-:W0:Y:S02]  /*8aa0*/  I2F.U64 R0, R4 ;  /* 0x0000000400007312 */ /* 0x004e240000301000 */
[----:B0-----:R-:W-:Y:S01]  /*8ab0*/  F2FP.BF16.F32.PACK_AB R0, RZ, R0 ;  /* 0x00000000ff00723e */ /* 0x001fe200000010ff */
[----:B------:R-:W-:Y:S06]  /*8ac0*/  BRA `(.L_x_1726) ;  /* 0x00000000000c7947 */ /* 0x000fec0003800000 */
.L_x_1787:
[----:B------:R-:W2:Y:S02]  /*8ad0*/  LDG.E R4, desc[UR36][R4.64] ;  /* 0x0000002404047981 */ /* 0x000ea4000c1e1900 */
[----:B--2---:R-:W-:-:S04]  /*8ae0*/  I2FP.F32.U32 R0, R4 ;  /* 0x0000000400007245 */ /* 0x004fc80000201000 */
[----:B------:R-:W-:-:S07]  /*8af0*/  F2FP.BF16.F32.PACK_AB R0, RZ, R0 ;  /* 0x00000000ff00723e */ /* 0x000fce00000010ff */
.L_x_1726:
[----:B------:R-:W-:Y:S05]  /*8b00*/  BSYNC.RECONVERGENT B6 ;  /* 0x0000000000067941 */ /* 0x000fea0003800200 */
.L_x_1725:
[----:B------:R-:W2:Y:S01]  /*8b10*/  LDC.U8 R19, c[0x0][0x3b0] ;  /* 0x0000ec00ff137b82 */ /* 0x000ea20000000000 */
[CC--:B------:R-:W-:Y:S01]  /*8b20*/  ISETP.GE.AND P1, PT, R25.reuse, R16.reuse, PT ;  /* 0x000000101900720c */ /* 0x0c0fe20003f26270 */
[C---:B------:R-:W-:Y:S01]  /*8b30*/  VIADD R3, R25.reuse, 0x100 ;  /* 0x0000010019037836 */ /* 0x040fe20000000000 */
[----:B------:R-:W-:Y:S01]  /*8b40*/  BSSY.RECONVERGENT B0, `(.L_x_1792) ;  /* 0x000000d000007945 */ /* 0x000fe20003800200 */
[C---:B01----:R-:W-:Y:S02]  /*8b50*/  VIADD R5, R25.reuse, 0x180 ;  /* 0x0000018019057836 */ /* 0x043fe40000000000 */
[----:B------:R-:W-:Y:S01]  /*8b60*/  VIADD R23, R25, 0x80 ;  /* 0x0000008019177836 */ /* 0x000fe20000000000 */
[-C--:B------:R-:W-:Y:S02]  /*8b70*/  ISETP.GE.AND P2, PT, R3, R16.reuse, PT ;  /* 0x000000100300720c */ /* 0x080fe40003f46270 */
[-C--:B------:R-:W-:Y:S02]  /*8b80*/  ISETP.GE.AND P0, PT, R5, R16.reuse, PT ;  /* 0x000000100500720c */ /* 0x080fe40003f06270 */
[----:B------:R-:W-:-:S03]  /*8b90*/  ISETP.GE.AND P4, PT, R23, R16, PT ;  /* 0x000000101700720c */ /* 0x000fc60003f86270 */
[----:B------:R-:W-:Y:S10]  /*8ba0*/  @P1 BRA `(.L_x_1793) ;  /* 0x0000000000181947 */ /* 0x000ff40003800000 */
[----:B-----5:R-:W-:-:S05]  /*8bb0*/  IMAD.U32 R3, R28, 0x10000, RZ ;  /* 0x000100001c037824 */ /* 0x020fca00078e00ff */
[----:B------:R-:W-:-:S13]  /*8bc0*/  FSETP.GT.FTZ.AND P3, PT, R3, RZ, PT ;  /* 0x000000ff0300720b */ /* 0x000fda0003f74000 */
[----:B------:R-:W-:-:S04]  /*8bd0*/  @!P3 IMAD.U32 R24, R24, 0x10000, RZ ;  /* 0x000100001818b824 */ /* 0x000fc800078e00ff */
[----:B------:R-:W-:-:S05]  /*8be0*/  @!P3 FMUL.FTZ R24, R3, R24 ;  /* 0x000000180318b220 */ /* 0x000fca0000410000 */
[----:B------:R-:W-:-:S04]  /*8bf0*/  @!P3 F2FP.BF16.F32.PACK_AB R24, RZ, R24 ;  /* 0x00000018ff18b23e */ /* 0x000fc800000010ff */
[----:B------:R-:W-:-:S07]  /*8c00*/  @!P3 PRMT R28, R24, 0x7610, R28 ;  /* 0x00007610181cb816 */ /* 0x000fce000000001c */
.L_x_1793:
[----:B------:R-:W-:Y:S05]  /*8c10*/  BSYNC.RECONVERGENT B0 ;  /* 0x0000000000007941 */ /* 0x000fea0003800200 */
.L_x_1792:
[----:B------:R-:W-:Y:S04]  /*8c20*/  BSSY.RECONVERGENT B0, `(.L_x_1794) ;  /* 0x0000008000007945 */ /* 0x000fe80003800200 */
[----:B------:R-:W-:Y:S05]  /*8c30*/  @P4 BRA `(.L_x_1795) ;  /* 0x0000000000184947 */ /* 0x000fea0003800000 */
[----:B-----5:R-:W-:-:S05]  /*8c40*/  IMAD.U32 R3, R22, 0x10000, RZ ;  /* 0x0001000016037824 */ /* 0x020fca00078e00ff */
[----:B------:R-:W-:-:S13]  /*8c50*/  FSETP.GT.FTZ.AND P3, PT, R3, RZ, PT ;  /* 0x000000ff0300720b */ /* 0x000fda0003f74000 */
[----:B------:R-:W-:-:S04]  /*8c60*/  @!P3 IMAD.U32 R26, R26, 0x10000, RZ ;  /* 0x000100001a1ab824 */ /* 0x000fc800078e00ff */
[----:B------:R-:W-:-:S05]  /*8c70*/  @!P3 FMUL.FTZ R26, R3, R26 ;  /* 0x0000001a031ab220 */ /* 0x000fca0000410000 */
[----:B------:R-:W-:-:S04]  /*8c80*/  @!P3 F2FP.BF16.F32.PACK_AB R26, RZ, R26 ;  /* 0x0000001aff1ab23e */ /* 0x000fc800000010ff */
[----:B------:R-:W-:-:S07]  /*8c90*/  @!P3 PRMT R22, R26, 0x7610, R22 ;  /* 0x000076101a16b816 */ /* 0x000fce0000000016 */
.L_x_1795:
[----:B------:R-:W-:Y:S05]  /*8ca0*/  BSYNC.RECONVERGENT B0 ;  /* 0x0000000000007941 */ /* 0x000fea0003800200 */
.L_x_1794:
        /* <DEDUP_REMOVED lines=8> */
.L_x_1797:
[----:B------:R-:W-:Y:S05]  /*8d30*/  BSYNC.RECONVERGENT B0 ;  /* 0x0000000000007941 */ /* 0x000fea0003800200 */
.L_x_1796:
        /* <DEDUP_REMOVED lines=8> */
.L_x_1799:
[----:B------:R-:W-:Y:S05]  /*8dc0*/  BSYNC.RECONVERGENT B0 ;  /* 0x0000000000007941 */ /* 0x000fea0003800200 */
.L_x_1798:
[----:B------:R-:W-:Y:S04]  /*8dd0*/  BSSY.RECONVERGENT B6, `(.L_x_1800) ;  /* 0x000010e000067945 */ /* 0x000fe80003800200 */
[----:B------:R-:W-:Y:S05]  /*8de0*/  @P1 BRA `(.L_x_1801) ;  /* 0x0000001000301947 */ /* 0x000fea0003800000 */
[----:B------:R-:W0:Y:S01]  /*8df0*/  LDCU UR4, c[0x0][0x3b4] ;  /* 0x00007680ff0477ac */ /* 0x000e220008000800 */
[----:B------:R-:W1:Y:S01]  /*8e00*/  LDC.64 R8, c[0x0][0x388] ;  /* 0x0000e200ff087b82 */ /* 0x000e620000000a00 */
[----:B-----5:R-:W-:Y:S01]  /*8e10*/  IMAD R0, R2, 0x200, R25 ;  /* 0x0000020002007824 */ /* 0x020fe200078e0219 */
[----:B--2---:R-:W-:-:S03]  /*8e20*/  PRMT R4, R19, 0x9910, RZ ;  /* 0x0000991013047816 */ /* 0x004fc600000000ff */
        /* <DEDUP_REMOVED lines=14> */
[----:B------:R-:W-:Y:S02]  /*8f10*/  IMAD.U32 R28, R28, 0x10000, RZ ;  /* 0x000100001c1c7824 */ /* 0x000fe400078e00ff */
[----:B------:R-:W-:Y:S02]  /*8f20*/  IMAD.MOV.U32 R25, RZ, RZ, R23 ;  /* 0x000000ffff197224 */ /* 0x000fe400078e0017 */
[----:B------:R-:W0:Y:S02]  /*8f30*/  F2I.FTZ.TRUNC.NTZ R3, R28 ;  /* 0x0000001c00037305 */ /* 0x000e24000021f100 */
[----:B0-----:R0:W-:Y:S01]  /*8f40*/  STG.E.U8 desc[UR36][R8.64], R3 ;  /* 0x0000000308007986 */ /* 0x0011e2000c101124 */
[----:B------:R-:W-:Y:S05]  /*8f50*/  BRA `(.L_x_1801) ;  /* 0x0000000c00d47947 */ /* 0x000fea0003800000 */
.L_x_1805:
[----:B------:R-:W-:Y:S02]  /*8f60*/  IMAD.U32 R5, R28, 0x10000, RZ ;  /* 0x000100001c057824 */ /* 0x000fe400078e00ff */
[----:B------:R-:W-:-:S04]  /*8f70*/  IMAD.MOV.U32 R25, RZ, RZ, R23 ;  /* 0x000000ffff197224 */ /* 0x000fc800078e0017 */
[----:B------:R-:W0:Y:S02]  /*8f80*/  F2I.S64.TRUNC R4, R5 ;  /* 0x0000000500047311 */ /* 0x000e24000020d900 */
[----:B0-----:R0:W-:Y:S01]  /*8f90*/  STG.E.U8 desc[UR36][R8.64], R4 ;  /* 0x0000000408007986 */ /* 0x0011e2000c101124 */
[----:B------:R-:W-:Y:S05]  /*8fa0*/  BRA `(.L_x_1801) ;  /* 0x0000000c00c07947 */ /* 0x000fea0003800000 */
.L_x_1804:
[----:B------:R-:W-:-:S13]  /*8fb0*/  ISETP.NE.AND P0, PT, R0, 0x2, PT ;  /* 0x000000020000780c */ /* 0x000fda0003f05270 */
[----:B------:R-:W-:Y:S05]  /*8fc0*/  @!P0 BRA `(.L_x_1807) ;  /* 0x0000000000388947 */ /* 0x000fea0003800000 */
[----:B------:R-:W-:-:S13]  /*8fd0*/  ISETP.NE.AND P0, PT, R0, 0x3, PT ;  /* 0x000000030000780c */ /* 0x000fda0003f05270 */
[----:B------:R-:W-:Y:S05]  /*8fe0*/  @!P0 BRA `(.L_x_1808) ;  /* 0x00000000001c8947 */ /* 0x000fea0003800000 */
[----:B------:R-:W-:-:S13]  /*8ff0*/  ISETP.NE.AND P0, PT, R0, 0x4, PT ;  /* 0x000000040000780c */ /* 0x000fda0003f05270 */
[----:B------:R-:W-:Y:S05]  /*9000*/  @P0 BRA `(.L_x_1806) ;  /* 0x0000000800f80947 */ /* 0x000fea0003800000 */
[----:B------:R-:W-:Y:S02]  /*9010*/  IMAD.U32 R4, R28, 0x10000, RZ ;  /* 0x000100001c047824 */ /* 0x000fe400078e00ff */
[----:B------:R-:W-:-:S04]  /*9020*/  IMAD.MOV.U32 R25, RZ, RZ, R23 ;  /* 0x000000ffff197224 */ /* 0x000fc800078e0017 */
[----:B------:R-:W0:Y:S02]  /*9030*/  F2I.S64.TRUNC R4, R4 ;  /* 0x0000000400047311 */ /* 0x000e24000020d900 */
[----:B0-----:R0:W-:Y:S01]  /*9040*/  STG.E.64 desc[UR36][R8.64], R4 ;  /* 0x0000000408007986 */ /* 0x0011e2000c101b24 */
[----:B------:R-:W-:Y:S05]  /*9050*/  BRA `(.L_x_1801) ;  /* 0x0000000c00947947 */ /* 0x000fea0003800000 */
.L_x_1808:
[----:B------:R-:W-:Y:S02]  /*9060*/  IMAD.U32 R28, R28, 0x10000, RZ ;  /* 0x000100001c1c7824 */ /* 0x000fe400078e00ff */
[----:B------:R-:W-:Y:S02]  /*9070*/  IMAD.MOV.U32 R25, RZ, RZ, R23 ;  /* 0x000000ffff197224 */ /* 0x000fe400078e0017 */
[----:B------:R-:W0:Y:S02]  /*9080*/  F2I.FTZ.TRUNC.NTZ R3, R28 ;  /* 0x0000001c00037305 */ /* 0x000e24000021f100 */
[----:B0-----:R0:W-:Y:S01]  /*9090*/  STG.E desc[UR36][R8.64], R3 ;  /* 0x0000000308007986 */ /* 0x0011e2000c101924 */
[----:B------:R-:W-:Y:S05]  /*90a0*/  BRA `(.L_x_1801) ;  /* 0x0000000c00807947 */ /* 0x000fea0003800000 */
.L_x_1807:
[----:B------:R-:W-:Y:S02]  /*90b0*/  IMAD.U32 R28, R28, 0x10000, RZ ;  /* 0x000100001c1c7824 */ /* 0x000fe400078e00ff */
[----:B------:R-:W-:Y:S02]  /*90c0*/  IMAD.MOV.U32 R25, RZ, RZ, R23 ;  /* 0x000000ffff197224 */ /* 0x000fe400078e0017 */
[----:B------:R-:W0:Y:S02]  /*90d0*/  F2I.FTZ.TRUNC.NTZ R3, R28 ;  /* 0x0000001c00037305 */ /* 0x000e24000021f100 */
[----:B0-----:R0:W-:Y:S01]  /*90e0*/  STG.E.U16 desc[UR36][R8.64], R3 ;  /* 0x0000000308007986 */ /* 0x0011e2000c101524 */
[----:B------:R-:W-:Y:S05]  /*90f0*/  BRA `(.L_x_1801) ;  /* 0x0000000c006c7947 */ /* 0x000fea0003800000 */
.L_x_1803:
[----:B------:R-:W-:-:S13]  /*9100*/  ISETP.GT.AND P0, PT, R0, 0x6, PT ;  /* 0x000000060000780c */ /* 0x000fda0003f04270 */
[----:B------:R-:W-:Y:S05]  /*9110*/  @P0 BRA `(.L_x_1809) ;  /* 0x0000000000340947 */ /* 0x000fea0003800000 */
[----:B------:R-:W-:-:S13]  /*9120*/  ISETP.NE.AND P0, PT, R0, 0x5, PT ;  /* 0x000000050000780c */ /* 0x000fda0003f05270 */
[----:B------:R-:W-:Y:S05]  /*9130*/  @!P0 BRA `(.L_x_1810) ;  /* 0x0000000000188947 */ /* 0x000fea0003800000 */
[----:B------:R-:W-:-:S13]  /*9140*/  ISETP.NE.AND P0, PT, R0, 0x6, PT ;  /* 0x000000060000780c */ /* 0x000fda0003f05270 */
[----:B------:R-:W-:Y:S05]  /*9150*/  @P0 BRA `(.L_x_1806) ;  /* 0x0000000800a40947 */ /* 0x000fea0003800000 */
[----:B------:R-:W-:Y:S02]  /*9160*/  IMAD.U32 R3, R28, 0x10000, RZ ;  /* 0x000100001c037824 */ /* 0x000fe400078e00ff */
[----:B------:R-:W-:-:S03]  /*9170*/  IMAD.MOV.U32 R25, RZ, RZ, R23 ;  /* 0x000000ffff197224 */ /* 0x000fc600078e0017 */
[----:B------:R0:W-:Y:S01]  /*9180*/  STG.E desc[UR36][R8.64], R3 ;  /* 0x0000000308007986 */ /* 0x0001e2000c101924 */
[----:B------:R-:W-:Y:S05]  /*9190*/  BRA `(.L_x_1801) ;  /* 0x0000000c00447947 */ /* 0x000fea0003800000 */
.L_x_1810:
[----:B------:R-:W-:Y:S02]  /*91a0*/  IMAD.U32 R0, R28, 0x10000, RZ ;  /* 0x000100001c007824 */ /* 0x000fe400078e00ff */
[----:B------:R-:W-:-:S03]  /*91b0*/  IMAD.MOV.U32 R25, RZ, RZ, R23 ;  /* 0x000000ffff197224 */ /* 0x000fc600078e0017 */
[----:B------:R-:W-:-:S05]  /*91c0*/  F2FP.F16.F32.PACK_AB R0, RZ, R0 ;  /* 0x00000000ff00723e */ /* 0x000fca00000000ff */
[----:B------:R0:W-:Y:S01]  /*91d0*/  STG.E.U16 desc[UR36][R8.64], R0 ;  /* 0x0000000008007986 */ /* 0x0001e2000c101524 */
[----:B------:R-:W-:Y:S05]  /*91e0*/  BRA `(.L_x_1801) ;  /* 0x0000000c00307947 */ /* 0x000fea0003800000 */
.L_x_1809:
[----:B------:R-:W-:-:S13]  /*91f0*/  ISETP.NE.AND P0, PT, R0, 0x7, PT ;  /* 0x000000070000780c */ /* 0x000fda0003f05270 */
[----:B------:R-:W-:Y:S05]  /*9200*/  @!P0 BRA `(.L_x_1811) ;  /* 0x00000000003c8947 */ /* 0x000fea0003800000 */
[----:B------:R-:W-:-:S13]  /*9210*/  ISETP.NE.AND P0, PT, R0, 0x8, PT ;  /* 0x000000080000780c */ /* 0x000fda0003f05270 */
[----:B------:R-:W-:Y:S05]  /*9220*/  @!P0 BRA `(.L_x_1812) ;  /* 0x00000000001c8947 */ /* 0x000fea0003800000 */
[----:B------:R-:W-:-:S13]  /*9230*/  ISETP.NE.AND P0, PT, R0, 0x9, PT ;  /* 0x000000090000780c */ /* 0x000fda0003f05270 */
[----:B------:R-:W-:Y:S05]  /*9240*/  @P0 BRA `(.L_x_1806) ;  /* 0x0000000800680947 */ /* 0x000fea0003800000 */
[----:B------:R-:W-:Y:S02]  /*9250*/  IMAD.U32 R28, R28, 0x10000, RZ ;  /* 0x000100001c1c7824 */ /* 0x000fe400078e00ff */
[----:B------:R-:W-:Y:S02]  /*9260*/  IMAD.MOV.U32 R29, RZ, RZ, RZ ;  /* 0x000000ffff1d7224 */ /* 0x000fe400078e00ff */
[----:B------:R-:W-:-:S03]  /*9270*/  IMAD.MOV.U32 R25, RZ, RZ, R23 ;  /* 0x000000ffff197224 */ /* 0x000fc600078e0017 */
[----:B------:R0:W-:Y:S01]  /*9280*/  STG.E.64 desc[UR36][R8.64], R28 ;  /* 0x0000001c08007986 */ /* 0x0001e2000c101b24 */
[----:B------:R-:W-:Y:S05]  /*9290*/  BRA `(.L_x_1801) ;  /* 0x0000000c00047947 */ /* 0x000fea0003800000 */
.L_x_1812:
[----:B------:R-:W-:Y:S02]  /*92a0*/  IMAD.U32 R28, R28, 0x10000, RZ ;  /* 0x000100001c1c7824 */ /* 0x000fe400078e00ff */
[----:B------:R-:W-:-:S03]  /*92b0*/  IMAD.MOV.U32 R25, RZ, RZ, R23 ;  /* 0x000000ffff197224 */ /* 0x000fc600078e0017 */
[----:B------:R-:W-:-:S04]  /*92c0*/  F2FP.F16.F32.PACK_AB R3, RZ, R28 ;  /* 0x0000001cff03723e */ /* 0x000fc800000000ff */
[----:B------:R-:W-:-:S05]  /*92d0*/  PRMT R3, R3, 0x5410, RZ ;  /* 0x0000541003037816 */ /* 0x000fca00000000ff */
[----:B------:R0:W-:Y:S01]  /*92e0*/  STG.E desc[UR36][R8.64], R3 ;  /* 0x0000000308007986 */ /* 0x0001e2000c101924 */
[----:B------:R-:W-:Y:S05]  /*92f0*/  BRA `(.L_x_1801) ;  /* 0x0000000800ec7947 */ /* 0x000fea0003800000 */
.L_x_1811:
[----:B------:R-:W-:Y:S02]  /*9300*/  IMAD.U32 R4, R28, 0x10000, RZ ;  /* 0x000100001c047824 */ /* 0x000fe400078e00ff */
[----:B------:R-:W-:Y:S02]  /*9310*/  IMAD.MOV.U32 R25, RZ, RZ, R23 ;  /* 0x000000ffff197224 */ /* 0x000fe400078e0017 */
[----:B------:R-:W-:-:S06]  /*9320*/  FMUL.FTZ R4, R4, 1 ;  /* 0x3f80000004047820 */ /* 0x000fcc0000410000 */
[----:B------:R-:W0:Y:S02]  /*9330*/  F2F.F64.F32 R4, R4 ;  /* 0x0000000400047310 */ /* 0x000e240000201800 */
[----:B0-----:R0:W-:Y:S01]  /*9340*/  STG.E.64 desc[UR36][R8.64], R4 ;  /* 0x0000000408007986 */ /* 0x0011e2000c101b24 */
[----:B------:R-:W-:Y:S05]  /*9350*/  BRA `(.L_x_1801) ;  /* 0x0000000800d47947 */ /* 0x000fea0003800000 */
.L_x_1802:
        /* <DEDUP_REMOVED lines=10> */
[----:B------:R-:W-:-:S04]  /*9400*/  FSETP.NEU.FTZ.AND P0, PT, R28, RZ, PT ;  /* 0x000000ff1c00720b */ /* 0x000fc80003f1d000 */
[----:B------:R-:W-:-:S05]  /*9410*/  SEL R3, RZ, 0x1, !P0 ;  /* 0x00000001ff037807 */ /* 0x000fca0004000000 */
[----:B------:R0:W-:Y:S01]  /*9420*/  STG.E.U8 desc[UR36][R8.64], R3 ;  /* 0x0000000308007986 */ /* 0x0001e2000c101124 */
[----:B------:R-:W-:Y:S05]  /*9430*/  BRA `(.L_x_1801) ;  /* 0x00000008009c7947 */ /* 0x000fea0003800000 */
.L_x_1815:
[----:B------:R-:W-:Y:S01]  /*9440*/  IMAD.U32 R28, R28, 0x10000, RZ ;  /* 0x000100001c1c7824 */ /* 0x000fe200078e00ff */
[----:B------:R-:W-:Y:S01]  /*9450*/  CS2R R6, SRZ ;  /* 0x0000000000067805 */ /* 0x000fe2000001ff00 */
[----:B------:R-:W-:Y:S02]  /*9460*/  IMAD.MOV.U32 R25, RZ, RZ, R23 ;  /* 0x000000ffff197224 */ /* 0x000fe400078e0017 */
[----:B------:R-:W-:-:S06]  /*9470*/  FMUL.FTZ R4, R28, 1 ;  /* 0x3f8000001c047820 */ /* 0x000fcc0000410000 */
[----:B------:R-:W0:Y:S02]  /*9480*/  F2F.F64.F32 R4, R4 ;  /* 0x0000000400047310 */ /* 0x000e240000201800 */
[----:B0-----:R0:W-:Y:S01]  /*9490*/  STG.E.128 desc[UR36][R8.64], R4 ;  /* 0x0000000408007986 */ /* 0x0011e2000c101d24 */
[----:B------:R-:W-:Y:S05]  /*94a0*/  BRA `(.L_x_1801) ;  /* 0x0000000800807947 */ /* 0x000fea0003800000 */
.L_x_1814:
[----:B------:R-:W-:-:S13]  /*94b0*/  ISETP.NE.AND P0, PT, R0, 0xf, PT ;  /* 0x0000000f0000780c */ /* 0x000fda0003f05270 */
[----:B------:R-:W-:Y:S05]  /*94c0*/  @!P0 BRA `(.L_x_1816) ;  /* 0x0000000000a88947 */ /* 0x000fea0003800000 */
[----:B------:R-:W-:-:S13]  /*94d0*/  ISETP.NE.AND P0, PT, R0, 0x17, PT ;  /* 0x000000170000780c */ /* 0x000fda0003f05270 */
[----:B------:R-:W-:Y:S05]  /*94e0*/  @!P0 BRA `(.L_x_1817) ;  /* 0x0000000000508947 */ /* 0x000fea0003800000 */
[----:B------:R-:W-:-:S13]  /*94f0*/  ISETP.NE.AND P0, PT, R0, 0x18, PT ;  /* 0x000000180000780c */ /* 0x000fda0003f05270 */
[----:B------:R-:W-:Y:S05]  /*9500*/  @P0 BRA `(.L_x_1806) ;  /* 0x0000000400b80947 */ /* 0x000fea0003800000 */
        /* <DEDUP_REMOVED lines=13> */
.L_x_1819:
[----:B------:R-:W-:Y:S05]  /*95e0*/  BSYNC.RECONVERGENT B0 ;  /* 0x0000000000007941 */ /* 0x000fea0003800200 */
.L_x_1818:
[----:B------:R-:W-:Y:S01]  /*95f0*/  LOP3.LUT R5, R0, 0x80, R5, 0xf8, !PT ;  /* 0x0000008000057812 */ /* 0x000fe200078ef805 */
[----:B------:R-:W-:-:S04]  /*9600*/  IMAD.MOV.U32 R25, RZ, RZ, R23 ;  /* 0x000000ffff197224 */ /* 0x000fc800078e0017 */
[----:B------:R0:W-:Y:S01]  /*9610*/  STG.E.U8 desc[UR36][R8.64], R5 ;  /* 0x0000000508007986 */ /* 0x0001e2000c101124 */
[----:B------:R-:W-:Y:S05]  /*9620*/  BRA `(.L_x_1801) ;  /* 0x0000000800207947 */ /* 0x000fea0003800000 */
.L_x_1817:
        /* <DEDUP_REMOVED lines=15> */
.L_x_1821:
[----:B------:R-:W-:Y:S05]  /*9720*/  BSYNC.RECONVERGENT B0 ;  /* 0x0000000000007941 */ /* 0x000fea0003800200 */
.L_x_1820:
[----:B------:R-:W-:Y:S01]  /*9730*/  LOP3.LUT R5, R0, 0x80, R5, 0xf8, !PT ;  /* 0x0000008000057812 */ /* 0x000fe200078ef805 */
[----:B------:R-:W-:-:S04]  /*9740*/  IMAD.MOV.U32 R25, RZ, RZ, R23 ;  /* 0x000000ffff197224 */ /* 0x000fc800078e0017 */
[----:B------:R0:W-:Y:S01]  /*9750*/  STG.E.U8 desc[UR36][R8.64], R5 ;  /* 0x0000000508007986 */ /* 0x0001e2000c101124 */
[----:B------:R-:W-:Y:S05]  /*9760*/  BRA `(.L_x_1801) ;  /* 0x0000000400d07947 */ /* 0x000fea0003800000 */
.L_x_1816:
[----:B------:R0:W-:Y:S01]  /*9770*/  STG.E.U16 desc[UR36][R8.64], R28 ;  /* 0x0000001c08007986 */ /* 0x0001e2000c101524 */
[----:B------:R-:W-:Y:S01]  /*9780*/  IMAD.MOV.U32 R25, RZ, RZ, R23 ;  /* 0x000000ffff197224 */ /* 0x000fe200078e0017 */
[----:B------:R-:W-:Y:S06]  /*9790*/  BRA `(.L_x_1801) ;  /* 0x0000000400c47947 */ /* 0x000fec0003800000 */
.L_x_1813:
        /* <DEDUP_REMOVED lines=10> */
[----:B------:R-:W0:Y:S02]  /*9840*/  F2I.FTZ.U32.TRUNC.NTZ R3, R3 ;  /* 0x0000000300037305 */ /* 0x000e24000021f000 */
[----:B0-----:R0:W-:Y:S01]  /*9850*/  STG.E.U16 desc[UR36][R8.64], R3 ;  /* 0x0000000308007986 */ /* 0x0011e2000c101524 */
[----:B------:R-:W-:Y:S05]  /*9860*/  BRA `(.L_x_1801) ;  /* 0x0000000400907947 */ /* 0x000fea0003800000 */
.L_x_1824:
        /* <DEDUP_REMOVED lines=13> */
.L_x_1827:
[----:B------:R-:W-:-:S04]  /*9940*/  SHF.R.U32.HI R0, RZ, 0x14, R3 ;  /* 0x00000014ff007819 */ /* 0x000fc80000011603 */
[----:B------:R-:W-:-:S04]  /*9950*/  LOP3.LUT R0, R0, 0x1, RZ, 0xc0, !PT ;  /* 0x0000000100007812 */ /* 0x000fc800078ec0ff */
[----:B------:R-:W-:-:S04]  /*9960*/  IADD3 R0, PT, PT, R3, 0x487ffff, R0 ;  /* 0x0487ffff03007810 */ /* 0x000fc80007ffe000 */
[----:B------:R-:W-:-:S04]  /*9970*/  SHF.R.U32.HI R0, RZ, 0x14, R0 ;  /* 0x00000014ff007819 */ /* 0x000fc80000011600 */
[----:B------:R-:W-:-:S07]  /*9980*/  LOP3.LUT R0, R0, 0xff, RZ, 0xc0, !PT ;  /* 0x000000ff00007812 */ /* 0x000fce00078ec0ff */
.L_x_1828:
[----:B------:R-:W-:-:S04]  /*9990*/  SHF.R.U32.HI R3, RZ, 0x18, R3 ;  /* 0x00000018ff037819 */ /* 0x000fc80000011603 */
[----:B------:R-:W-:-:S04]  /*99a0*/  LOP3.LUT R0, R0, 0x80, R3, 0xf8, !PT ;  /* 0x0000008000007812 */ /* 0x000fc800078ef803 */
[----:B------:R-:W-:-:S07]  /*99b0*/  PRMT R4, R0, 0x7610, R4 ;  /* 0x0000761000047816 */ /* 0x000fce0000000004 */
.L_x_1826:
[----:B------:R-:W-:Y:S05]  /*99c0*/  BSYNC.RECONVERGENT B0 ;  /* 0x0000000000007941 */ /* 0x000fea0003800200 */
.L_x_1825:
[----:B------:R0:W-:Y:S01]  /*99d0*/  STG.E.U8 desc[UR36][R8.64], R4 ;  /* 0x0000000408007986 */ /* 0x0001e2000c101124 */
[----:B------:R-:W-:Y:S01]  /*99e0*/  IMAD.MOV.U32 R25, RZ, RZ, R23 ;  /* 0x000000ffff197224 */ /* 0x000fe200078e0017 */
[----:B------:R-:W-:Y:S06]  /*99f0*/  BRA `(.L_x_1801) ;  /* 0x00000004002c7947 */ /* 0x000fec0003800000 */
.L_x_1823:
        /* <DEDUP_REMOVED lines=13> */
.L_x_1831:
[----:B------:R-:W-:-:S04]  /*9ad0*/  SHF.R.U32.HI R0, RZ, 0x15, R3 ;  /* 0x00000015ff007819 */ /* 0x000fc80000011603 */
[----:B------:R-:W-:-:S04]  /*9ae0*/  LOP3.LUT R0, R0, 0x1, RZ, 0xc0, !PT ;  /* 0x0000000100007812 */ /* 0x000fc800078ec0ff */
[----:B------:R-:W-:-:S04]  /*9af0*/  IADD3 R0, PT, PT, R3, 0x88fffff, R0 ;  /* 0x088fffff03007810 */ /* 0x000fc80007ffe000 */
[----:B------:R-:W-:-:S04]  /*9b00*/  SHF.R.U32.HI R0, RZ, 0x15, R0 ;  /* 0x00000015ff007819 */ /* 0x000fc80000011600 */
[----:B------:R-:W-:-:S07]  /*9b10*/  LOP3.LUT R0, R0, 0xff, RZ, 0xc0, !PT ;  /* 0x000000ff00007812 */ /* 0x000fce00078ec0ff */
.L_x_1832:
[----:B------:R-:W-:-:S04]  /*9b20*/  SHF.R.U32.HI R3, RZ, 0x18, R3 ;  /* 0x00000018ff037819 */ /* 0x000fc80000011603 */
[----:B------:R-:W-:-:S04]  /*9b30*/  LOP3.LUT R0, R0, 0x80, R3, 0xf8, !PT ;  /* 0x0000008000007812 */ /* 0x000fc800078ef803 */
[----:B------:R-:W-:-:S07]  /*9b40*/  PRMT R4, R0, 0x7610, R4 ;  /* 0x0000761000047816 */ /* 0x000fce0000000004 */
.L_x_1830:
[----:B------:R-:W-:Y:S05]  /*9b50*/  BSYNC.RECONVERGENT B0 ;  /* 0x0000000000007941 */ /* 0x000fea0003800200 */
.L_x_1829:
[----:B------:R4:W-:Y:S01]  /*9b60*/  STG.E.U8 desc[UR36][R8.64], R4 ;  /* 0x0000000408007986 */ /* 0x0009e2000c101124 */
[----:B------:R-:W-:Y:S01]  /*9b70*/  IMAD.MOV.U32 R25, RZ, RZ, R23 ;  /* 0x000000ffff197224 */ /* 0x000fe200078e0017 */
[----:B------:R-:W-:Y:S06]  /*9b80*/  BRA `(.L_x_1801) ;  /* 0x0000000000c87947 */ /* 0x000fec0003800000 */
.L_x_1822:
[----:B------:R-:W-:-:S13]  /*9b90*/  ISETP.NE.AND P0, PT, R0, 0x1c, PT ;  /* 0x0000001c0000780c */ /* 0x000fda0003f05270 */
[----:B------:R-:W-:Y:S05]  /*9ba0*/  @!P0 BRA `(.L_x_1833) ;  /* 0x0000000000b08947 */ /* 0x000fea0003800000 */
[----:B------:R-:W-:-:S13]  /*9bb0*/  ISETP.NE.AND P0, PT, R0, 0x1d, PT ;  /* 0x0000001d0000780c */ /* 0x000fda0003f05270 */
[----:B------:R-:W-:Y:S05]  /*9bc0*/  @!P0 BRA `(.L_x_1834) ;  /* 0x0000000000948947 */ /* 0x000fea0003800000 */
[----:B------:R-:W-:-:S13]  /*9bd0*/  ISETP.NE.AND P0, PT, R0, 0x2c, PT ;  /* 0x0000002c0000780c */ /* 0x000fda0003f05270 */
[----:B------:R-:W-:Y:S05]  /*9be0*/  @!P0 BRA `(.L_x_1835) ;  /* 0x0000000000488947 */ /* 0x000fea0003800000 */
.L_x_1806:
        /* <DEDUP_REMOVED lines=16> */
.L_x_1836:
[----:B------:R-:W-:Y:S01]  /*9cf0*/  IMAD.MOV.U32 R25, RZ, RZ, R23 ;  /* 0x000000ffff197224 */ /* 0x000fe200078e0017 */
[----:B------:R-:W-:Y:S06]  /*9d00*/  BRA `(.L_x_1801) ;  /* 0x0000000000687947 */ /* 0x000fec0003800000 */
.L_x_1835:
[----:B------:R-:W-:Y:S02]  /*9d10*/  IMAD.U32 R28, R28, 0x10000, RZ ;  /* 0x000100001c1c7824 */ /* 0x000fe400078e00ff */
        /* <DEDUP_REMOVED lines=16> */
.L_x_1834:
[----:B------:R-:W-:Y:S02]  /*9e20*/  IMAD.U32 R4, R28, 0x10000, RZ ;  /* 0x000100001c047824 */ /* 0x000fe400078e00ff */
[----:B------:R-:W-:-:S04]  /*9e30*/  IMAD.MOV.U32 R25, RZ, RZ, R23 ;  /* 0x000000ffff197224 */ /* 0x000fc800078e0017 */
[----:B------:R-:W0:Y:S02]  /*9e40*/  F2I.U64.TRUNC R4, R4 ;  /* 0x0000000400047311 */ /* 0x000e24000020d800 */
[----:B0-----:R1:W-:Y:S01]  /*9e50*/  STG.E.64 desc[UR36][R8.64], R4 ;  /* 0x0000000408007986 */ /* 0x0013e2000c101b24 */
[----:B------:R-:W-:Y:S05]  /*9e60*/  BRA `(.L_x_1801) ;  /* 0x0000000000107947 */ /* 0x000fea0003800000 */
.L_x_1833:
[----:B------:R-:W-:Y:S02]  /*9e70*/  IMAD.U32 R28, R28, 0x10000, RZ ;  /* 0x000100001c1c7824 */ /* 0x000fe400078e00ff */
[----:B------:R-:W-:Y:S02]  /*9e80*/  IMAD.MOV.U32 R25, RZ, RZ, R23 ;  /* 0x000000ffff197224 */ /* 0x000fe400078e0017 */
[----:B------:R-:W0:Y:S02]  /*9e90*/  F2I.FTZ.U32.TRUNC.NTZ R3, R28 ;  /* 0x0000001c00037305 */ /* 0x000e24000021f000 */
[----:B0-----:R0:W-:Y:S03]  /*9ea0*/  STG.E desc[UR36][R8.64], R3 ;  /* 0x0000000308007986 */ /* 0x0011e6000c101924 */
.L_x_1801:
[----:B------:R-:W-:Y:S05]  /*9eb0*/  BSYNC.RECONVERGENT B6 ;  /* 0x0000000000067941 */ /* 0x000fea0003800200 */
.L_x_1800:
[----:B------:R-:W-:Y:S01]  /*9ec0*/  ISETP.GE.AND P0, PT, R25, R16, PT ;  /* 0x000000101900720c */ /* 0x000fe20003f06270 */
[----:B------:R-:W-:-:S12]  /*9ed0*/  BSSY.RECONVERGENT B6, `(.L_x_1837) ;  /* 0x00001f0000067945 */ /* 0x000fd80003800200 */
[----:B------:R-:W-:Y:S05]  /*9ee0*/  @P0 BRA `(.L_x_1838) ;  /* 0x0000001c00b80947 */ /* 0x000fea0003800000 */
[----:B------:R-:W2:Y:S01]  /*9ef0*/  LDCU UR4, c[0x0][0x3b4] ;  /* 0x00007680ff0477ac */ /* 0x000ea20008000800 */
[----:B01-34-:R-:W0:Y:S01]  /*9f00*/  LDC.64 R8, c[0x0][0x388] ;  /* 0x0000e200ff087b82 */ /* 0x01be220000000a00 */
[----:B-----5:R-:W-:Y:S01]  /*9f10*/  IMAD R0, R2, 0x200, R25 ;  /* 0x0000020002007824 */ /* 0x020fe200078e0219 */
[----:B--2---:R-:W-:-:S03]  /*9f20*/  PRMT R4, R19, 0x9910, RZ ;  /* 0x0000991013047816 */ /* 0x004fc600000000ff */
        /* <DEDUP_REMOVED lines=14> */
[----:B------:R-:W-:-:S04]  /*a010*/  IMAD.U32 R22, R22, 0x10000, RZ ;  /* 0x0001000016167824 */ /* 0x000fc800078e00ff */
[----:B------:R-:W0:Y:S02]  /*a020*/  F2I.FTZ.TRUNC.NTZ R3, R22 ;  /* 0x0000001600037305 */ /* 0x000e24000021f100 */
[----:B0-----:R0:W-:Y:S01]  /*a030*/  STG.E.U8 desc[UR36][R8.64], R3 ;  /* 0x0000000308007986 */ /* 0x0011e2000c101124 */
[----:B------:R-:W-:Y:S05]  /*a040*/  BRA `(.L_x_1844) ;  /* 0x0000000c007c7947 */ /* 0x000fea0003800000 */
.L_x_1842:
[----:B------:R-:W-:-:S06]  /*a050*/  IMAD.U32 R5, R22, 0x10000, RZ ;  /* 0x0001000016057824 */ /* 0x000fcc00078e00ff */
[----:B------:R-:W0:Y:S02]  /*a060*/  F2I.S64.TRUNC R4, R5 ;  /* 0x0000000500047311 */ /* 0x000e24000020d900 */
[----:B0-----:R0:W-:Y:S01]  /*a070*/  STG.E.U8 desc[UR36][R8.64], R4 ;  /* 0x0000000408007986 */ /* 0x0011e2000c101124 */
[----:B------:R-:W-:Y:S05]  /*a080*/  BRA `(.L_x_1844) ;  /* 0x0000000c006c7947 */ /* 0x000fea0003800000 */
.L_x_1841:
[----:B------:R-:W-:-:S13]  /*a090*/  ISETP.NE.AND P0, PT, R0, 0x2, PT ;  /* 0x000000020000780c */ /* 0x000fda0003f05270 */
[----:B------:R-:W-:Y:S05]  /*a0a0*/  @!P0 BRA `(.L_x_1845) ;  /* 0x0000000000308947 */ /* 0x000fea0003800000 */
[----:B------:R-:W-:-:S13]  /*a0b0*/  ISETP.NE.AND P0, PT, R0, 0x3, PT ;  /* 0x000000030000780c */ /* 0x000fda0003f05270 */
[----:B------:R-:W-:Y:S05]  /*a0c0*/  @!P0 BRA `(.L_x_1846) ;  /* 0x0000000000188947 */ /* 0x000fea0003800000 */
[----:B------:R-:W-:-:S13]  /*a0d0*/  ISETP.NE.AND P0, PT, R0, 0x4, PT ;  /* 0x000000040000780c */ /* 0x000fda0003f05270 */
[----:B------:R-:W-:Y:S05]  /*a0e0*/  @P0 BRA `(.L_x_1843) ;  /* 0x0000000800780947 */ /* 0x000fea0003800000 */
[----:B------:R-:W-:-:S06]  /*a0f0*/  IMAD.U32 R4, R22, 0x10000, RZ ;  /* 0x0001000016047824 */ /* 0x000fcc00078e00ff */
[----:B------:R-:W0:Y:S02]  /*a100*/  F2I.S64.TRUNC R4, R4 ;  /* 0x0000000400047311 */ /* 0x000e24000020d900 */
[----:B0-----:R0:W-:Y:S01]  /*a110*/  STG.E.64 desc[UR36][R8.64], R4 ;  /* 0x0000000408007986 */ /* 0x0011e2000c101b24 */
[----:B------:R-:W-:Y:S05]  /*a120*/  BRA `(.L_x_1844) ;  /* 0x0000000c00447947 */ /* 0x000fea0003800000 */
.L_x_1846:
[----:B------:R-:W-:-:S04]  /*a130*/  IMAD.U32 R22, R22, 0x10000, RZ ;  /* 0x0001000016167824 */ /* 0x000fc800078e00ff */
[----:B------:R-:W0:Y:S02]  /*a140*/  F2I.FTZ.TRUNC.NTZ R3, R22 ;  /* 0x0000001600037305 */ /* 0x000e24000021f100 */
[----:B0-----:R0:W-:Y:S01]  /*a150*/  STG.E desc[UR36][R8.64], R3 ;  /* 0x0000000308007986 */ /* 0x0011e2000c101924 */
[----:B------:R-:W-:Y:S05]  /*a160*/  BRA `(.L_x_1844) ;  /* 0x0000000c00347947 */ /* 0x000fea0003800000 */
.L_x_1845:
[----:B------:R-:W-:-:S04]  /*a170*/  IMAD.U32 R22, R22, 0x10000, RZ ;  /* 0x0001000016167824 */ /* 0x000fc800078e00ff */
[----:B------:R-:W0:Y:S02]  /*a180*/  F2I.FTZ.TRUNC.NTZ R3, R22 ;  /* 0x0000001600037305 */ /* 0x000e24000021f100 */
[----:B0-----:R0:W-:Y:S01]  /*a190*/  STG.E.U16 desc[UR36][R8.64], R3 ;  /* 0x0000000308007986 */ /* 0x0011e2000c101524 */
[----:B------:R-:W-:Y:S05]  /*a1a0*/  BRA `(.L_x_1844) ;  /* 0x0000000c00247947 */ /* 0x000fea0003800000 */
.L_x_1840:
[----:B------:R-:W-:-:S13]  /*a1b0*/  ISETP.GT.AND P0, PT, R0, 0x6, PT ;  /* 0x000000060000780c */ /* 0x000fda0003f04270 */
[----:B------:R-:W-:Y:S05]  /*a1c0*/  @P0 BRA `(.L_x_1847) ;  /* 0x00000000002c0947 */ /* 0x000fea0003800000 */
[----:B------:R-:W-:-:S13]  /*a1d0*/  ISETP.NE.AND P0, PT, R0, 0x5, PT ;  /* 0x000000050000780c */ /* 0x000fda0003f05270 */
[----:B------:R-:W-:Y:S05]  /*a1e0*/  @!P0 BRA `(.L_x_1848) ;  /* 0x0000000000148947 */ /* 0x000fea0003800000 */
[----:B------:R-:W-:-:S13]  /*a1f0*/  ISETP.NE.AND P0, PT, R0, 0x6, PT ;  /* 0x000000060000780c */ /* 0x000fda0003f05270 */
[----:B------:R-:W-:Y:S05]  /*a200*/  @P0 BRA `(.L_x_1843) ;  /* 0x0000000800300947 */ /* 0x000fea0003800000 */
[----:B------:R-:W-:-:S05]  /*a210*/  IMAD.U32 R3, R22, 0x10000, RZ ;  /* 0x0001000016037824 */ /* 0x000fca00078e00ff */
[----:B------:R3:W-:Y:S01]  /*a220*/  STG.E desc[UR36][R8.64], R3 ;  /* 0x0000000308007986 */ /* 0x0007e2000c101924 */
[----:B------:R-:W-:Y:S05]  /*a230*/  BRA `(.L_x_1844) ;  /* 0x0000000c00007947 */ /* 0x000fea0003800000 */
.L_x_1848:
[----:B------:R-:W-:-:S05]  /*a240*/  IMAD.U32 R0, R22, 0x10000, RZ ;  /* 0x0001000016007824 */ /* 0x000fca00078e00ff */
[----:B------:R-:W-:-:S05]  /*a250*/  F2FP.F16.F32.PACK_AB R0, RZ, R0 ;  /* 0x00000000ff00723e */ /* 0x000fca00000000ff */
[----:B------:R4:W-:Y:S01]  /*a260*/  STG.E.U16 desc[UR36][R8.64], R0 ;  /* 0x0000000008007986 */ /* 0x0009e2000c101524 */
[----:B------:R-:W-:Y:S05]  /*a270*/  BRA `(.L_x_1844) ;  /* 0x0000000800f07947 */ /* 0x000fea0003800000 */
.L_x_1847:
[----:B------:R-:W-:-:S13]  /*a280*/  ISETP.NE.AND P0, PT, R0, 0x7, PT ;  /* 0x000000070000780c */ /* 0x000fda0003f05270 */
[----:B------:R-:W-:Y:S05]  /*a290*/  @!P0 BRA `(.L_x_1849) ;  /* 0x0000000000348947 */ /* 0x000fea0003800000 */
[----:B------:R-:W-:-:S13]  /*a2a0*/  ISETP.NE.AND P0, PT, R0, 0x8, PT ;  /* 0x000000080000780c */ /* 0x000fda0003f05270 */
[----:B------:R-:W-:Y:S05]  /*a2b0*/  @!P0 BRA `(.L_x_1850) ;  /* 0x0000000000188947 */ /* 0x000fea0003800000 */
[----:B------:R-:W-:-:S13]  /*a2c0*/  ISETP.NE.AND P0, PT, R0, 0x9, PT ;  /* 0x000000090000780c */ /* 0x000fda0003f05270 */
[----:B------:R-:W-:Y:S05]  /*a2d0*/  @P0 BRA `(.L_x_1843) ;  /* 0x0000000400fc0947 */ /* 0x000fea0003800000 */
[----:B------:R-:W-:Y:S02]  /*a2e0*/  IMAD.U32 R22, R22, 0x10000, RZ ;  /* 0x0001000016167824 */ /* 0x000fe400078e00ff */
[----:B------:R-:W-:-:S05]  /*a2f0*/  IMAD.MOV.U32 R23, RZ, RZ, RZ ;  /* 0x000000ffff177224 */ /* 0x000fca00078e00ff */
[----:B------:R1:W-:Y:S01]  /*a300*/  STG.E.64 desc[UR36][R8.64], R22 ;  /* 0x0000001608007986 */ /* 0x0003e2000c101b24 */
[----:B------:R-:W-:Y:S05]  /*a310*/  BRA `(.L_x_1844) ;  /* 0x0000000800c87947 */ /* 0x000fea0003800000 */
.L_x_1850:
[----:B------:R-:W-:-:S05]  /*a320*/  IMAD.U32 R22, R22, 0x10000, RZ ;  /* 0x0001000016167824 */ /* 0x000fca00078e00ff */
[----:B------:R-:W-:-:S04]  /*a330*/  F2FP.F16.F32.PACK_AB R3, RZ, R22 ;  /* 0x00000016ff03723e */ /* 0x000fc800000000ff */
[----:B------:R-:W-:-:S05]  /*a340*/  PRMT R3, R3, 0x5410, RZ ;  /* 0x0000541003037816 */ /* 0x000fca00000000ff */
[----:B------:R2:W-:Y:S01]  /*a350*/  STG.E desc[UR36][R8.64], R3 ;  /* 0x0000000308007986 */ /* 0x0005e2000c101924 */
[----:B------:R-:W-:Y:S05]  /*a360*/  BRA `(.L_x_1844) ;  /* 0x0000000800b47947 */ /* 0x000fea0003800000 */
.L_x_1849:
[----:B------:R-:W-:-:S04]  /*a370*/  IMAD.U32 R4, R22, 0x10000, RZ ;  /* 0x0001000016047824 */ /* 0x000fc800078e00ff */
[----:B------:R-:W-:-:S06]  /*a380*/  FMUL.FTZ R4, R4, 1 ;  /* 0x3f80000004047820 */ /* 0x000fcc0000410000 */
[----:B------:R-:W0:Y:S02]  /*a390*/  F2F.F64.F32 R4, R4 ;  /* 0x0000000400047310 */ /* 0x000e240000201800 */
[----:B0-----:R0:W-:Y:S01]  /*a3a0*/  STG.E.64 desc[UR36][R8.64], R4 ;  /* 0x0000000408007986 */ /* 0x0011e2000c101b24 */
[----:B------:R-:W-:Y:S05]  /*a3b0*/  BRA `(.L_x_1844) ;  /* 0x0000000800a07947 */ /* 0x000fea0003800000 */
.L_x_1839:
        /* <DEDUP_REMOVED lines=10> */
[----:B------:R-:W-:-:S06]  /*a460*/  IMAD.U32 R3, R22, 0x10000, RZ ;  /* 0x0001000016037824 */ /* 0x000fcc00078e00ff */
[----:B------:R-:W0:Y:S02]  /*a470*/  F2I.FTZ.U32.TRUNC.NTZ R3, R3 ;  /* 0x0000000300037305 */ /* 0x000e24000021f000 */
[----:B0-----:R0:W-:Y:S01]  /*a480*/  STG.E.U16 desc[UR36][R8.64], R3 ;  /* 0x0000000308007986 */ /* 0x0011e2000c101524 */
[----:B------:R-:W-:Y:S05]  /*a490*/  BRA `(.L_x_1844) ;  /* 0x0000000800687947 */ /* 0x000fea0003800000 */
.L_x_1854:
        /* <DEDUP_REMOVED lines=17> */
.L_x_1857:
[----:B------:R-:W-:-:S04]  /*a5b0*/  SHF.R.U32.HI R3, RZ, 0x18, R5 ;  /* 0x00000018ff037819 */ /* 0x000fc80000011605 */
[----:B------:R-:W-:-:S04]  /*a5c0*/  LOP3.LUT R0, R0, 0x80, R3, 0xf8, !PT ;  /* 0x0000008000007812 */ /* 0x000fc800078ef803 */
[----:B------:R-:W-:-:S07]  /*a5d0*/  PRMT R4, R0, 0x7610, R4 ;  /* 0x0000761000047816 */ /* 0x000fce0000000004 */
.L_x_1856:
[----:B------:R-:W-:Y:S05]  /*a5e0*/  BSYNC.RECONVERGENT B0 ;  /* 0x0000000000007941 */ /* 0x000fea0003800200 */
.L_x_1855:
[----:B------:R0:W-:Y:S01]  /*a5f0*/  STG.E.U8 desc[UR36][R8.64], R4 ;  /* 0x0000000408007986 */ /* 0x0001e2000c101124 */
[----:B------:R-:W-:Y:S05]  /*a600*/  BRA `(.L_x_1844) ;  /* 0x00000008000c7947 */ /* 0x000fea0003800000 */
.L_x_1853:
        /* <DEDUP_REMOVED lines=17> */
.L_x_1860:
[----:B------:R-:W-:-:S04]  /*a720*/  SHF.R.U32.HI R3, RZ, 0x18, R5 ;  /* 0x00000018ff037819 */ /* 0x000fc80000011605 */
[----:B------:R-:W-:-:S04]  /*a730*/  LOP3.LUT R0, R0, 0x80, R3, 0xf8, !PT ;  /* 0x0000008000007812 */ /* 0x000fc800078ef803 */
[----:B------:R-:W-:-:S07]  /*a740*/  PRMT R4, R0, 0x7610, R4 ;  /* 0x0000761000047816 */ /* 0x000fce0000000004 */
.L_x_1859:
[----:B------:R-:W-:Y:S05]  /*a750*/  BSYNC.RECONVERGENT B0 ;  /* 0x0000000000007941 */ /* 0x000fea0003800200 */
.L_x_1858:
[----:B------:R0:W-:Y:S01]  /*a760*/  STG.E.U8 desc[UR36][R8.64], R4 ;  /* 0x0000000408007986 */ /* 0x0001e2000c101124 */
[----:B------:R-:W-:Y:S05]  /*a770*/  BRA `(.L_x_1844) ;  /* 0x0000000400b07947 */ /* 0x000fea0003800000 */
.L_x_1852:
[----:B------:R-:W-:-:S13]  /*a780*/  ISETP.NE.AND P0, PT, R0, 0x1c, PT ;  /* 0x0000001c0000780c */ /* 0x000fda0003f05270 */
[----:B------:R-:W-:Y:S05]  /*a790*/  @!P0 BRA `(.L_x_1861) ;  /* 0x0000000000608947 */ /* 0x000fea0003800000 */
[----:B------:R-:W-:-:S13]  /*a7a0*/  ISETP.NE.AND P0, PT, R0, 0x1d, PT ;  /* 0x0000001d0000780c */ /* 0x000fda0003f05270 */
[----:B------:R-:W-:Y:S05]  /*a7b0*/  @!P0 BRA `(.L_x_1862) ;  /* 0x0000000000488947 */ /* 0x000fea0003800000 */
[----:B------:R-:W-:-:S13]  /*a7c0*/  ISETP.NE.AND P0, PT, R0, 0x2c, PT ;  /* 0x0000002c0000780c */ /* 0x000fda0003f05270 */
[----:B------:R-:W-:Y:S05]  /*a7d0*/  @P0 BRA `(.L_x_1843) ;  /* 0x0000000000bc0947 */ /* 0x000fea0003800000 */
[----:B------:R-:W-:-:S05]  /*a7e0*/  IMAD.U32 R22, R22, 0x10000, RZ ;  /* 0x0001000016167824 */ /* 0x000fca00078e00ff */
        /* <DEDUP_REMOVED lines=15> */
.L_x_1862:
[----:B------:R-:W-:-:S06]  /*a8e0*/  IMAD.U32 R4, R22, 0x10000, RZ ;  /* 0x0001000016047824 */ /* 0x000fcc00078e00ff */
[----:B------:R-:W0:Y:S02]  /*a8f0*/  F2I.U64.TRUNC R4, R4 ;  /* 0x0000000400047311 */ /* 0x000e24000020d800 */
[----:B0-----:R0:W-:Y:S01]  /*a900*/  STG.E.64 desc[UR36][R8.64], R4 ;  /* 0x0000000408007986 */ /* 0x0011e2000c101b24 */
[----:B------:R-:W-:Y:S05]  /*a910*/  BRA `(.L_x_1844) ;  /* 0x0000000400487947 */ /* 0x000fea0003800000 */
.L_x_1861:
[----:B------:R-:W-:-:S04]  /*a920*/  IMAD.U32 R22, R22, 0x10000, RZ ;  /* 0x0001000016167824 */ /* 0x000fc800078e00ff */
[----:B------:R-:W0:Y:S02]  /*a930*/  F2I.FTZ.U32.TRUNC.NTZ R3, R22 ;  /* 0x0000001600037305 */ /* 0x000e24000021f000 */
[----:B0-----:R0:W-:Y:S01]  /*a940*/  STG.E desc[UR36][R8.64], R3 ;  /* 0x0000000308007986 */ /* 0x0011e2000c101924 */
[----:B------:R-:W-:Y:S05]  /*a950*/  BRA `(.L_x_1844) ;  /* 0x0000000400387947 */ /* 0x000fea0003800000 */
.L_x_1851:
[----:B------:R-:W-:-:S13]  /*a960*/  ISETP.GT.AND P0, PT, R0, 0xe, PT ;  /* 0x0000000e0000780c */ /* 0x000fda0003f04270 */
[----:B------:R-:W-:Y:S05]  /*a970*/  @P0 BRA `(.L_x_1863) ;  /* 0x00000000003c0947 */ /* 0x000fea0003800000 */
[----:B------:R-:W-:-:S13]  /*a980*/  ISETP.NE.AND P0, PT, R0, 0xa, PT ;  /* 0x0000000a0000780c */ /* 0x000fda0003f05270 */
[----:B------:R-:W-:Y:S05]  /*a990*/  @!P0 BRA `(.L_x_1864) ;  /* 0x00000000001c8947 */ /* 0x000fea0003800000 */
[----:B------:R-:W-:-:S13]  /*a9a0*/  ISETP.NE.AND P0, PT, R0, 0xb, PT ;  /* 0x0000000b0000780c */ /* 0x000fda0003f05270 */
[----:B------:R-:W-:Y:S05]  /*a9b0*/  @P0 BRA `(.L_x_1843) ;  /* 0x0000000000440947 */ /* 0x000fea0003800000 */
[----:B------:R-:W-:-:S05]  /*a9c0*/  IMAD.U32 R22, R22, 0x10000, RZ ;  /* 0x0001000016167824 */ /* 0x000fca00078e00ff */
[----:B------:R-:W-:-:S04]  /*a9d0*/  FSETP.NEU.FTZ.AND P0, PT, R22, RZ, PT ;  /* 0x000000ff1600720b */ /* 0x000fc80003f1d000 */
[----:B------:R-:W-:-:S05]  /*a9e0*/  SEL R3, RZ, 0x1, !P0 ;  /* 0x00000001ff037807 */ /* 0x000fca0004000000 */
[----:B------:R0:W-:Y:S01]  /*a9f0*/  STG.E.U8 desc[UR36][R8.64], R3 ;  /* 0x0000000308007986 */ /* 0x0001e2000c101124 */
[----:B------:R-:W-:Y:S05]  /*aa00*/  BRA `(.L_x_1844) ;  /* 0x00000004000c7947 */ /* 0x000fea0003800000 */
.L_x_1864:
[----:B------:R-:W-:Y:S01]  /*aa10*/  IMAD.U32 R22, R22, 0x10000, RZ ;  /* 0x0001000016167824 */ /* 0x000fe200078e00ff */
[----:B------:R-:W-:-:S03]  /*aa20*/  CS2R R6, SRZ ;  /* 0x0000000000067805 */ /* 0x000fc6000001ff00 */
[----:B------:R-:W-:-:S06]  /*aa30*/  FMUL.FTZ R4, R22, 1 ;  /* 0x3f80000016047820 */ /* 0x000fcc0000410000 */
[----:B------:R-:W0:Y:S02]  /*aa40*/  F2F.F64.F32 R4, R4 ;  /* 0x0000000400047310 */ /* 0x000e240000201800 */
[----:B0-----:R0:W-:Y:S01]  /*aa50*/  STG.E.128 desc[UR36][R8.64], R4 ;  /* 0x0000000408007986 */ /* 0x0011e2000c101d24 */
[----:B------:R-:W-:Y:S05]  /*aa60*/  BRA `(.L_x_1844) ;  /* 0x0000000000f47947 */ /* 0x000fea0003800000 */
.L_x_1863:
[----:B------:R-:W-:-:S13]  /*aa70*/  ISETP.NE.AND P0, PT, R0, 0xf, PT ;  /* 0x0000000f0000780c */ /* 0x000fda0003f05270 */
[----:B------:R-:W-:Y:S05]  /*aa80*/  @!P0 BRA `(.L_x_1865) ;  /* 0x0000000000e88947 */ /* 0x000fea0003800000 */
[----:B------:R-:W-:-:S13]  /*aa90*/  ISETP.NE.AND P0, PT, R0, 0x17, PT ;  /* 0x000000170000780c */ /* 0x000fda0003f05270 */
[----:B------:R-:W-:Y:S05]  /*aaa0*/  @!P0 BRA `(.L_x_1866) ;  /* 0x0000000000908947 */ /* 0x000fea0003800000 */
[----:B------:R-:W-:-:S13]  /*aab0*/  ISETP.NE.AND P0, PT, R0, 0x18, PT ;  /* 0x000000180000780c */ /* 0x000fda0003f05270 */
[----:B------:R-:W-:Y:S05]  /*aac0*/  @!P0 BRA `(.L_x_1867) ;  /* 0x0000000000448947 */ /* 0x000fea0003800000 */
.L_x_1843:
        /* <DEDUP_REMOVED lines=16> */
.L_x_1868:
[----:B------:R-:W-:Y:S05]  /*abd0*/  BRA `(.L_x_1844) ;  /* 0x0000000000987947 */ /* 0x000fea0003800000 */
.L_x_1867:
        /* <DEDUP_REMOVED lines=13> */
.L_x_1870:
[----:B------:R-:W-:Y:S05]  /*acb0*/  BSYNC.RECONVERGENT B0 ;  /* 0x0000000000007941 */ /* 0x000fea0003800200 */
.L_x_1869:
[----:B------:R-:W-:-:S05]  /*acc0*/  LOP3.LUT R3, R0, 0x80, R3, 0xf8, !PT ;  /* 0x0000008000037812 */ /* 0x000fca00078ef803 */
[----:B------:R0:W-:Y:S01]  /*acd0*/  STG.E.U8 desc[UR36][R8.64], R3 ;  /* 0x0000000308007986 */ /* 0x0001e2000c101124 */
[----:B------:R-:W-:Y:S05]  /*ace0*/  BRA `(.L_x_1844) ;  /* 0x0000000000547947 */ /* 0x000fea0003800000 */
.L_x_1866:
        /* <DEDUP_REMOVED lines=12> */
.L_x_1872:
[----:B------:R-:W-:Y:S01]  /*adb0*/  IMAD.MOV.U32 R0, RZ, RZ, 0x7f ;  /* 0x0000007fff007424 */ /* 0x000fe200078e00ff */
[----:B------:R-:W-:-:S04]  /*adc0*/  ISETP.GT.U32.AND P0, PT, R4, 0x7f800000, PT ;  /* 0x7f8000000400780c */ /* 0x000fc80003f04070 */
[----:B------:R-:W-:-:S09]  /*add0*/  SEL R0, R0, 0x7c, P0 ;  /* 0x0000007c00007807 */ /* 0x000fd20000000000 */
.L_x_1873:
[----:B------:R-:W-:Y:S05]  /*ade0*/  BSYNC.RECONVERGENT B0 ;  /* 0x0000000000007941 */ /* 0x000fea0003800200 */
.L_x_1871:
[----:B------:R-:W-:-:S04]  /*adf0*/  SHF.R.U32.HI R3, RZ, 0x18, R3 ;  /* 0x00000018ff037819 */ /* 0x000fc80000011603 */
[----:B------:R-:W-:-:S05]  /*ae00*/  LOP3.LUT R3, R0, 0x80, R3, 0xf8, !PT ;  /* 0x0000008000037812 */ /* 0x000fca00078ef803 */
[----:B------:R0:W-:Y:S01]  /*ae10*/  STG.E.U8 desc[UR36][R8.64], R3 ;  /* 0x0000000308007986 */ /* 0x0001e2000c101124 */
[----:B------:R-:W-:Y:S05]  /*ae20*/  BRA `(.L_x_1844) ;  /* 0x0000000000047947 */ /* 0x000fea0003800000 */
.L_x_1865:
[----:B------:R0:W-:Y:S02]  /*ae30*/  STG.E.U16 desc[UR36][R8.64], R22 ;  /* 0x0000001608007986 */ /* 0x0001e4000c101524 */
.L_x_1844:
        /* <DEDUP_REMOVED lines=21> */
[----:B------:R-:W-:-:S06]  /*af90*/  IMAD.U32 R17, R17, 0x10000, RZ ;  /* 0x0001000011117824 */ /* 0x000fcc00078e00ff */
[----:B------:R-:W0:Y:S02]  /*afa0*/  F2I.FTZ.TRUNC.NTZ R17, R17 ;  /* 0x0000001100117305 */ /* 0x000e24000021f100 */
[----:B0-----:R0:W-:Y:S01]  /*afb0*/  STG.E.U8 desc[UR36][R8.64], R17 ;  /* 0x0000001108007986 */ /* 0x0011e2000c101124 */
[----:B------:R-:W-:Y:S05]  /*afc0*/  BRA `(.L_x_1879) ;  /* 0x0000000c007c7947 */ /* 0x000fea0003800000 */
.L_x_1877:
[----:B------:R-:W-:-:S06]  /*afd0*/  IMAD.U32 R5, R17, 0x10000, RZ ;  /* 0x0001000011057824 */ /* 0x000fcc00078e00ff */
[----:B------:R-:W0:Y:S02]  /*afe0*/  F2I.S64.TRUNC R4, R5 ;  /* 0x0000000500047311 */ /* 0x000e24000020d900 */
[----:B0-----:R0:W-:Y:S01]  /*aff0*/  STG.E.U8 desc[UR36][R8.64], R4 ;  /* 0x0000000408007986 */ /* 0x0011e2000c101124 */
[----:B------:R-:W-:Y:S05]  /*b000*/  BRA `(.L_x_1879) ;  /* 0x0000000c006c7947 */ /* 0x000fea0003800000 */
.L_x_1876:
        /* <DEDUP_REMOVED lines=10> */
.L_x_1881:
[----:B------:R-:W-:-:S06]  /*b0b0*/  IMAD.U32 R17, R17, 0x10000, RZ ;  /* 0x0001000011117824 */ /* 0x000fcc00078e00ff */
[----:B------:R-:W0:Y:S02]  /*b0c0*/  F2I.FTZ.TRUNC.NTZ R17, R17 ;  /* 0x0000001100117305 */ /* 0x000e24000021f100 */
[----:B0-----:R0:W-:Y:S01]  /*b0d0*/  STG.E desc[UR36][R8.64], R17 ;  /* 0x0000001108007986 */ /* 0x0011e2000c101924 */
[----:B------:R-:W-:Y:S05]  /*b0e0*/  BRA `(.L_x_1879) ;  /* 0x0000000c00347947 */ /* 0x000fea0003800000 */
.L_x_1880:
[----:B------:R-:W-:-:S06]  /*b0f0*/  IMAD.U32 R17, R17, 0x10000, RZ ;  /* 0x0001000011117824 */ /* 0x000fcc00078e00ff */
[----:B------:R-:W0:Y:S02]  /*b100*/  F2I.FTZ.TRUNC.NTZ R17, R17 ;  /* 0x0000001100117305 */ /* 0x000e24000021f100 */
[----:B0-----:R0:W-:Y:S01]  /*b110*/  STG.E.U16 desc[UR36][R8.64], R17 ;  /* 0x0000001108007986 */ /* 0x0011e2000c101524 */
[----:B------:R-:W-:Y:S05]  /*b120*/  BRA `(.L_x_1879) ;  /* 0x0000000c00247947 */ /* 0x000fea0003800000 */
.L_x_1875:
        /* <DEDUP_REMOVED lines=9> */
.L_x_1883:
[----:B------:R-:W-:-:S05]  /*b1c0*/  IMAD.U32 R0, R17, 0x10000, RZ ;  /* 0x0001000011007824 */ /* 0x000fca00078e00ff */
[----:B------:R-:W-:-:S05]  /*b1d0*/  F2FP.F16.F32.PACK_AB R0, RZ, R0 ;  /* 0x00000000ff00723e */ /* 0x000fca00000000ff */
[----:B------:R0:W-:Y:S01]  /*b1e0*/  STG.E.U16 desc[UR36][R8.64], R0 ;  /* 0x0000000008007986 */ /* 0x0001e2000c101524 */
[----:B------:R-:W-:Y:S05]  /*b1f0*/  BRA `(.L_x_1879) ;  /* 0x0000000800f07947 */ /* 0x000fea0003800000 */
.L_x_1882:
        /* <DEDUP_REMOVED lines=10> */
.L_x_1885:
[----:B------:R-:W-:-:S05]  /*b2a0*/  IMAD.U32 R17, R17, 0x10000, RZ ;  /* 0x0001000011117824 */ /* 0x000fca00078e00ff */
[----:B------:R-:W-:-:S04]  /*b2b0*/  F2FP.F16.F32.PACK_AB R3, RZ, R17 ;  /* 0x00000011ff03723e */ /* 0x000fc800000000ff */
[----:B------:R-:W-:-:S05]  /*b2c0*/  PRMT R3, R3, 0x5410, RZ ;  /* 0x0000541003037816 */ /* 0x000fca00000000ff */
[----:B------:R0:W-:Y:S01]  /*b2d0*/  STG.E desc[UR36][R8.64], R3 ;  /* 0x0000000308007986 */ /* 0x0001e2000c101924 */
[----:B------:R-:W-:Y:S05]  /*b2e0*/  BRA `(.L_x_1879) ;  /* 0x0000000800b47947 */ /* 0x000fea0003800000 */
.L_x_1884:
[----:B------:R-:W-:-:S04]  /*b2f0*/  IMAD.U32 R4, R17, 0x10000, RZ ;  /* 0x0001000011047824 */ /* 0x000fc800078e00ff */
[----:B------:R-:W-:-:S06]  /*b300*/  FMUL.FTZ R4, R4, 1 ;  /* 0x3f80000004047820 */ /* 0x000fcc0000410000 */
[----:B------:R-:W0:Y:S02]  /*b310*/  F2F.F64.F32 R4, R4 ;  /* 0x0000000400047310 */ /* 0x000e240000201800 */
[----:B0-----:R0:W-:Y:S01]  /*b320*/  STG.E.64 desc[UR36][R8.64], R4 ;  /* 0x0000000408007986 */ /* 0x0011e2000c101b24 */
[----:B------:R-:W-:Y:S05]  /*b330*/  BRA `(.L_x_1879) ;  /* 0x0000000800a07947 */ /* 0x000fea0003800000 */
.L_x_1874:
        /* <DEDUP_REMOVED lines=14> */
.L_x_1889:
        /* <DEDUP_REMOVED lines=17> */
.L_x_1892:
[----:B------:R-:W-:-:S04]  /*b530*/  SHF.R.U32.HI R3, RZ, 0x18, R17 ;  /* 0x00000018ff037819 */ /* 0x000fc80000011611 */
[----:B------:R-:W-:-:S04]  /*b540*/  LOP3.LUT R0, R0, 0x80, R3, 0xf8, !PT ;  /* 0x0000008000007812 */ /* 0x000fc800078ef803 */
[----:B------:R-:W-:-:S07]  /*b550*/  PRMT R4, R0, 0x7610, R4 ;  /* 0x0000761000047816 */ /* 0x000fce0000000004 */
.L_x_1891:
[----:B------:R-:W-:Y:S05]  /*b560*/  BSYNC.RECONVERGENT B0 ;  /* 0x0000000000007941 */ /* 0x000fea0003800200 */
.L_x_1890:
[----:B------:R0:W-:Y:S01]  /*b570*/  STG.E.U8 desc[UR36][R8.64], R4 ;  /* 0x0000000408007986 */ /* 0x0001e2000c101124 */
[----:B------:R-:W-:Y:S05]  /*b580*/  BRA `(.L_x_1879) ;  /* 0x00000008000c7947 */ /* 0x000fea0003800000 */
.L_x_1888:
        /* <DEDUP_REMOVED lines=17> */
.L_x_1895:
[----:B------:R-:W-:-:S04]  /*b6a0*/  SHF.R.U32.HI R3, RZ, 0x18, R17 ;  /* 0x00000018ff037819 */ /* 0x000fc80000011611 */
[----:B------:R-:W-:-:S04]  /*b6b0*/  LOP3.LUT R0, R0, 0x80, R3, 0xf8, !PT ;  /* 0x0000008000007812 */ /* 0x000fc800078ef803 */
[----:B------:R-:W-:-:S07]  /*b6c0*/  PRMT R4, R0, 0x7610, R4 ;  /* 0x0000761000047816 */ /* 0x000fce0000000004 */
.L_x_1894:
[----:B------:R-:W-:Y:S05]  /*b6d0*/  BSYNC.RECONVERGENT B0 ;  /* 0x0000000000007941 */ /* 0x000fea0003800200 */
.L_x_1893:
[----:B------:R0:W-:Y:S01]  /*b6e0*/  STG.E.U8 desc[UR36][R8.64], R4 ;  /* 0x0000000408007986 */ /* 0x0001e2000c101124 */
[----:B------:R-:W-:Y:S05]  /*b6f0*/  BRA `(.L_x_1879) ;  /* 0x0000000400b07947 */ /* 0x000fea0003800000 */
.L_x_1887:
        /* <DEDUP_REMOVED lines=22> */
.L_x_1897:
[----:B------:R-:W-:-:S06]  /*b860*/  IMAD.U32 R4, R17, 0x10000, RZ ;  /* 0x0001000011047824 */ /* 0x000fcc00078e00ff */
[----:B------:R-:W0:Y:S02]  /*b870*/  F2I.U64.TRUNC R4, R4 ;  /* 0x0000000400047311 */ /* 0x000e24000020d800 */
[----:B0-----:R0:W-:Y:S01]  /*b880*/  STG.E.64 desc[UR36][R8.64], R4 ;  /* 0x0000000408007986 */ /* 0x0011e2000c101b24 */
[----:B------:R-:W-:Y:S05]  /*b890*/  BRA `(.L_x_1879) ;  /* 0x0000000400487947 */ /* 0x000fea0003800000 */
.L_x_1896:
[----:B------:R-:W-:-:S06]  /*b8a0*/  IMAD.U32 R17, R17, 0x10000, RZ ;  /* 0x0001000011117824 */ /* 0x000fcc00078e00ff */
[----:B------:R-:W0:Y:S02]  /*b8b0*/  F2I.FTZ.U32.TRUNC.NTZ R17, R17 ;  /* 0x0000001100117305 */ /* 0x000e24000021f000 */
[----:B0-----:R0:W-:Y:S01]  /*b8c0*/  STG.E desc[UR36][R8.64], R17 ;  /* 0x0000001108007986 */ /* 0x0011e2000c101924 */
[----:B------:R-:W-:Y:S05]  /*b8d0*/  BRA `(.L_x_1879) ;  /* 0x0000000400387947 */ /* 0x000fea0003800000 */
.L_x_1886:
        /* <DEDUP_REMOVED lines=11> */
.L_x_1899:
[----:B------:R-:W-:Y:S01]  /*b990*/  IMAD.U32 R17, R17, 0x10000, RZ ;  /* 0x0001000011117824 */ /* 0x000fe200078e00ff */
[----:B------:R-:W-:-:S03]  /*b9a0*/  CS2R R6, SRZ ;  /* 0x0000000000067805 */ /* 0x000fc6000001ff00 */
[----:B------:R-:W-:-:S06]  /*b9b0*/  FMUL.FTZ R4, R17, 1 ;  /* 0x3f80000011047820 */ /* 0x000fcc0000410000 */
[----:B------:R-:W0:Y:S02]  /*b9c0*/  F2F.F64.F32 R4, R4 ;  /* 0x0000000400047310 */ /* 0x000e240000201800 */
[----:B0-----:R3:W-:Y:S01]  /*b9d0*/  STG.E.128 desc[UR36][R8.64], R4 ;  /* 0x0000000408007986 */ /* 0x0017e2000c101d24 */
[----:B------:R-:W-:Y:S05]  /*b9e0*/  BRA `(.L_x_1879) ;  /* 0x0000000000f47947 */ /* 0x000fea0003800000 */
.L_x_1898:
[----:B------:R-:W-:-:S13]  /*b9f0*/  ISETP.NE.AND P0, PT, R0, 0xf, PT ;  /* 0x0000000f0000780c */ /* 0x000fda0003f05270 */
[----:B------:R-:W-:Y:S05]  /*ba00*/  @!P0 BRA `(.L_x_1900) ;  /* 0x0000000000e88947 */ /* 0x000fea0003800000 */
[----:B------:R-:W-:-:S13]  /*ba10*/  ISETP.NE.AND P0, PT, R0, 0x17, PT ;  /* 0x000000170000780c */ /* 0x000fda0003f05270 */
[----:B------:R-:W-:Y:S05]  /*ba20*/  @!P0 BRA `(.L_x_1901) ;  /* 0x0000000000908947 */ /* 0x000fea0003800000 */
[----:B------:R-:W-:-:S13]  /*ba30*/  ISETP.NE.AND P0, PT, R0, 0x18, PT ;  /* 0x000000180000780c */ /* 0x000fda0003f05270 */
[----:B------:R-:W-:Y:S05]  /*ba40*/  @!P0 BRA `(.L_x_1902) ;  /* 0x0000000000448947 */ /* 0x000fea0003800000 */
.L_x_1878:
        /* <DEDUP_REMOVED lines=16> */
.L_x_1903:
[----:B------:R-:W-:Y:S05]  /*bb50*/  BRA `(.L_x_1879) ;  /* 0x0000000000987947 */ /* 0x000fea0003800000 */
.L_x_1902:
        /* <DEDUP_REMOVED lines=13> */
.L_x_1905:
[----:B------:R-:W-:Y:S05]  /*bc30*/  BSYNC.RECONVERGENT B0 ;  /* 0x0000000000007941 */ /* 0x000fea0003800200 */
.L_x_1904:
[----:B------:R-:W-:-:S05]  /*bc40*/  LOP3.LUT R3, R0, 0x80, R3, 0xf8, !PT ;  /* 0x0000008000037812 */ /* 0x000fca00078ef803 */
[----:B------:R1:W-:Y:S01]  /*bc50*/  STG.E.U8 desc[UR36][R8.64], R3 ;  /* 0x0000000308007986 */ /* 0x0003e2000c101124 */
[----:B------:R-:W-:Y:S05]  /*bc60*/  BRA `(.L_x_1879) ;  /* 0x0000000000547947 */ /* 0x000fea0003800000 */
.L_x_1901:
        /* <DEDUP_REMOVED lines=12> */
.L_x_1907:
[----:B------:R-:W-:Y:S01]  /*bd30*/  IMAD.MOV.U32 R0, RZ, RZ, 0x7f ;  /* 0x0000007fff007424 */ /* 0x000fe200078e00ff */
[----:B------:R-:W-:-:S04]  /*bd40*/  ISETP.GT.U32.AND P0, PT, R4, 0x7f800000, PT ;  /* 0x7f8000000400780c */ /* 0x000fc80003f04070 */
[----:B------:R-:W-:-:S09]  /*bd50*/  SEL R0, R0, 0x7c, P0 ;  /* 0x0000007c00007807 */ /* 0x000fd20000000000 */
.L_x_1908:
[----:B------:R-:W-:Y:S05]  /*bd60*/  BSYNC.RECONVERGENT B0 ;  /* 0x0000000000007941 */ /* 0x000fea0003800200 */
.L_x_1906:
[----:B------:R-:W-:-:S04]  /*bd70*/  SHF.R.U32.HI R3, RZ, 0x18, R3 ;  /* 0x00000018ff037819 */ /* 0x000fc80000011603 */
[----:B------:R-:W-:-:S05]  /*bd80*/  LOP3.LUT R3, R0, 0x80, R3, 0xf8, !PT ;  /* 0x0000008000037812 */ /* 0x000fca00078ef803 */
[----:B------:R2:W-:Y:S01]  /*bd90*/  STG.E.U8 desc[UR36][R8.64], R3 ;  /* 0x0000000308007986 */ /* 0x0005e2000c101124 */
[----:B------:R-:W-:Y:S05]  /*bda0*/  BRA `(.L_x_1879) ;  /* 0x0000000000047947 */ /* 0x000fea0003800000 */
.L_x_1900:
[----:B------:R0:W-:Y:S02]  /*bdb0*/  STG.E.U16 desc[UR36][R8.64], R17 ;  /* 0x0000001108007986 */ /* 0x0001e4000c101524 */
.L_x_1879:
[----:B------:R-:W-:-:S07]  /*bdc0*/  VIADD R25, R25, 0x80 ;  /* 0x0000008019197836 */ /* 0x000fce0000000000 */
.L_x_1838:
[----:B------:R-:W-:Y:S05]  /*bdd0*/  BSYNC.RECONVERGENT B6 ;  /* 0x0000000000067941 */ /* 0x000fea0003800200 */
.L_x_1837:
[----:B------:R-:W-:-:S13]  /*bde0*/  ISETP.GE.AND P0, PT, R25, R16, PT ;  /* 0x000000101900720c */ /* 0x000fda0003f06270 */
[----:B------:R-:W-:Y:S05]  /*bdf0*/  @P0 EXIT ;  /* 0x000000000000094d */ /* 0x000fea0003800000 */
[----:B01-34-:R-:W0:Y:S01]  /*be00*/  LDC.64 R4, c[0x0][0x388] ;  /* 0x0000e200ff047b82 */ /* 0x01be220000000a00 */
[----:B------:R-:W1:Y:S01]  /*be10*/  LDCU UR4, c[0x0][0x3b4] ;  /* 0x00007680ff0477ac */ /* 0x000e620008000800 */
[----:B--2--5:R-:W-:Y:S01]  /*be20*/  PRMT R0, R19, 0x9910, RZ ;  /* 0x0000991013007816 */ /* 0x024fe200000000ff */
        /* <DEDUP_REMOVED lines=16> */
[----:B0-----:R-:W-:Y:S01]  /*bf30*/  STG.E.U8 desc[UR36][R2.64], R5 ;  /* 0x0000000502007986 */ /* 0x001fe2000c101124 */
[----:B------:R-:W-:Y:S05]  /*bf40*/  EXIT ;  /* 0x000000000000794d */ /* 0x000fea0003800000 */
.L_x_1912:
[----:B------:R-:W-:-:S06]  /*bf50*/  IMAD.U32 R5, R18, 0x10000, RZ ;  /* 0x0001000012057824 */ /* 0x000fcc00078e00ff */
[----:B------:R-:W0:Y:S02]  /*bf60*/  F2I.S64.TRUNC R4, R5 ;  /* 0x0000000500047311 */ /* 0x000e24000020d900 */
[----:B0-----:R-:W-:Y:S01]  /*bf70*/  STG.E.U8 desc[UR36][R2.64], R4 ;  /* 0x0000000402007986 */ /* 0x001fe2000c101124 */
[----:B------:R-:W-:Y:S05]  /*bf80*/  EXIT ;  /* 0x000000000000794d */ /* 0x000fea0003800000 */
.L_x_1911:
        /* <DEDUP_REMOVED lines=8> */
[----:B0-----:R-:W-:Y:S01]  /*c010*/  STG.E.64 desc[UR36][R2.64], R4 ;  /* 0x0000000402007986 */ /* 0x001fe2000c101b24 */
[----:B------:R-:W-:Y:S05]  /*c020*/  EXIT ;  /* 0x000000000000794d */ /* 0x000fea0003800000 */
.L_x_1915:
[----:B------:R-:W-:-:S04]  /*c030*/  IMAD.U32 R18, R18, 0x10000, RZ ;  /* 0x0001000012127824 */ /* 0x000fc800078e00ff */
[----:B------:R-:W0:Y:S02]  /*c040*/  F2I.FTZ.TRUNC.NTZ R5, R18 ;  /* 0x0000001200057305 */ /* 0x000e24000021f100 */
[----:B0-----:R-:W-:Y:S01]  /*c050*/  STG.E desc[UR36][R2.64], R5 ;  /* 0x0000000502007986 */ /* 0x001fe2000c101924 */
[----:B------:R-:W-:Y:S05]  /*c060*/  EXIT ;  /* 0x000000000000794d */ /* 0x000fea0003800000 */
.L_x_1914:
[----:B------:R-:W-:-:S04]  /*c070*/  IMAD.U32 R18, R18, 0x10000, RZ ;  /* 0x0001000012127824 */ /* 0x000fc800078e00ff */
[----:B------:R-:W0:Y:S02]  /*c080*/  F2I.FTZ.TRUNC.NTZ R5, R18 ;  /* 0x0000001200057305 */ /* 0x000e24000021f100 */
[----:B0-----:R-:W-:Y:S01]  /*c090*/  STG.E.U16 desc[UR36][R2.64], R5 ;  /* 0x0000000502007986 */ /* 0x001fe2000c101524 */
[----:B------:R-:W-:Y:S05]  /*c0a0*/  EXIT ;  /* 0x000000000000794d */ /* 0x000fea0003800000 */
.L_x_1910:
[----:B------:R-:W-:-:S13]  /*c0b0*/  ISETP.GT.AND P0, PT, R0, 0x6, PT ;  /* 0x000000060000780c */ /* 0x000fda0003f04270 */
[----:B------:R-:W-:Y:S05]  /*c0c0*/  @P0 BRA `(.L_x_1916) ;  /* 0x00000000002c0947 */ /* 0x000fea0003800000 */
[----:B------:R-:W-:-:S13]  /*c0d0*/  ISETP.NE.AND P0, PT, R0, 0x5, PT ;  /* 0x000000050000780c */ /* 0x000fda0003f05270 */
[----:B------:R-:W-:Y:S05]  /*c0e0*/  @!P0 BRA `(.L_x_1917) ;  /* 0x0000000000148947 */ /* 0x000fea0003800000 */
[----:B------:R-:W-:-:S13]  /*c0f0*/  ISETP.NE.AND P0, PT, R0, 0x6, PT ;  /* 0x000000060000780c */ /* 0x000fda0003f05270 */
[----:B------:R-:W-:Y:S05]  /*c100*/  @P0 BRA `(.L_x_1913) ;  /* 0x0000000800300947 */ /* 0x000fea0003800000 */
[----:B------:R-:W-:-:S05]  /*c110*/  IMAD.U32 R5, R18, 0x10000, RZ ;  /* 0x0001000012057824 */ /* 0x000fca00078e00ff */
[----:B------:R-:W-:Y:S01]  /*c120*/  STG.E desc[UR36][R2.64], R5 ;  /* 0x0000000502007986 */ /* 0x000fe2000c101924 */
[----:B------:R-:W-:Y:S05]  /*c130*/  EXIT ;  /* 0x000000000000794d */ /* 0x000fea0003800000 */
.L_x_1917:
[----:B------:R-:W-:-:S05]  /*c140*/  IMAD.U32 R0, R18, 0x10000, RZ ;  /* 0x0001000012007824 */ /* 0x000fca00078e00ff */
[----:B------:R-:W-:-:S05]  /*c150*/  F2FP.F16.F32.PACK_AB R0, RZ, R0 ;  /* 0x00000000ff00723e */ /* 0x000fca00000000ff */
[----:B------:R-:W-:Y:S01]  /*c160*/  STG.E.U16 desc[UR36][R2.64], R0 ;  /* 0x0000000002007986 */ /* 0x000fe2000c101524 */
[----:B------:R-:W-:Y:S05]  /*c170*/  EXIT ;  /* 0x000000000000794d */ /* 0x000fea0003800000 */
.L_x_1916:
        /* <DEDUP_REMOVED lines=8> */
[----:B------:R-:W-:Y:S01]  /*c200*/  STG.E.64 desc[UR36][R2.64], R18 ;  /* 0x0000001202007986 */ /* 0x000fe2000c101b24 */
[----:B------:R-:W-:Y:S05]  /*c210*/  EXIT ;  /* 0x000000000000794d */ /* 0x000fea0003800000 */
.L_x_1919:
[----:B------:R-:W-:-:S05]  /*c220*/  IMAD.U32 R18, R18, 0x10000, RZ ;  /* 0x0001000012127824 */ /* 0x000fca00078e00ff */
[----:B------:R-:W-:-:S04]  /*c230*/  F2FP.F16.F32.PACK_AB R5, RZ, R18 ;  /* 0x00000012ff05723e */ /* 0x000fc800000000ff */
[----:B------:R-:W-:-:S05]  /*c240*/  PRMT R5, R5, 0x5410, RZ ;  /* 0x0000541005057816 */ /* 0x000fca00000000ff */
[----:B------:R-:W-:Y:S01]  /*c250*/  STG.E desc[UR36][R2.64], R5 ;  /* 0x0000000502007986 */ /* 0x000fe2000c101924 */
[----:B------:R-:W-:Y:S05]  /*c260*/  EXIT ;  /* 0x000000000000794d */ /* 0x000fea0003800000 */
.L_x_1918:
[----:B------:R-:W-:-:S04]  /*c270*/  IMAD.U32 R4, R18, 0x10000, RZ ;  /* 0x0001000012047824 */ /* 0x000fc800078e00ff */
[----:B------:R-:W-:-:S06]  /*c280*/  FMUL.FTZ R4, R4, 1 ;  /* 0x3f80000004047820 */ /* 0x000fcc0000410000 */
[----:B------:R-:W0:Y:S02]  /*c290*/  F2F.F64.F32 R4, R4 ;  /* 0x0000000400047310 */ /* 0x000e240000201800 */
[----:B0-----:R-:W-:Y:S01]  /*c2a0*/  STG.E.64 desc[UR36][R2.64], R4 ;  /* 0x0000000402007986 */ /* 0x001fe2000c101b24 */
[----:B------:R-:W-:Y:S05]  /*c2b0*/  EXIT ;  /* 0x000000000000794d */ /* 0x000fea0003800000 */
.L_x_1909:
        /* <DEDUP_REMOVED lines=12> */
[----:B0-----:R-:W-:Y:S01]  /*c380*/  STG.E.U16 desc[UR36][R2.64], R5 ;  /* 0x0000000502007986 */ /* 0x001fe2000c101524 */
[----:B------:R-:W-:Y:S05]  /*c390*/  EXIT ;  /* 0x000000000000794d */ /* 0x000fea0003800000 */
.L_x_1923:
        /* <DEDUP_REMOVED lines=18> */
.L_x_1926:
[----:B------:R-:W-:-:S04]  /*c4c0*/  SHF.R.U32.HI R5, RZ, 0x18, R5 ;  /* 0x00000018ff057819 */ /* 0x000fc80000011605 */
[----:B------:R-:W-:-:S07]  /*c4d0*/  LOP3.LUT R0, R0, 0x80, R5, 0xf8, !PT ;  /* 0x0000008000007812 */ /* 0x000fce00078ef805 */
.L_x_1925:
[----:B------:R-:W-:Y:S05]  /*c4e0*/  BSYNC.RECONVERGENT B0 ;  /* 0x0000000000007941 */ /* 0x000fea0003800200 */
.L_x_1924:
[----:B------:R-:W-:Y:S01]  /*c4f0*/  STG.E.U8 desc[UR36][R2.64], R0 ;  /* 0x0000000002007986 */ /* 0x000fe2000c101124 */
[----:B------:R-:W-:Y:S05]  /*c500*/  EXIT ;  /* 0x000000000000794d */ /* 0x000fea0003800000 */
.L_x_1922:
        /* <DEDUP_REMOVED lines=18> */
.L_x_1929:
[----:B------:R-:W-:-:S04]  /*c630*/  SHF.R.U32.HI R5, RZ, 0x18, R5 ;  /* 0x00000018ff057819 */ /* 0x000fc80000011605 */
[----:B------:R-:W-:-:S07]  /*c640*/  LOP3.LUT R0, R0, 0x80, R5, 0xf8, !PT ;  /* 0x0000008000007812 */ /* 0x000fce00078ef805 */
.L_x_1928:
[----:B------:R-:W-:Y:S05]  /*c650*/  BSYNC.RECONVERGENT B0 ;  /* 0x0000000000007941 */ /* 0x000fea0003800200 */
.L_x_1927:
[----:B------:R-:W-:Y:S01]  /*c660*/  STG.E.U8 desc[UR36][R2.64], R0 ;  /* 0x0000000002007986 */ /* 0x000fe2000c101124 */
[----:B------:R-:W-:Y:S05]  /*c670*/  EXIT ;  /* 0x000000000000794d */ /* 0x000fea0003800000 */
.L_x_1921:
        /* <DEDUP_REMOVED lines=22> */
.L_x_1931:
[----:B------:R-:W-:-:S06]  /*c7e0*/  IMAD.U32 R4, R18, 0x10000, RZ ;  /* 0x0001000012047824 */ /* 0x000fcc00078e00ff */
[----:B------:R-:W0:Y:S02]  /*c7f0*/  F2I.U64.TRUNC R4, R4 ;  /* 0x0000000400047311 */ /* 0x000e24000020d800 */
[----:B0-----:R-:W-:Y:S01]  /*c800*/  STG.E.64 desc[UR36][R2.64], R4 ;  /* 0x0000000402007986 */ /* 0x001fe2000c101b24 */
[----:B------:R-:W-:Y:S05]  /*c810*/  EXIT ;  /* 0x000000000000794d */ /* 0x000fea0003800000 */
.L_x_1930:
[----:B------:R-:W-:-:S04]  /*c820*/  IMAD.U32 R18, R18, 0x10000, RZ ;  /* 0x0001000012127824 */ /* 0x000fc800078e00ff */
[----:B------:R-:W0:Y:S02]  /*c830*/  F2I.FTZ.U32.TRUNC.NTZ R5, R18 ;  /* 0x0000001200057305 */ /* 0x000e24000021f000 */
[----:B0-----:R-:W-:Y:S01]  /*c840*/  STG.E desc[UR36][R2.64], R5 ;  /* 0x0000000502007986 */ /* 0x001fe2000c101924 */
[----:B------:R-:W-:Y:S05]  /*c850*/  EXIT ;  /* 0x000000000000794d */ /* 0x000fea0003800000 */
.L_x_1920:
        /* <DEDUP_REMOVED lines=9> */
[----:B------:R-:W-:Y:S01]  /*c8f0*/  STG.E.U8 desc[UR36][R2.64], R5 ;  /* 0x0000000502007986 */ /* 0x000fe2000c101124 */
[----:B------:R-:W-:Y:S05]  /*c900*/  EXIT ;  /* 0x000000000000794d */ /* 0x000fea0003800000 */
.L_x_1933:
[----:B------:R-:W-:Y:S01]  /*c910*/  IMAD.U32 R18, R18, 0x10000, RZ ;  /* 0x0001000012127824 */ /* 0x000fe200078e00ff */
[----:B------:R-:W-:-:S03]  /*c920*/  CS2R R6, SRZ ;  /* 0x0000000000067805 */ /* 0x000fc6000001ff00 */
[----:B------:R-:W-:-:S06]  /*c930*/  FMUL.FTZ R4, R18, 1 ;  /* 0x3f80000012047820 */ /* 0x000fcc0000410000 */
[----:B------:R-:W0:Y:S02]  /*c940*/  F2F.F64.F32 R4, R4 ;  /* 0x0000000400047310 */ /* 0x000e240000201800 */
[----:B0-----:R-:W-:Y:S01]  /*c950*/  STG.E.128 desc[UR36][R2.64], R4 ;  /* 0x0000000402007986 */ /* 0x001fe2000c101d24 */
[----:B------:R-:W-:Y:S05]  /*c960*/  EXIT ;  /* 0x000000000000794d */ /* 0x000fea0003800000 */
.L_x_1932:
[----:B------:R-:W-:-:S13]  /*c970*/  ISETP.NE.AND P0, PT, R0, 0xf, PT ;  /* 0x0000000f0000780c */ /* 0x000fda0003f05270 */
[----:B------:R-:W-:Y:S05]  /*c980*/  @!P0 BRA `(.L_x_1934) ;  /* 0x0000000000e88947 */ /* 0x000fea0003800000 */
[----:B------:R-:W-:-:S13]  /*c990*/  ISETP.NE.AND P0, PT, R0, 0x17, PT ;  /* 0x000000170000780c */ /* 0x000fda0003f05270 */
[----:B------:R-:W-:Y:S05]  /*c9a0*/  @!P0 BRA `(.L_x_1935) ;  /* 0x0000000000908947 */ /* 0x000fea0003800000 */
[----:B------:R-:W-:-:S13]  /*c9b0*/  ISETP.NE.AND P0, PT, R0, 0x18, PT ;  /* 0x000000180000780c */ /* 0x000fda0003f05270 */
[----:B------:R-:W-:Y:S05]  /*c9c0*/  @!P0 BRA `(.L_x_1936) ;  /* 0x0000000000448947 */ /* 0x000fea0003800000 */
.L_x_1913:
        /* <DEDUP_REMOVED lines=16> */
.L_x_1937:
[----:B------:R-:W-:Y:S05]  /*cad0*/  EXIT ;  /* 0x000000000000794d */ /* 0x000fea0003800000 */
.L_x_1936:
        /* <DEDUP_REMOVED lines=13> */
.L_x_1939:
[----:B------:R-:W-:Y:S05]  /*cbb0*/  BSYNC.RECONVERGENT B0 ;  /* 0x0000000000007941 */ /* 0x000fea0003800200 */
.L_x_1938:
[----:B------:R-:W-:-:S05]  /*cbc0*/  LOP3.LUT R5, R0, 0x80, R5, 0xf8, !PT ;  /* 0x0000008000057812 */ /* 0x000fca00078ef805 */
[----:B------:R-:W-:Y:S01]  /*cbd0*/  STG.E.U8 desc[UR36][R2.64], R5 ;  /* 0x0000000502007986 */ /* 0x000fe2000c101124 */
[----:B------:R-:W-:Y:S05]  /*cbe0*/  EXIT ;  /* 0x000000000000794d */ /* 0x000fea0003800000 */
.L_x_1935:
        /* <DEDUP_REMOVED lines=12> */
.L_x_1941:
[----:B------:R-:W-:Y:S01]  /*ccb0*/  IMAD.MOV.U32 R0, RZ, RZ, 0x7f ;  /* 0x0000007fff007424 */ /* 0x000fe200078e00ff */
[----:B------:R-:W-:-:S04]  /*ccc0*/  ISETP.GT.U32.AND P0, PT, R4, 0x7f800000, PT ;  /* 0x7f8000000400780c */ /* 0x000fc80003f04070 */
[----:B------:R-:W-:-:S09]  /*ccd0*/  SEL R0, R0, 0x7c, P0 ;  /* 0x0000007c00007807 */ /* 0x000fd20000000000 */
.L_x_1942:
[----:B------:R-:W-:Y:S05]  /*cce0*/  BSYNC.RECONVERGENT B0 ;  /* 0x0000000000007941 */ /* 0x000fea0003800200 */
.L_x_1940:
[----:B------:R-:W-:-:S04]  /*ccf0*/  SHF.R.U32.HI R5, RZ, 0x18, R5 ;  /* 0x00000018ff057819 */ /* 0x000fc80000011605 */
[----:B------:R-:W-:-:S05]  /*cd00*/  LOP3.LUT R5, R0, 0x80, R5, 0xf8, !PT ;  /* 0x0000008000057812 */ /* 0x000fca00078ef805 */
[----:B------:R-:W-:Y:S01]  /*cd10*/  STG.E.U8 desc[UR36][R2.64], R5 ;  /* 0x0000000502007986 */ /* 0x000fe2000c101124 */
[----:B------:R-:W-:Y:S05]  /*cd20*/  EXIT ;  /* 0x000000000000794d */ /* 0x000fea0003800000 */
.L_x_1934:
[----:B------:R-:W-:Y:S01]  /*cd30*/  STG.E.U16 desc[UR36][R2.64], R18 ;  /* 0x0000001202007986 */ /* 0x000fe2000c101524 */
[----:B------:R-:W-:Y:S05]  /*cd40*/  EXIT ;  /* 0x000000000000794d */ /* 0x000fea0003800000 */
.L_x_1943:
        /* <DEDUP_REMOVED lines=11> */
.L_x_3612:


//--------------------- .text._ZN2at6native18elementwise_kernelILi128ELi4EZNS0_22gpu_kernel_impl_nocastIZZZNS0_12prelu_kernelERNS_14TensorIteratorEENKUlvE_clEvENKUlvE1_clEvEUlN3c108BFloat16ES8_E_EEvRNS_18TensorIteratorBaseERKT_EUliE_EEviT1_ --------------------------
	.section	.text._ZN2at6native18elementwise_kernelILi128ELi4EZNS0_22gpu_kernel_impl_nocastIZZZNS0_12prelu_kernelERNS_14TensorIteratorEENKUlvE_clEvENKUlvE1_clEvEUlN3c108BFloat16ES8_E_EEvRNS_18TensorIteratorBaseERKT_EUliE_EEviT1_,"ax",@progbits
	.align	128
        .global         _ZN2at6native18elementwise_kernelILi128ELi4EZNS0_22gpu_kernel_impl_nocastIZZZNS0_12prelu_kernelERNS_14TensorIteratorEENKUlvE_clEvENKUlvE1_clEvEUlN3c108BFloat16ES8_E_EEvRNS_18TensorIteratorBaseERKT_EUliE_EEviT1_
        .type           _ZN2at6native18elementwise_kernelILi128ELi4EZNS0_22gpu_kernel_impl_nocastIZZZNS0_12prelu_kernelERNS_14TensorIteratorEENKUlvE_clEvENKUlvE1_clEvEUlN3c108BFloat16ES8_E_EEvRNS_18TensorIteratorBaseERKT_EUliE_EEviT1_,@function
        .size           _ZN2at6native18elementwise_kernelILi128ELi4EZNS0_22gpu_kernel_impl_nocastIZZZNS0_12prelu_kernelERNS_14TensorIteratorEENKUlvE_clEvENKUlvE1_clEvEUlN3c108BFloat16ES8_E_EEvRNS_18TensorIteratorBaseERKT_EUliE_EEviT1_,(.L_x_3613 - _ZN2at6native18elementwise_kernelILi128ELi4EZNS0_22gpu_kernel_impl_nocastIZZZNS0_12prelu_kernelERNS_14TensorIteratorEENKUlvE_clEvENKUlvE1_clEvEUlN3c108BFloat16ES8_E_EEvRNS_18TensorIteratorBaseERKT_EUliE_EEviT1_)
        .other          _ZN2at6native18elementwise_kernelILi128ELi4EZNS0_22gpu_kernel_impl_nocastIZZZNS0_12prelu_kernelERNS_14TensorIteratorEENKUlvE_clEvENKUlvE1_clEvEUlN3c108BFloat16ES8_E_EEvRNS_18TensorIteratorBaseERKT_EUliE_EEviT1_,@"STO_CUDA_ENTRY STV_DEFAULT"
_ZN2at6native18elementwise_kernelILi128ELi4EZNS0_22gpu_kernel_impl_nocastIZZZNS0_12prelu_kernelERNS_14TensorIteratorEENKUlvE_clEvENKUlvE1_clEvEUlN3c108BFloat16ES8_E_EEvRNS_18TensorIteratorBaseERKT_EUliE_EEviT1_:
.text._ZN2at6native18elementwise_kernelILi128ELi4EZNS0_22gpu_kernel_impl_nocastIZZZNS0_12prelu_kernelERNS_14TensorIteratorEENKUlvE_clEvENKUlvE1_clEvEUlN3c108BFloat16ES8_E_EEvRNS_18TensorIteratorBaseERKT_EUliE_EEviT1_:
        /* <DEDUP_REMOVED lines=19> */
[----:B------:R-:W-:-:S02]  /*0130*/  IADD3 R3, PT, PT, R3, 0x80, RZ ;  /* 0x0000008003037810 */ /* 0x000fc40007ffe0ff */
[----:B--2---:R-:W-:-:S04]  /*0140*/  SHF.L.U32 R0, R11, 0x10, RZ ;  /* 0x000000100b007819 */ /* 0x004fc800000006ff */
[----:B------:R-:W-:-:S13]  /*0150*/  FSETP.GT.FTZ.AND P0, PT, R0, RZ, PT ;  /* 0x000000ff0000720b */ /* 0x000fda0003f14000 */
[----:B---3--:R-:W-:-:S05]  /*0160*/  @!P0 SHF.L.U32 R13, R6, 0x10, RZ ;  /* 0x00000010060d8819 */ /* 0x008fca00000006ff */
[----:B------:R-:W-:-:S05]  /*0170*/  @!P0 FMUL.FTZ R13, R0, R13 ;  /* 0x0000000d000d8220 */ /* 0x000fca0000410000 */
[----:B------:R-:W-:-:S04]  /*0180*/  @!P0 F2FP.BF16.F32.PACK_AB R13, RZ, R13 ;  /* 0x0000000dff0d823e */ /* 0x000fc800000010ff */
        /* <DEDUP_REMOVED lines=16> */
[----:B------:R-:W-:-:S05]  /*0290*/  @!P0 PRMT R11, R13, 0x7610, R11 ;  /* 0x000076100d0b8816 */ /* 0x000fca000000000b */
[----:B0-----:R0:W-:Y:S02]  /*02a0*/  STG.E.U16 desc[UR6][R8.64], R11 ;  /* 0x0000000b08007986 */ /* 0x0011e4000c101506 */
.L_x_1947:
[----:B------:R-:W-:-:S13]  /*02b0*/  ISETP.GE.AND P0, PT, R3, UR4, PT ;  /* 0x0000000403007c0c */ /* 0x000fda000bf06270 */
[----:B------:R-:W-:Y:S05]  /*02c0*/  @P0 BREAK.RELIABLE B1 ;  /* 0x0000000000010942 */ /* 0x000fea0003800100 */
[----:B------:R-:W-:Y:S05]  /*02d0*/  @P0 BRA `(.L_x_1948) ;  /* 0x0000000000380947 */ /* 0x000fea0003800000 */
[----:B------:R-:W-:Y:S05]  /*02e0*/  BSYNC.RELIABLE B1 ;  /* 0x0000000000017941 */ /* 0x000fea0003800100 */
.L_x_1946:
        /* <DEDUP_REMOVED lines=13> */
.L_x_1948:
[----:B------:R-:W-:Y:S05]  /*03c0*/  BSYNC.RECONVERGENT B0 ;  /* 0x0000000000007941 */ /* 0x000fea0003800200 */
.L_x_1945:
        /* <DEDUP_REMOVED lines=8> */
[----:B---3--:R-:W-:-:S04]  /*0450*/  SHF.L.U32 R0, R9, 0x10, RZ ;  /* 0x0000001009007819 */ /* 0x008fc800000006ff */
[----:B------:R-:W-:-:S13]  /*0460*/  FSETP.GT.FTZ.AND P0, PT, R0, RZ, PT ;  /* 0x000000ff0000720b */ /* 0x000fda0003f14000 */
[----:B--2---:R-:W-:-:S05]  /*0470*/  @!P0 SHF.L.U32 R11, R4, 0x10, RZ ;  /* 0x00000010040b8819 */ /* 0x004fca00000006ff */
[----:B------:R-:W-:-:S05]  /*0480*/  @!P0 FMUL.FTZ R11, R0, R11 ;  /* 0x0000000b000b8220 */ /* 0x000fca0000410000 */
[----:B------:R-:W-:-:S04]  /*0490*/  @!P0 F2FP.BF16.F32.PACK_AB R11, RZ, R11 ;  /* 0x0000000bff0b823e */ /* 0x000fc800000010ff */
[----:B------:R-:W-:-:S05]  /*04a0*/  @!P0 PRMT R9, R11, 0x7610, R9 ;  /* 0x000076100b098816 */ /* 0x000fca0000000009 */
[----:B0-----:R-:W-:Y:S01]  /*04b0*/  STG.E.U16 desc[UR6][R6.64], R9 ;  /* 0x0000000906007986 */ /* 0x001fe2000c101506 */
[----:B------:R-:W-:Y:S05]  /*04c0*/  EXIT ;  /* 0x000000000000794d */ /* 0x000fea0003800000 */
.L_x_1944:
        /* <DEDUP_REMOVED lines=356> */
.L_x_1952:
        /* <DEDUP_REMOVED lines=8> */
[----:B------:R-:W-:Y:S02]  /*1b90*/  IADD3 R3, PT, PT, R3, 0x80, RZ ;  /* 0x0000008003037810 */ /* 0x000fe40007ffe0ff */
[----:B--2---:R-:W-:-:S04]  /*1ba0*/  SHF.L.U32 R11, R7, 0x10, RZ ;  /* 0x00000010070b7819 */ /* 0x004fc800000006ff */
[----:B------:R-:W-:-:S13]  /*1bb0*/  FSETP.GT.FTZ.AND P0, PT, R11, RZ, PT ;  /* 0x000000ff0b00720b */ /* 0x000fda0003f14000 */
[----:B---3--:R-:W-:-:S05]  /*1bc0*/  @!P0 SHF.L.U32 R4, R4, 0x10, RZ ;  /* 0x0000001004048819 */ /* 0x008fca00000006ff */
[----:B------:R-:W-:Y:S01]  /*1bd0*/  @!P0 FMUL.FTZ R10, R11, R4 ;  /* 0x000000040b0a8220 */ /* 0x000fe20000410000 */
[----:B0-----:R-:W-:-:S04]  /*1be0*/  IADD3 R4, P1, PT, R5, UR8, RZ ;  /* 0x0000000805047c10 */ /* 0x001fc8000ff3e0ff */
[----:B------:R-:W-:Y:S02]  /*1bf0*/  @!P0 F2FP.BF16.F32.PACK_AB R10, RZ, R10 ;  /* 0x0000000aff0a823e */ /* 0x000fe400000010ff */
        /* <DEDUP_REMOVED lines=354> */
.L_x_1954:
        /* <DEDUP_REMOVED lines=16> */
[----:B------:R-:W-:-:S05]  /*3320*/  @!P0 PRMT R7, R10, 0x7610, R7 ;  /* 0x000076100a078816 */ /* 0x000fca0000000007 */
[----:B------:R0:W-:Y:S02]  /*3330*/  STG.E.U16 desc[UR6][R4.64], R7 ;  /* 0x0000000704007986 */ /* 0x0001e4000c101506 */
.L_x_1951:
[----:B------:R-:W-:-:S13]  /*3340*/  ISETP.GE.AND P0, PT, R3, UR4, PT ;  /* 0x0000000403007c0c */ /* 0x000fda000bf06270 */
[----:B------:R-:W-:Y:S05]  /*3350*/  @P0 BREAK.RELIABLE B1 ;  /* 0x0000000000010942 */ /* 0x000fea0003800100 */
[----:B------:R-:W-:Y:S05]  /*3360*/  @P0 BRA `(.L_x_1953) ;  /* 0x0000001400bc0947 */ /* 0x000fea0003800000 */
[----:B------:R-:W-:Y:S05]  /*3370*/  BSYNC.RELIABLE B1 ;  /* 0x0000000000017941 */ /* 0x000fea0003800100 */
.L_x_1950:
        /* <DEDUP_REMOVED lines=348> */
.L_x_1955:
        /* <DEDUP_REMOVED lines=18> */
.L_x_1953:
[----:B------:R-:W-:Y:S05]  /*4a60*/  BSYNC.RECONVERGENT B0 ;  /* 0x0000000000007941 */ /* 0x000fea0003800200 */
.L_x_1949:
        /* <DEDUP_REMOVED lines=351> */
.L_x_1956:
        /* <DEDUP_REMOVED lines=9> */
[----:B------:R-:W-:Y:S02]  /*60f0*/  IADD3.X R3, PT, PT, RZ, UR5, RZ, P1, !PT ;  /* 0x00000005ff037c10 */ /* 0x000fe40008ffe4ff */
[----:B--2---:R-:W-:-:S04]  /*6100*/  SHF.L.U32 R9, R5, 0x10, RZ ;  /* 0x0000001005097819 */ /* 0x004fc800000006ff */
[----:B------:R-:W-:-:S13]  /*6110*/  FSETP.GT.FTZ.AND P0, PT, R9, RZ, PT ;  /* 0x000000ff0900720b */ /* 0x000fda0003f14000 */
[----:B---3--:R-:W-:-:S05]  /*6120*/  @!P0 SHF.L.U32 R0, R0, 0x10, RZ ;  /* 0x0000001000008819 */ /* 0x008fca00000006ff */
[----:B------:R-:W-:-:S05]  /*6130*/  @!P0 FMUL.FTZ R0, R9, R0 ;  /* 0x0000000009008220 */ /* 0x000fca0000410000 */
[----:B------:R-:W-:-:S04]  /*6140*/  @!P0 F2FP.BF16.F32.PACK_AB R0, RZ, R0 ;  /* 0x00000000ff00823e */ /* 0x000fc800000010ff */
[----:B------:R-:W-:-:S05]  /*6150*/  @!P0 PRMT R5, R0, 0x7610, R5 ;  /* 0x0000761000058816 */ /* 0x000fca0000000005 */
[----:B------:R-:W-:Y:S01]  /*6160*/  STG.E.U16 desc[UR6][R2.64], R5 ;  /* 0x0000000502007986 */ /* 0x000fe2000c101506 */
[----:B------:R-:W-:Y:S05]  /*6170*/  EXIT ;  /* 0x000000000000794d */ /* 0x000fea0003800000 */
.L_x_1957:
        /* <DEDUP_REMOVED lines=16> */
.L_x_3613:


//--------------------- .text._ZN2at6native27unrolled_elementwise_kernelIZZZNS0_12prelu_kernelERNS_14TensorIteratorEENKUlvE_clEvENKUlvE1_clEvEUlN3c108BFloat16ES7_E_St5arrayIPcLm3EELi4E23TrivialOffsetCalculatorILi2EjESC_ILi1EjENS0_6memory15LoadWithoutCastENSF_16StoreWithoutCastEEEviT_T0_T2_T3_T4_T5_ --------------------------
	.section	.text._ZN2at6native27unrolled_elementwise_kernelIZZZNS0_12prelu_kernelERNS_14TensorIteratorEENKUlvE_clEvENKUlvE1_clEvEUlN3c108BFloat16ES7_E_St5arrayIPcLm3EELi4E23TrivialOffsetCalculatorILi2EjESC_ILi1EjENS0_6memory15LoadWithoutCastENSF_16StoreWithoutCastEEEviT_T0_T2_T3_T4_T5_,"ax",@progbits
	.align	128
        .global         _ZN2at6native27unrolled_elementwise_kernelIZZZNS0_12prelu_kernelERNS_14TensorIteratorEENKUlvE_clEvENKUlvE1_clEvEUlN3c108BFloat16ES7_E_St5arrayIPcLm3EELi4E23TrivialOffsetCalculatorILi2EjESC_ILi1EjENS0_6memory15LoadWithoutCastENSF_16StoreWithoutCastEEEviT_T0_T2_T3_T4_T5_
        .type           _ZN2at6native27unrolled_elementwise_kernelIZZZNS0_12prelu_kernelERNS_14TensorIteratorEENKUlvE_clEvENKUlvE1_clEvEUlN3c108BFloat16ES7_E_St5arrayIPcLm3EELi4E23TrivialOffsetCalculatorILi2EjESC_ILi1EjENS0_6memory15LoadWithoutCastENSF_16StoreWithoutCastEEEviT_T0_T2_T3_T4_T5_,@function
        .size           _ZN2at6native27unrolled_elementwise_kernelIZZZNS0_12prelu_kernelERNS_14TensorIteratorEENKUlvE_clEvENKUlvE1_clEvEUlN3c108BFloat16ES7_E_St5arrayIPcLm3EELi4E23TrivialOffsetCalculatorILi2EjESC_ILi1EjENS0_6memory15LoadWithoutCastENSF_16StoreWithoutCastEEEviT_T0_T2_T3_T4_T5_,(.L_x_3614 - _ZN2at6native27unrolled_elementwise_kernelIZZZNS0_12prelu_kernelERNS_14TensorIteratorEENKUlvE_clEvENKUlvE1_clEvEUlN3c108BFloat16ES7_E_St5arrayIPcLm3EELi4E23TrivialOffsetCalculatorILi2EjESC_ILi1EjENS0_6memory15LoadWithoutCastENSF_16StoreWithoutCastEEEviT_T0_T2_T3_T4_T5_)
        .other          _ZN2at6native27unrolled_elementwise_kernelIZZZNS0_12prelu_kernelERNS_14TensorIteratorEENKUlvE_clEvENKUlvE1_clEvEUlN3c108BFloat16ES7_E_St5arrayIPcLm3EELi4E23TrivialOffsetCalculatorILi2EjESC_ILi1EjENS0_6memory15LoadWithoutCastENSF_16StoreWithoutCastEEEviT_T0_T2_T3_T4_T5_,@"STO_CUDA_ENTRY STV_DEFAULT"
_ZN2at6native27unrolled_elementwise_kernelIZZZNS0_12prelu_kernelERNS_14TensorIteratorEENKUlvE_clEvENKUlvE1_clEvEUlN3c108BFloat16ES7_E_St5arrayIPcLm3EELi4E23TrivialOffsetCalculatorILi2EjESC_ILi1EjENS0_6memory15LoadWithoutCastENSF_16StoreWithoutCastEEEviT_T0_T2_T3_T4_T5_:
.text._ZN2at6native27unrolled_elementwise_kernelIZZZNS0_12prelu_kernelERNS_14TensorIteratorEENKUlvE_clEvENKUlvE1_clEvEUlN3c108BFloat16ES7_E_St5arrayIPcLm3EELi4E23TrivialOffsetCalculatorILi2EjESC_ILi1EjENS0_6memory15LoadWithoutCastENSF_16StoreWithoutCastEEEviT_T0_T2_T3_T4_T5_:
        /* <DEDUP_REMOVED lines=18> */
[C---:B------:R-:W-:Y:S01]  /*0120*/  @!P1 IMAD R23, R17.reuse, 0x200, R0 ;  /* 0x0000020011179824 */ /* 0x040fe200078e0200 */
[----:B------:R-:W-:Y:S02]  /*0130*/  @!P1 IADD3 R0, PT, PT, R0, 0x80, RZ ;  /* 0x0000008000009810 */ /* 0x000fe40007ffe0ff */
[----:B------:R-:W-:Y:S01]  /*0140*/  @!P0 LEA R16, R17, R14, 0x9 ;  /* 0x0000000e11108211 */ /* 0x000fe200078e48ff */
[----:B0-----:R-:W-:Y:S01]  /*0150*/  @!P1 IMAD.WIDE.U32 R24, R23, 0x2, R24 ;  /* 0x0000000217189825 */ /* 0x001fe200078e0018 */
[----:B------:R-:W-:Y:S02]  /*0160*/  ISETP.GE.AND P3, PT, R0, R15, PT ;  /* 0x0000000f0000720c */ /* 0x000fe40003f66270 */
[----:B------:R-:W-:Y:S01]  /*0170*/  PRMT R20, RZ, 0x7610, R20 ;  /* 0x00007610ff147816 */ /* 0x000fe20000000014 */
[----:B-1----:R-:W-:Y:S01]  /*0180*/  @!P0 IMAD.WIDE.U32 R6, R16, 0x2, R6 ;  /* 0x0000000210068825 */ /* 0x002fe200078e0006 */
[----:B------:R-:W5:Y:S04]  /*0190*/  @!P1 LDG.E.U16 R13, desc[UR4][R24.64] ;  /* 0x00000004180d9981 */ /* 0x000f68000c1e1500 */
[----:B------:R-:W5:Y:S05]  /*01a0*/  @!P0 LDG.E.U16 R20, desc[UR4][R6.64] ;  /* 0x0000000406148981 */ /* 0x000f6a000c1e1500 */
[----:B------:R-:W-:-:S02]  /*01b0*/  @!P3 IMAD R21, R17, 0x200, R0 ;  /* 0x000002001115b824 */ /* 0x000fc400078e0200 */
[----:B------:R-:W-:Y:S02]  /*01c0*/  @!P3 VIADD R0, R0, 0x80 ;  /* 0x000000800000b836 */ /* 0x000fe40000000000 */
[C---:B---3--:R-:W-:Y:S02]  /*01d0*/  @!P3 IMAD.WIDE.U32 R28, R21.reuse, 0x2, R4 ;  /* 0x00000002151cb825 */ /* 0x048fe400078e0004 */
[----:B------:R-:W0:Y:S01]  /*01e0*/  LDC.64 R4, c[0x0][0x390] ;  /* 0x0000e400ff047b82 */ /* 0x000e220000000a00 */
[----:B------:R-:W-:Y:S01]  /*01f0*/  ISETP.GE.AND P2, PT, R0, R15, PT ;  /* 0x0000000f0000720c */ /* 0x000fe20003f46270 */
[----:B----4-:R-:W-:Y:S01]  /*0200*/  @!P3 IMAD.WIDE.U32 R8, R21, 0x2, R8 ;  /* 0x000000021508b825 */ /* 0x010fe200078e0008 */
[----:B------:R1:W5:Y:S11]  /*0210*/  @!P3 LDG.E.U16 R12, desc[UR4][R28.64] ;  /* 0x000000041c0cb981 */ /* 0x000376000c1e1500 */
[----:B------:R-:W-:Y:S01]  /*0220*/  @!P2 IMAD R19, R17, 0x200, R0 ;  /* 0x000002001113a824 */ /* 0x000fe200078e0200 */
[----:B------:R-:W-:Y:S01]  /*0230*/  PRMT R21, RZ, 0x7610, R21 ;  /* 0x00007610ff157816 */ /* 0x000fe20000000015 */
[----:B--2---:R-:W-:Y:S01]  /*0240*/  @!P1 IMAD.WIDE.U32 R10, R23, 0x2, R10 ;  /* 0x00000002170a9825 */ /* 0x004fe200078e000a */
[----:B------:R-:W-:-:S03]  /*0250*/  PRMT R0, RZ, 0x7610, R0 ;  /* 0x00007610ff007816 */ /* 0x000fc60000000000 */
[----:B------:R-:W-:Y:S02]  /*0260*/  @!P2 IMAD.WIDE.U32 R26, R19, 0x2, R2 ;  /* 0x00000002131aa825 */ /* 0x000fe400078e0002 */
[----:B------:R-:W2:Y:S02]  /*0270*/  LDC.64 R2, c[0x0][0x390] ;  /* 0x0000e400ff027b82 */ /* 0x000ea40000000a00 */
[----:B-1----:R-:W-:Y:S01]  /*0280*/  VIADD R28, R14, 0x80 ;  /* 0x000000800e1c7836 */ /* 0x002fe20000000000 */
        /* <DEDUP_REMOVED lines=8> */
[C---:B------:R-:W-:Y:S01]  /*0310*/  VIADD R24, R14.reuse, 0x100 ;  /* 0x000001000e187836 */ /* 0x040fe20000000000 */
[----:B------:R-:W-:Y:S01]  /*0320*/  PRMT R16, RZ, 0x7610, R16 ;  /* 0x00007610ff107816 */ /* 0x000fe20000000010 */
[----:B-1----:R-:W-:Y:S01]  /*0330*/  VIADD R26, R14, 0x180 ;  /* 0x000001800e1a7836 */ /* 0x002fe20000000000 */
        /* <DEDUP_REMOVED lines=12> */
[----:B-----5:R-:W-:-:S05]  /*0400*/  IMAD.U32 R5, R21, 0x10000, RZ ;  /* 0x0001000015057824 */ /* 0x020fca00078e00ff */
[----:B------:R-:W-:-:S13]  /*0410*/  FSETP.GT.FTZ.AND P4, PT, R5, RZ, PT ;  /* 0x000000ff0500720b */ /* 0x000fda0003f94000 */
[----:B------:R-:W-:-:S04]  /*0420*/  @!P4 IMAD.U32 R20, R20, 0x10000, RZ ;  /* 0x000100001414c824 */ /* 0x000fc800078e00ff */
[----:B------:R-:W-:-:S05]  /*0430*/  @!P4 FMUL.FTZ R20, R5, R20 ;  /* 0x000000140514c220 */ /* 0x000fca0000410000 */
[----:B------:R-:W-:-:S04]  /*0440*/  @!P4 F2FP.BF16.F32.PACK_AB R20, RZ, R20 ;  /* 0x00000014ff14c23e */ /* 0x000fc800000010ff */
[----:B------:R-:W-:-:S07]  /*0450*/  @!P4 PRMT R21, R20, 0x7610, R21 ;  /* 0x000076101415c816 */ /* 0x000fce0000000015 */
.L_x_1959:
[----:B------:R-:W-:Y:S05]  /*0460*/  BSYNC.RECONVERGENT B0 ;  /* 0x0000000000007941 */ /* 0x000fea0003800200 */
.L_x_1958:
[----:B------:R-:W-:Y:S04]  /*0470*/  BSSY.RECONVERGENT B0, `(.L_x_1960) ;  /* 0x0000008000007945 */ /* 0x000fe80003800200 */
[----:B------:R-:W-:Y:S05]  /*0480*/  @P5 BRA `(.L_x_1961) ;  /* 0x0000000000185947 */ /* 0x000fea0003800000 */
[----:B-----5:R-:W-:-:S04]  /*0490*/  SHF.L.U32 R4, R19, 0x10, RZ ;  /* 0x0000001013047819 */ /* 0x020fc800000006ff */
[----:B------:R-:W-:-:S13]  /*04a0*/  FSETP.GT.FTZ.AND P4, PT, R4, RZ, PT ;  /* 0x000000ff0400720b */ /* 0x000fda0003f94000 */
[----:B------:R-:W-:-:S04]  /*04b0*/  @!P4 IMAD.U32 R13, R13, 0x10000, RZ ;  /* 0x000100000d0dc824 */ /* 0x000fc800078e00ff */
[----:B------:R-:W-:-:S05]  /*04c0*/  @!P4 FMUL.FTZ R13, R4, R13 ;  /* 0x0000000d040dc220 */ /* 0x000fca0000410000 */
[----:B------:R-:W-:-:S04]  /*04d0*/  @!P4 F2FP.BF16.F32.PACK_AB R13, RZ, R13 ;  /* 0x0000000dff0dc23e */ /* 0x000fc800000010ff */
[----:B------:R-:W-:-:S07]  /*04e0*/  @!P4 PRMT R19, R13, 0x7610, R19 ;  /* 0x000076100d13c816 */ /* 0x000fce0000000013 */
.L_x_1961:
[----:B------:R-:W-:Y:S05]  /*04f0*/  BSYNC.RECONVERGENT B0 ;  /* 0x0000000000007941 */ /* 0x000fea0003800200 */
.L_x_1960:
[----:B------:R-:W-:Y:S04]  /*0500*/  BSSY.RECONVERGENT B0, `(.L_x_1962) ;  /* 0x0000008000007945 */ /* 0x000fe80003800200 */
[----:B------:R-:W-:Y:S05]  /*0510*/  @P3 BRA `(.L_x_1963) ;  /* 0x0000000000183947 */ /* 0x000fea0003800000 */
[----:B-----5:R-:W-:-:S05]  /*0520*/  IMAD.U32 R5, R18, 0x10000, RZ ;  /* 0x0001000012057824 */ /* 0x020fca00078e00ff */
[----:B------:R-:W-:-:S13]  /*0530*/  FSETP.GT.FTZ.AND P3, PT, R5, RZ, PT ;  /* 0x000000ff0500720b */ /* 0x000fda0003f74000 */
[----:B------:R-:W-:-:S05]  /*0540*/  @!P3 SHF.L.U32 R12, R12, 0x10, RZ ;  /* 0x000000100c0cb819 */ /* 0x000fca00000006ff */
[----:B------:R-:W-:-:S05]  /*0550*/  @!P3 FMUL.FTZ R12, R5, R12 ;  /* 0x0000000c050cb220 */ /* 0x000fca0000410000 */
[----:B------:R-:W-:-:S04]  /*0560*/  @!P3 F2FP.BF16.F32.PACK_AB R12, RZ, R12 ;  /* 0x0000000cff0cb23e */ /* 0x000fc800000010ff */
[----:B------:R-:W-:-:S07]  /*0570*/  @!P3 PRMT R18, R12, 0x7610, R18 ;  /* 0x000076100c12b816 */ /* 0x000fce0000000012 */
.L_x_1963:
[----:B------:R-:W-:Y:S05]  /*0580*/  BSYNC.RECONVERGENT B0 ;  /* 0x0000000000007941 */ /* 0x000fea0003800200 */
.L_x_1962:
        /* <DEDUP_REMOVED lines=8> */
.L_x_1965:
[----:B------:R-:W-:Y:S05]  /*0610*/  BSYNC.RECONVERGENT B0 ;  /* 0x0000000000007941 */ /* 0x000fea0003800200 */
.L_x_1964:
[----:B-----5:R0:W-:Y:S01]  /*0620*/  @!P0 STG.E.U16 desc[UR4][R2.64], R21 ;  /* 0x0000001502008986 */ /* 0x0201e2000c101504 */
[----:B------:R-:W-:Y:S04]  /*0630*/  BSSY.RECONVERGENT B0, `(.L_x_1966) ;  /* 0x000000c000007945 */ /* 0x000fe80003800200 */
[----:B------:R-:W-:Y:S05]  /*0640*/  @P2 BRA `(.L_x_1967) ;  /* 0x0000000000282947 */ /* 0x000fea0003800000 */
[----:B0-----:R-:W0:Y:S01]  /*0650*/  LDC.64 R2, c[0x0][0x388] ;  /* 0x0000e200ff027b82 */ /* 0x001e220000000a00 */
[----:B------:R-:W-:Y:S01]  /*0660*/  LEA R5, R17, R14, 0x9 ;  /* 0x0000000e11057211 */ /* 0x000fe200078e48ff */
[----:B------:R-:W-:-:S05]  /*0670*/  VIADD R14, R14, 0x80 ;  /* 0x000000800e0e7836 */ /* 0x000fca0000000000 */
[----:B------:R-:W-:-:S13]  /*0680*/  ISETP.GE.AND P0, PT, R14, R15, PT ;  /* 0x0000000f0e00720c */ /* 0x000fda0003f06270 */
[----:B------:R-:W-:Y:S01]  /*0690*/  @!P0 IMAD R7, R17, 0x200, R14 ;  /* 0x0000020011078824 */ /* 0x000fe200078e020e */
[----:B------:R-:W-:Y:S01]  /*06a0*/  @!P0 IADD3 R14, PT, PT, R14, 0x80, RZ ;  /* 0x000000800e0e8810 */ /* 0x000fe20007ffe0ff */
[----:B0-----:R-:W-:-:S04]  /*06b0*/  IMAD.WIDE.U32 R4, R5, 0x2, R2 ;  /* 0x0000000205047825 */ /* 0x001fc800078e0002 */
[----:B------:R-:W-:Y:S01]  /*06c0*/  @!P0 IMAD.WIDE.U32 R2, R7, 0x2, R2 ;  /* 0x0000000207028825 */ /* 0x000fe200078e0002 */
[----:B------:R1:W-:Y:S04]  /*06d0*/  STG.E.U16 desc[UR4][R4.64], R19 ;  /* 0x0000001304007986 */ /* 0x0003e8000c101504 */
[----:B------:R1:W-:Y:S02]  /*06e0*/  @!P0 STG.E.U16 desc[UR4][R2.64], R18 ;  /* 0x0000001202008986 */ /* 0x0003e4000c101504 */
.L_x_1967:
[----:B------:R-:W-:Y:S05]  /*06f0*/  BSYNC.RECONVERGENT B0 ;  /* 0x0000000000007941 */ /* 0x000fea0003800200 */
.L_x_1966:
[----:B------:R-:W-:-:S13]  /*0700*/  ISETP.GE.AND P0, PT, R14, R15, PT ;  /* 0x0000000f0e00720c */ /* 0x000fda0003f06270 */
[----:B------:R-:W-:Y:S05]  /*0710*/  @P0 EXIT ;  /* 0x000000000000094d */ /* 0x000fea0003800000 */
[----:B01----:R-:W0:Y:S01]  /*0720*/  LDC.64 R2, c[0x0][0x388] ;  /* 0x0000e200ff027b82 */ /* 0x003e220000000a00 */
[----:B------:R-:W-:-:S04]  /*0730*/  IMAD R17, R17, 0x200, R14 ;  /* 0x0000020011117824 */ /* 0x000fc800078e020e */
[----:B0-----:R-:W-:-:S05]  /*0740*/  IMAD.WIDE.U32 R2, R17, 0x2, R2 ;  /* 0x0000000211027825 */ /* 0x001fca00078e0002 */
[----:B------:R-:W-:Y:S01]  /*0750*/  STG.E.U16 desc[UR4][R2.64], R16 ;  /* 0x0000001002007986 */ /* 0x000fe2000c101504 */
[----:B------:R-:W-:Y:S05]  /*0760*/  EXIT ;  /* 0x000000000000794d */ /* 0x000fea0003800000 */
.L_x_1968:
        /* <DEDUP_REMOVED lines=9> */
.L_x_3614:


//--------------------- .text._ZN2at6native29vectorized_elementwise_kernelILi2EZZZNS0_12prelu_kernelERNS_14TensorIteratorEENKUlvE_clEvENKUlvE1_clEvEUlN3c108BFloat16ES7_E_St5arrayIPcLm3EEEEviT0_T1_ --------------------------
	.section	.text._ZN2at6native29vectorized_elementwise_kernelILi2EZZZNS0_12prelu_kernelERNS_14TensorIteratorEENKUlvE_clEvENKUlvE1_clEvEUlN3c108BFloat16ES7_E_St5arrayIPcLm3EEEEviT0_T1_,"ax",@progbits
	.align	128
        .global         _ZN2at6native29vectorized_elementwise_kernelILi2EZZZNS0_12prelu_kernelERNS_14TensorIteratorEENKUlvE_clEvENKUlvE1_clEvEUlN3c108BFloat16ES7_E_St5arrayIPcLm3EEEEviT0_T1_
        .type           _ZN2at6native29vectorized_elementwise_kernelILi2EZZZNS0_12prelu_kernelERNS_14TensorIteratorEENKUlvE_clEvENKUlvE1_clEvEUlN3c108BFloat16ES7_E_St5arrayIPcLm3EEEEviT0_T1_,@function
        .size           _ZN2at6native29vectorized_elementwise_kernelILi2EZZZNS0_12prelu_kernelERNS_14TensorIteratorEENKUlvE_clEvENKUlvE1_clEvEUlN3c108BFloat16ES7_E_St5arrayIPcLm3EEEEviT0_T1_,(.L_x_3615 - _ZN2at6native29vectorized_elementwise_kernelILi2EZZZNS0_12prelu_kernelERNS_14TensorIteratorEENKUlvE_clEvENKUlvE1_clEvEUlN3c108BFloat16ES7_E_St5arrayIPcLm3EEEEviT0_T1_)
        .other          _ZN2at6native29vectorized_elementwise_kernelILi2EZZZNS0_12prelu_kernelERNS_14TensorIteratorEENKUlvE_clEvENKUlvE1_clEvEUlN3c108BFloat16ES7_E_St5arrayIPcLm3EEEEviT0_T1_,@"STO_CUDA_ENTRY STV_DEFAULT"
_ZN2at6native29vectorized_elementwise_kernelILi2EZZZNS0_12prelu_kernelERNS_14TensorIteratorEENKUlvE_clEvENKUlvE1_clEvEUlN3c108BFloat16ES7_E_St5arrayIPcLm3EEEEviT0_T1_:
.text._ZN2at6native29vectorized_elementwise_kernelILi2EZZZNS0_12prelu_kernelERNS_14TensorIteratorEENKUlvE_clEvENKUlvE1_clEvEUlN3c108BFloat16ES7_E_St5arrayIPcLm3EEEEviT0_T1_:
        /* <DEDUP_REMOVED lines=27> */
[----:B------:R-:W-:Y:S01]  /*01b0*/  @!P5 IMAD.IADD R3, R20, 0x1, R8 ;  /* 0x000000011403d824 */ /* 0x000fe200078e0208 */
[----:B------:R-:W5:Y:S01]  /*01c0*/  @!P4 LDG.E.U16 R5, desc[UR4][R26.64] ;  /* 0x000000041a05c981 */ /* 0x000f62000c1e1500 */
[----:B------:R-:W-:Y:S01]  /*01d0*/  @!P5 VIADD R8, R8, 0x80 ;  /* 0x000000800808d836 */ /* 0x000fe20000000000 */
[----:B----4-:R-:W4:Y:S04]  /*01e0*/  LDC.64 R10, c[0x0][0x398] ;  /* 0x0000e600ff0a7b82 */ /* 0x010f280000000a00 */
[----:B------:R-:W-:-:S13]  /*01f0*/  ISETP.GE.U32.AND P0, PT, R8, R9, PT ;  /* 0x000000090800720c */ /* 0x000fda0003f06070 */
[----:B------:R-:W-:Y:S02]  /*0200*/  @!P0 IMAD.IADD R21, R20, 0x1, R8 ;  /* 0x0000000114158824 */ /* 0x000fe400078e0208 */
[----:B------:R-:W-:-:S05]  /*0210*/  @!P0 VIADD R8, R8, 0x80 ;  /* 0x0000008008088836 */ /* 0x000fca0000000000 */
[----:B------:R-:W-:-:S13]  /*0220*/  ISETP.GE.U32.AND P3, PT, R8, R9, PT ;  /* 0x000000090800720c */ /* 0x000fda0003f66070 */
[----:B------:R-:W-:Y:S01]  /*0230*/  @!P3 IADD3 R22, PT, PT, R20, R8, RZ ;  /* 0x000000081416b210 */ /* 0x000fe20007ffe0ff */
[----:B------:R-:W-:-:S05]  /*0240*/  @!P3 VIADD R8, R8, 0x80 ;  /* 0x000000800808b836 */ /* 0x000fca0000000000 */
[----:B------:R-:W-:-:S13]  /*0250*/  ISETP.GE.U32.AND P2, PT, R8, R9, PT ;  /* 0x000000090800720c */ /* 0x000fda0003f46070 */
[----:B------:R-:W-:Y:S02]  /*0260*/  @!P2 IMAD.IADD R23, R20, 0x1, R8 ;  /* 0x000000011417a824 */ /* 0x000fe400078e0208 */
[----:B------:R-:W-:-:S05]  /*0270*/  @!P2 VIADD R8, R8, 0x80 ;  /* 0x000000800808a836 */ /* 0x000fca0000000000 */
[----:B------:R-:W-:Y:S01]  /*0280*/  ISETP.GE.U32.AND P1, PT, R8, R9, PT ;  /* 0x000000090800720c */ /* 0x000fe20003f26070 */
[----:B--2---:R-:W-:-:S04]  /*0290*/  @!P5 IMAD.WIDE.U32 R14, R3, 0x2, R14 ;  /* 0x00000002030ed825 */ /* 0x004fc800078e000e */
[----:B---3--:R-:W-:-:S08]  /*02a0*/  @!P5 IMAD.WIDE.U32 R18, R3, 0x2, R18 ;  /* 0x000000020312d825 */ /* 0x008fd000078e0012 */
[----:B------:R-:W-:Y:S01]  /*02b0*/  @!P1 IMAD.IADD R25, R20, 0x1, R8 ;  /* 0x0000000114199824 */ /* 0x000fe200078e0208 */
[----:B------:R-:W-:Y:S01]  /*02c0*/  PRMT R24, RZ, 0x7610, R24 ;  /* 0x00007610ff187816 */ /* 0x000fe20000000018 */
[----:B------:R-:W-:Y:S01]  /*02d0*/  @!P1 VIADD R8, R8, 0x80 ;  /* 0x0000008008089836 */ /* 0x000fe20000000000 */
[----:B------:R-:W-:Y:S01]  /*02e0*/  PRMT R3, RZ, 0x7610, R3 ;  /* 0x00007610ff037816 */ /* 0x000fe20000000003 */
[----:B----4-:R-:W-:Y:S01]  /*02f0*/  @!P2 IMAD.WIDE.U32 R10, R23, 0x2, R10 ;  /* 0x00000002170aa825 */ /* 0x010fe200078e000a */
[----:B------:R2:W5:Y:S02]  /*0300*/  @!P5 LDG.E.U16 R4, desc[UR4][R14.64] ;  /* 0x000000040e04d981 */ /* 0x000564000c1e1500 */
[----:B------:R-:W-:Y:S02]  /*0310*/  ISETP.GE.U32.AND P6, PT, R8, R9, PT ;  /* 0x000000090800720c */ /* 0x000fe40003fc6070 */
[----:B------:R3:W5:Y:S04]  /*0320*/  @!P5 LDG.E.U16 R3, desc[UR4][R18.64] ;  /* 0x000000041203d981 */ /* 0x000768000c1e1500 */
[----:B------:R4:W5:Y:S01]  /*0330*/  @!P2 LDG.E.U16 R24, desc[UR4][R10.64] ;  /* 0x000000040a18a981 */ /* 0x000962000c1e1500 */
[----:B--2---:R-:W2:Y:S06]  /*0340*/  LDC.64 R14, c[0x0][0x398] ;  /* 0x0000e600ff0e7b82 */ /* 0x004eac0000000a00 */
[----:B------:R-:W-:-:S02]  /*0350*/  @!P6 IMAD.IADD R27, R20, 0x1, R8 ;  /* 0x00000001141be824 */ /* 0x000fc400078e0208 */
[----:B---3--:R-:W3:Y:S01]  /*0360*/  LDC.64 R18, c[0x0][0x398] ;  /* 0x0000e600ff127b82 */ /* 0x008ee20000000a00 */
[----:B------:R-:W-:-:S04]  /*0370*/  @!P6 IADD3 R8, PT, PT, R8, 0x80, RZ ;  /* 0x000000800808e810 */ /* 0x000fc80007ffe0ff */
        /* <DEDUP_REMOVED lines=42> */
[C---:B------:R-:W-:Y:S02]  /*0620*/  VIADD R12, R7.reuse, 0x100 ;  /* 0x00000100070c7836 */ /* 0x040fe40000000000 */
[C---:B------:R-:W-:Y:S01]  /*0630*/  VIADD R28, R7.reuse, 0x180 ;  /* 0x00000180071c7836 */ /* 0x040fe20000000000 */
[----:B------:R-:W-:Y:S01]  /*0640*/  BSSY.RECONVERGENT B0, `(.L_x_1970) ;  /* 0x0000011000007945 */ /* 0x000fe20003800200 */
[C---:B------:R-:W-:Y:S01]  /*0650*/  VIADD R13, R7.reuse, 0x200 ;  /* 0x00000200070d7836 */ /* 0x040fe20000000000 */
[----:B------:R1:W5:Y:S01]  /*0660*/  @!P4 LDG.E.U16 R11, desc[UR4][R16.64] ;  /* 0x00000004100bc981 */ /* 0x000362000c1e1500 */
[C---:B------:R-:W-:Y:S01]  /*0670*/  VIADD R29, R7.reuse, 0x280 ;  /* 0x00000280071d7836 */ /* 0x040fe20000000000 */
[-C--:B------:R-:W-:Y:S01]  /*0680*/  ISETP.GE.U32.AND P1, PT, R12, R9.reuse, PT ;  /* 0x000000090c00720c */ /* 0x080fe20003f26070 */
[----:B------:R-:W-:Y:S01]  /*0690*/  VIADD R12, R7, 0x80 ;  /* 0x00000080070c7836 */ /* 0x000fe20000000000 */
[-C--:B------:R-:W-:Y:S02]  /*06a0*/  ISETP.GE.U32.AND P2, PT, R28, R9.reuse, PT ;  /* 0x000000091c00720c */ /* 0x080fe40003f46070 */
[----:B------:R-:W-:-:S02]  /*06b0*/  ISETP.GE.U32.AND P3, PT, R13, R9, PT ;  /* 0x000000090d00720c */ /* 0x000fc40003f66070 */
[----:B------:R-:W-:Y:S01]  /*06c0*/  ISETP.GE.U32.AND P4, PT, R29, R9, PT ;  /* 0x000000091d00720c */ /* 0x000fe20003f86070 */
[----:B-1----:R-:W-:Y:S01]  /*06d0*/  VIADD R16, R7, 0x300 ;  /* 0x0000030007107836 */ /* 0x002fe20000000000 */
[----:B------:R-:W-:Y:S11]  /*06e0*/  @P0 BRA `(.L_x_1971) ;  /* 0x0000000000180947 */ /* 0x000ff60003800000 */
[----:B-----5:R-:W-:-:S04]  /*06f0*/  SHF.L.U32 R18, R6, 0x10, RZ ;  /* 0x0000001006127819 */ /* 0x020fc800000006ff */
[----:B------:R-:W-:-:S13]  /*0700*/  FSETP.GT.FTZ.AND P5, PT, R18, RZ, PT ;  /* 0x000000ff1200720b */ /* 0x000fda0003fb4000 */
[----:B------:R-:W-:-:S04]  /*0710*/  @!P5 IMAD.U32 R5, R5, 0x10000, RZ ;  /* 0x000100000505d824 */ /* 0x000fc800078e00ff */
[----:B------:R-:W-:-:S05]  /*0720*/  @!P5 FMUL.FTZ R5, R18, R5 ;  /* 0x000000051205d220 */ /* 0x000fca0000410000 */
[----:B------:R-:W-:-:S04]  /*0730*/  @!P5 F2FP.BF16.F32.PACK_AB R5, RZ, R5 ;  /* 0x00000005ff05d23e */ /* 0x000fc800000010ff */
[----:B------:R-:W-:-:S07]  /*0740*/  @!P5 PRMT R6, R5, 0x7610, R6 ;  /* 0x000076100506d816 */ /* 0x000fce0000000006 */
.L_x_1971:
[----:B------:R-:W-:Y:S05]  /*0750*/  BSYNC.RECONVERGENT B0 ;  /* 0x0000000000007941 */ /* 0x000fea0003800200 */
.L_x_1970:
[-C--:B------:R-:W-:Y:S01]  /*0760*/  ISETP.GE.U32.AND P6, PT, R12, R9.reuse, PT ;  /* 0x000000090c00720c */ /* 0x080fe20003fc6070 */
[----:B------:R-:W-:Y:S01]  /*0770*/  BSSY.RECONVERGENT B0, `(.L_x_1972) ;  /* 0x000000a000007945 */ /* 0x000fe20003800200 */
[----:B------:R-:W-:Y:S01]  /*0780*/  ISETP.GE.U32.AND P5, PT, R16, R9, PT ;  /* 0x000000091000720c */ /* 0x000fe20003fa6070 */
[----:B------:R-:W-:-:S10]  /*0790*/  VIADD R16, R7, 0x380 ;  /* 0x0000038007107836 */ /* 0x000fd40000000000 */
[----:B------:R-:W-:Y:S05]  /*07a0*/  @P6 BRA `(.L_x_1973) ;  /* 0x0000000000186947 */ /* 0x000fea0003800000 */
[----:B-----5:R-:W-:-:S05]  /*07b0*/  IMAD.U32 R18, R4, 0x10000, RZ ;  /* 0x0001000004127824 */ /* 0x020fca00078e00ff */
[----:B------:R-:W-:-:S13]  /*07c0*/  FSETP.GT.FTZ.AND P6, PT, R18, RZ, PT ;  /* 0x000000ff1200720b */ /* 0x000fda0003fd4000 */
[----:B------:R-:W-:-:S04]  /*07d0*/  @!P6 IMAD.U32 R3, R3, 0x10000, RZ ;  /* 0x000100000303e824 */ /* 0x000fc800078e00ff */
[----:B------:R-:W-:-:S05]  /*07e0*/  @!P6 FMUL.FTZ R3, R18, R3 ;  /* 0x000000031203e220 */ /* 0x000fca0000410000 */
[----:B------:R-:W-:-:S04]  /*07f0*/  @!P6 F2FP.BF16.F32.PACK_AB R3, RZ, R3 ;  /* 0x00000003ff03e23e */ /* 0x000fc800000010ff */
[----:B------:R-:W-:-:S07]  /*0800*/  @!P6 PRMT R4, R3, 0x7610, R4 ;  /* 0x000076100304e816 */ /* 0x000fce0000000004 */
.L_x_1973:
[----:B------:R-:W-:Y:S05]  /*0810*/  BSYNC.RECONVERGENT B0 ;  /* 0x0000000000007941 */ /* 0x000fea0003800200 */
.L_x_1972:
[----:B-----5:R-:W-:Y:S01]  /*0820*/  @!P0 IMAD.IADD R3, R20, 0x1, R7 ;  /* 0x0000000114038824 */ /* 0x020fe200078e0207 */
[----:B------:R-:W-:Y:S01]  /*0830*/  BSSY.RECONVERGENT B0, `(.L_x_1974) ;  /* 0x000000a000007945 */ /* 0x000fe20003800200 */
[----:B------:R-:W-:Y:S02]  /*0840*/  ISETP.GE.U32.AND P6, PT, R16, R9, PT ;  /* 0x000000091000720c */ /* 0x000fe40003fc6070 */
[----:B0-----:R-:W-:Y:S01]  /*0850*/  @!P0 IMAD.WIDE.U32 R14, R3, 0x2, R14 ;  /* 0x00000002030e8825 */ /* 0x001fe200078e000e */
[----:B------:R-:W-:Y:S10]  /*0860*/  @P1 BRA `(.L_x_1975) ;  /* 0x0000000000181947 */ /* 0x000ff40003800000 */
[----:B------:R-:W-:-:S05]  /*0870*/  IMAD.U32 R3, R21, 0x10000, RZ ;  /* 0x0001000015037824 */ /* 0x000fca00078e00ff */
[----:B------:R-:W-:-:S13]  /*0880*/  FSETP.GT.FTZ.AND P1, PT, R3, RZ, PT ;  /* 0x000000ff0300720b */ /* 0x000fda0003f34000 */
[----:B------:R-:W-:-:S05]  /*0890*/  @!P1 SHF.L.U32 R2, R2, 0x10, RZ ;  /* 0x0000001002029819 */ /* 0x000fca00000006ff */
[----:B------:R-:W-:-:S05]  /*08a0*/  @!P1 FMUL.FTZ R2, R3, R2 ;  /* 0x0000000203029220 */ /* 0x000fca0000410000 */
[----:B------:R-:W-:-:S04]  /*08b0*/  @!P1 F2FP.BF16.F32.PACK_AB R2, RZ, R2 ;  /* 0x00000002ff02923e */ /* 0x000fc800000010ff */
[----:B------:R-:W-:-:S07]  /*08c0*/  @!P1 PRMT R21, R2, 0x7610, R21 ;  /* 0x0000761002159816 */ /* 0x000fce0000000015 */
.L_x_1975:
[----:B------:R-:W-:Y:S05]  /*08d0*/  BSYNC.RECONVERGENT B0 ;  /* 0x0000000000007941 */ /* 0x000fea0003800200 */
.L_x_1974:
[----:B------:R-:W-:Y:S04]  /*08e0*/  BSSY.RECONVERGENT B0, `(.L_x_1976) ;  /* 0x0000008000007945 */ /* 0x000fe80003800200 */
[----:B------:R-:W-:Y:S05]  /*08f0*/  @P2 BRA `(.L_x_1977) ;  /* 0x0000000000182947 */ /* 0x000fea0003800000 */
[----:B------:R-:W-:-:S05]  /*0900*/  IMAD.U32 R3, R22, 0x10000, RZ ;  /* 0x0001000016037824 */ /* 0x000fca00078e00ff */
[----:B------:R-:W-:-:S13]  /*0910*/  FSETP.GT.FTZ.AND P1, PT, R3, RZ, PT ;  /* 0x000000ff0300720b */ /* 0x000fda0003f34000 */
[----:B------:R-:W-:-:S04]  /*0920*/  @!P1 IMAD.U32 R0, R0, 0x10000, RZ ;  /* 0x0001000000009824 */ /* 0x000fc800078e00ff */
[----:B------:R-:W-:-:S05]  /*0930*/  @!P1 FMUL.FTZ R0, R3, R0 ;  /* 0x0000000003009220 */ /* 0x000fca0000410000 */
[----:B------:R-:W-:-:S04]  /*0940*/  @!P1 F2FP.BF16.F32.PACK_AB R0, RZ, R0 ;  /* 0x00000000ff00923e */ /* 0x000fc800000010ff */
[----:B------:R-:W-:-:S07]  /*0950*/  @!P1 PRMT R22, R0, 0x7610, R22 ;  /* 0x0000761000169816 */ /* 0x000fce0000000016 */
.L_x_1977:
[----:B------:R-:W-:Y:S05]  /*0960*/  BSYNC.RECONVERGENT B0 ;  /* 0x0000000000007941 */ /* 0x000fea0003800200 */
.L_x_1976:
        /* <DEDUP_REMOVED lines=8> */
.L_x_1979:
[----:B------:R-:W-:Y:S05]  /*09f0*/  BSYNC.RECONVERGENT B0 ;  /* 0x0000000000007941 */ /* 0x000fea0003800200 */
.L_x_1978:
        /* <DEDUP_REMOVED lines=8> */
.L_x_1981:
[----:B------:R-:W-:Y:S05]  /*0a80*/  BSYNC.RECONVERGENT B0 ;  /* 0x0000000000007941 */ /* 0x000fea0003800200 */
.L_x_1980:
[----:B------:R-:W-:Y:S04]  /*0a90*/  BSSY.RECONVERGENT B0, `(.L_x_1982) ;  /* 0x0000008000007945 */ /* 0x000fe80003800200 */
[----:B------:R-:W-:Y:S05]  /*0aa0*/  @P5 BRA `(.L_x_1983) ;  /* 0x0000000000185947 */ /* 0x000fea0003800000 */
[----:B------:R-:W-:-:S04]  /*0ab0*/  SHF.L.U32 R3, R27, 0x10, RZ ;  /* 0x000000101b037819 */ /* 0x000fc800000006ff */
[----:B------:R-:W-:-:S13]  /*0ac0*/  FSETP.GT.FTZ.AND P1, PT, R3, RZ, PT ;  /* 0x000000ff0300720b */ /* 0x000fda0003f34000 */
[----:B------:R-:W-:-:S04]  /*0ad0*/  @!P1 IMAD.U32 R8, R8, 0x10000, RZ ;  /* 0x0001000008089824 */ /* 0x000fc800078e00ff */
[----:B------:R-:W-:-:S05]  /*0ae0*/  @!P1 FMUL.FTZ R8, R3, R8 ;  /* 0x0000000803089220 */ /* 0x000fca0000410000 */
[----:B------:R-:W-:-:S04]  /*0af0*/  @!P1 F2FP.BF16.F32.PACK_AB R8, RZ, R8 ;  /* 0x00000008ff08923e */ /* 0x000fc800000010ff */
[----:B------:R-:W-:-:S07]  /*0b00*/  @!P1 PRMT R27, R8, 0x7610, R27 ;  /* 0x00007610081b9816 */ /* 0x000fce000000001b */
.L_x_1983:
[----:B------:R-:W-:Y:S05]  /*0b10*/  BSYNC.RECONVERGENT B0 ;  /* 0x0000000000007941 */ /* 0x000fea0003800200 */
.L_x_1982:
        /* <DEDUP_REMOVED lines=8> */
.L_x_1985:
[----:B------:R-:W-:Y:S05]  /*0ba0*/  BSYNC.RECONVERGENT B0 ;  /* 0x0000000000007941 */ /* 0x000fea0003800200 */
.L_x_1984:
[----:B------:R-:W-:Y:S01]  /*0bb0*/  @!P0 IMAD.MOV.U32 R7, RZ, RZ, R12 ;  /* 0x000000ffff078224 */ /* 0x000fe200078e000c */
[----:B------:R0:W-:Y:S01]  /*0bc0*/  @!P0 STG.E.U16 desc[UR4][R14.64], R6 ;  /* 0x000000060e008986 */ /* 0x0001e2000c101504 */
[----:B------:R-:W-:Y:S04]  /*0bd0*/  BSSY.RECONVERGENT B0, `(.L_x_1986) ;  /* 0x000002d000007945 */ /* 0x000fe80003800200 */
[----:B------:R-:W-:Y:S01]  /*0be0*/  BSSY.RELIABLE B1, `(.L_x_1987) ;  /* 0x0000025000017945 */ /* 0x000fe20003800100 */
[----:B------:R-:W-:-:S13]  /*0bf0*/  ISETP.GE.U32.AND P0, PT, R7, R9, PT ;  /* 0x000000090700720c */ /* 0x000fda0003f06070 */
[----:B0-----:R-:W-:Y:S05]  /*0c00*/  @P0 BRA `(.L_x_1988) ;  /* 0x0000000000300947 */ /* 0x001fea0003800000 */
[----:B------:R-:W0:Y:S01]  /*0c10*/  LDC.64 R2, c[0x0][0x388] ;  /* 0x0000e200ff027b82 */ /* 0x000e220000000a00 */
[----:B------:R-:W-:Y:S02]  /*0c20*/  IMAD.IADD R5, R20, 0x1, R7 ;  /* 0x0000000114057824 */ /* 0x000fe400078e0207 */
[----:B------:R-:W-:-:S05]  /*0c30*/  VIADD R7, R7, 0x80 ;  /* 0x0000008007077836 */ /* 0x000fca0000000000 */
[----:B------:R-:W-:Y:S01]  /*0c40*/  ISETP.GE.U32.AND P0, PT, R7, R9, PT ;  /* 0x000000090700720c */ /* 0x000fe20003f06070 */
[----:B0-----:R-:W-:-:S05]  /*0c50*/  IMAD.WIDE.U32 R2, R5, 0x2, R2 ;  /* 0x0000000205027825 */ /* 0x001fca00078e0002 */
[----:B------:R0:W-:Y:S07]  /*0c60*/  STG.E.U16 desc[UR4][R2.64], R4 ;  /* 0x0000000402007986 */ /* 0x0001ee000c101504 */
[----:B------:R-:W-:Y:S05]  /*0c70*/  @P0 BRA `(.L_x_1989) ;  /* 0x0000000000300947 */ /* 0x000fea0003800000 */
[----:B0-----:R-:W0:Y:S01]  /*0c80*/  LDC.64 R2, c[0x0][0x388] ;  /* 0x0000e200ff027b82 */ /* 0x001e220000000a00 */
[----:B------:R-:W-:Y:S01]  /*0c90*/  IADD3 R5, PT, PT, R20, R7, RZ ;  /* 0x0000000714057210 */ /* 0x000fe20007ffe0ff */
[----:B------:R-:W-:-:S04]  /*0ca0*/  VIADD R7, R7, 0x80 ;  /* 0x0000008007077836 */ /* 0x000fc80000000000 */
[----:B0-----:R-:W-:-:S05]  /*0cb0*/  IMAD.WIDE.U32 R2, R5, 0x2, R2 ;  /* 0x0000000205027825 */ /* 0x001fca00078e0002 */
[----:B------:R0:W-:Y:S02]  /*0cc0*/  STG.E.U16 desc[UR4][R2.64], R21 ;  /* 0x0000001502007986 */ /* 0x0001e4000c101504 */
.L_x_1988:
[----:B------:R-:W-:-:S13]  /*0cd0*/  ISETP.GE.U32.AND P0, PT, R7, R9, PT ;  /* 0x000000090700720c */ /* 0x000fda0003f06070 */
[----:B------:R-:W-:Y:S05]  /*0ce0*/  @P0 BRA `(.L_x_1990) ;  /* 0x0000000000300947 */ /* 0x000fea0003800000 */
[----:B0-----:R-:W0:Y:S01]  /*0cf0*/  LDC.64 R2, c[0x0][0x388] ;  /* 0x0000e200ff027b82 */ /* 0x001e220000000a00 */
[----:B------:R-:W-:Y:S02]  /*0d00*/  IMAD.IADD R5, R20, 0x1, R7 ;  /* 0x0000000114057824 */ /* 0x000fe400078e0207 */
[----:B------:R-:W-:Y:S02]  /*0d10*/  VIADD R7, R7, 0x80 ;  /* 0x0000008007077836 */ /* 0x000fe40000000000 */
[----:B0-----:R-:W-:-:S05]  /*0d20*/  IMAD.WIDE.U32 R2, R5, 0x2, R2 ;  /* 0x0000000205027825 */ /* 0x001fca00078e0002 */
[----:B------:R1:W-:Y:S02]  /*0d30*/  STG.E.U16 desc[UR4][R2.64], R22 ;  /* 0x0000001602007986 */ /* 0x0003e4000c101504 */
.L_x_1989:
[----:B------:R-:W-:-:S13]  /*0d40*/  ISETP.GE.U32.AND P0, PT, R7, R9, PT ;  /* 0x000000090700720c */ /* 0x000fda0003f06070 */
[----:B------:R-:W-:Y:S05]  /*0d50*/  @P0 BRA `(.L_x_1991) ;  /* 0x0000000000340947 */ /* 0x000fea0003800000 */
[----:B01----:R-:W0:Y:S01]  /*0d60*/  LDC.64 R2, c[0x0][0x388] ;  /* 0x0000e200ff027b82 */ /* 0x003e220000000a00 */
[----:B------:R-:W-:Y:S02]  /*0d70*/  IMAD.IADD R5, R20, 0x1, R7 ;  /* 0x0000000114057824 */ /* 0x000fe400078e0207 */
[----:B------:R-:W-:Y:S02]  /*0d80*/  VIADD R7, R7, 0x80 ;  /* 0x0000008007077836 */ /* 0x000fe40000000000 */
[----:B0-----:R-:W-:-:S05]  /*0d90*/  IMAD.WIDE.U32 R2, R5, 0x2, R2 ;  /* 0x0000000205027825 */ /* 0x001fca00078e0002 */
[----:B------:R1:W-:Y:S02]  /*0da0*/  STG.E.U16 desc[UR4][R2.64], R23 ;  /* 0x0000001702007986 */ /* 0x0003e4000c101504 */
.L_x_1990:
[----:B------:R-:W-:-:S13]  /*0db0*/  ISETP.GE.U32.AND P0, PT, R7, R9, PT ;  /* 0x000000090700720c */ /* 0x000fda0003f06070 */
[----:B------:R-:W-:Y:S05]  /*0dc0*/  @P0 BREAK.RELIABLE B1 ;  /* 0x0000000000010942 */ /* 0x000fea0003800100 */
[----:B------:R-:W-:Y:S05]  /*0dd0*/  @P0 BRA `(.L_x_1992) ;  /* 0x0000000000300947 */ /* 0x000fea0003800000 */
[----:B01----:R-:W0:Y:S01]  /*0de0*/  LDC.64 R2, c[0x0][0x388] ;  /* 0x0000e200ff027b82 */ /* 0x003e220000000a00 */
[----:B------:R-:W-:Y:S01]  /*0df0*/  IMAD.IADD R5, R20, 0x1, R7 ;  /* 0x0000000114057824 */ /* 0x000fe200078e0207 */
[----:B------:R-:W-:-:S03]  /*0e00*/  IADD3 R7, PT, PT, R7, 0x80, RZ ;  /* 0x0000008007077810 */ /* 0x000fc60007ffe0ff */
[----:B0-----:R-:W-:-:S05]  /*0e10*/  IMAD.WIDE.U32 R2, R5, 0x2, R2 ;  /* 0x0000000205027825 */ /* 0x001fca00078e0002 */
[----:B------:R2:W-:Y:S02]  /*0e20*/  STG.E.U16 desc[UR4][R2.64], R25 ;  /* 0x0000001902007986 */ /* 0x0005e4000c101504 */
.L_x_1991:
[----:B------:R-:W-:Y:S05]  /*0e30*/  BSYNC.RELIABLE B1 ;  /* 0x0000000000017941 */ /* 0x000fea0003800100 */
.L_x_1987:
[----:B------:R-:W-:-:S13]  /*0e40*/  ISETP.GE.U32.AND P0, PT, R7, R9, PT ;  /* 0x000000090700720c */ /* 0x000fda0003f06070 */
[----:B012---:R-:W0:Y:S01]  /*0e50*/  @!P0 LDC.64 R2, c[0x0][0x388] ;  /* 0x0000e200ff028b82 */ /* 0x007e220000000a00 */
[----:B------:R-:W-:Y:S02]  /*0e60*/  @!P0 IMAD.IADD R5, R20, 0x1, R7 ;  /* 0x0000000114058824 */ /* 0x000fe400078e0207 */
[----:B------:R-:W-:Y:S02]  /*0e70*/  @!P0 VIADD R7, R7, 0x80 ;  /* 0x0000008007078836 */ /* 0x000fe40000000000 */
[----:B0-----:R-:W-:-:S05]  /*0e80*/  @!P0 IMAD.WIDE.U32 R2, R5, 0x2, R2 ;  /* 0x0000000205028825 */ /* 0x001fca00078e0002 */
[----:B------:R2:W-:Y:S02]  /*0e90*/  @!P0 STG.E.U16 desc[UR4][R2.64], R27 ;  /* 0x0000001b02008986 */ /* 0x0005e4000c101504 */
.L_x_1992:
[----:B------:R-:W-:Y:S05]  /*0ea0*/  BSYNC.RECONVERGENT B0 ;  /* 0x0000000000007941 */ /* 0x000fea0003800200 */
.L_x_1986:
[----:B------:R-:W-:Y:S05]  /*0eb0*/  WARPSYNC.ALL ;  /* 0x0000000000007948 */ /* 0x000fea0003800000 */
[----:B------:R-:W-:-:S13]  /*0ec0*/  ISETP.GE.U32.AND P0, PT, R7, R9, PT ;  /* 0x000000090700720c */ /* 0x000fda0003f06070 */
[----:B------:R-:W-:Y:S05]  /*0ed0*/  @P0 EXIT ;  /* 0x000000000000094d */ /* 0x000fea0003800000 */
[----:B012---:R-:W0:Y:S01]  /*0ee0*/  LDC.64 R2, c[0x0][0x388] ;  /* 0x0000e200ff027b82 */ /* 0x007e220000000a00 */
[----:B------:R-:W-:-:S04]  /*0ef0*/  IMAD.IADD R7, R20, 0x1, R7 ;  /* 0x0000000114077824 */ /* 0x000fc800078e0207 */
[----:B0-----:R-:W-:-:S05]  /*0f00*/  IMAD.WIDE.U32 R2, R7, 0x2, R2 ;  /* 0x0000000207027825 */ /* 0x001fca00078e0002 */
[----:B------:R-:W-:Y:S01]  /*0f10*/  STG.E.U16 desc[UR4][R2.64], R11 ;  /* 0x0000000b02007986 */ /* 0x000fe2000c101504 */
[----:B------:R-:W-:Y:S05]  /*0f20*/  EXIT ;  /* 0x000000000000794d */ /* 0x000fea0003800000 */
.L_x_1969:
[----:B------:R-:W0:Y:S01]  /*0f30*/  S2R R0, SR_TID.X ;  /* 0x0000000000007919 */ /* 0x000e220000002100 */
[----:B------:R-:W1:Y:S08]  /*0f40*/  LDC.64 R2, c[0x0][0x390] ;  /* 0x0000e400ff027b82 */ /* 0x000e700000000a00 */
[----:B------:R-:W2:Y:S01]  /*0f50*/  LDC.64 R4, c[0x0][0x398] ;  /* 0x0000e600ff047b82 */ /* 0x000ea20000000a00 */
[----:B-1----:R-:W-:-:S04]  /*0f60*/  IMAD.WIDE.U32 R2, R20, 0x2, R2 ;  /* 0x0000000214027825 */ /* 0x002fc800078e0002 */
[----:B0-----:R-:W-:-:S05]  /*0f70*/  IMAD.WIDE.U32 R2, R0, 0x4, R2 ;  /* 0x0000000400027825 */ /* 0x001fca00078e0002 */
[----:B------:R-:W3:Y:S01]  /*0f80*/  LDG.E R6, desc[UR4][R2.64+0x200] ;  /* 0x0002000402067981 */ /* 0x000ee2000c1e1900 */
[----:B--2---:R-:W-:-:S03]  /*0f90*/  IMAD.WIDE.U32 R4, R20, 0x2, R4 ;  /* 0x0000000214047825 */ /* 0x004fc600078e0004 */
[----:B------:R-:W2:Y:S01]  /*0fa0*/  LDG.E R13, desc[UR4][R2.64+0x400] ;  /* 0x00040004020d7981 */ /* 0x000ea2000c1e1900 */
[----:B------:R-:W-:-:S03]  /*0fb0*/  IMAD.WIDE.U32 R8, R0, 0x4, R4 ;  /* 0x0000000400087825 */ /* 0x000fc600078e0004 */
[----:B------:R-:W4:Y:S04]  /*0fc0*/  LDG.E R14, desc[UR4][R2.64+0x600] ;  /* 0x00060004020e7981 */ /* 0x000f28000c1e1900 */
[----:B------:R-:W5:Y:S04]  /*0fd0*/  LDG.E R7, desc[UR4][R8.64+0x200] ;  /* 0x0002000408077981 */ /* 0x000f68000c1e1900 */
[----:B------:R-:W4:Y:S04]  /*0fe0*/  LDG.E R4, desc[UR4][R2.64] ;  /* 0x0000000402047981 */ /* 0x000f28000c1e1900 */
[----:B------:R-:W4:Y:S04]  /*0ff0*/  LDG.E R12, desc[UR4][R8.64] ;  /* 0x00000004080c7981 */ /* 0x000f28000c1e1900 */
[----:B------:R-:W4:Y:S04]  /*1000*/  LDG.E R10, desc[UR4][R8.64+0x400] ;  /* 0x00040004080a7981 */ /* 0x000f28000c1e1900 */
[----:B------:R2:W4:Y:S01]  /*1010*/  LDG.E R11, desc[UR4][R8.64+0x600] ;  /* 0x00060004080b7981 */ /* 0x000522000c1e1900 */
[C---:B---3--:R-:W-:Y:S01]  /*1020*/  IMAD.U32 R16, R6.reuse, 0x10000, RZ ;  /* 0x0001000006107824 */ /* 0x048fe200078e00ff */
[----:B------:R-:W-:-:S04]  /*1030*/  PRMT R5, R6, 0x7632, R5 ;  /* 0x0000763206057816 */ /* 0x000fc80000000005 */
[----:B------:R-:W-:Y:S01]  /*1040*/  FSETP.GT.FTZ.AND P1, PT, R16, RZ, PT ;  /* 0x000000ff1000720b */ /* 0x000fe20003f34000 */
[----:B------:R-:W-:-:S05]  /*1050*/  IMAD.U32 R17, R5, 0x10000, RZ ;  /* 0x0001000005117824 */ /* 0x000fca00078e00ff */
[----:B------:R-:W-:-:S07]  /*1060*/  FSETP.GT.FTZ.AND P0, PT, R17, RZ, PT ;  /* 0x000000ff1100720b */ /* 0x000fce0003f14000 */
[----:B-----5:R-:W-:Y:S01]  /*1070*/  @!P1 IMAD.U32 R15, R7, 0x10000, RZ ;  /* 0x00010000070f9824 */ /* 0x020fe200078e00ff */
[----:B--2---:R-:W-:-:S03]  /*1080*/  PRMT R9, R13, 0x7610, R9 ;  /* 0x000076100d097816 */ /* 0x004fc60000000009 */
[----:B------:R-:W-:Y:S01]  /*1090*/  @!P1 FMUL.FTZ R15, R16, R15 ;  /* 0x0000000f100f9220 */ /* 0x000fe20000410000 */
[----:B------:R-:W-:Y:S01]  /*10a0*/  PRMT R2, R7, 0x7632, R2 ;  /* 0x0000763207027816 */ /* 0x000fe20000000002 */
[----:B----4-:R-:W-:-:S03]  /*10b0*/  IMAD.U32 R19, R4, 0x10000, RZ ;  /* 0x0001000004137824 */ /* 0x010fc600078e00ff */
[----:B------:R-:W-:Y:S01]  /*10c0*/  @!P1 F2FP.BF16.F32.PACK_AB R15, RZ, R15 ;  /* 0x0000000fff0f923e */ /* 0x000fe200000010ff */
[----:B------:R-:W-:Y:S01]  /*10d0*/  IMAD.U32 R18, R9, 0x10000, RZ ;  /* 0x0001000009127824 */ /* 0x000fe200078e00ff */
[----:B------:R-:W-:Y:S02]  /*10e0*/  PRMT R8, R13, 0x7632, R8 ;  /* 0x000076320d087816 */ /* 0x000fe40000000008 */
[----:B------:R-:W-:Y:S02]  /*10f0*/  @!P0 SHF.L.U32 R2, R2, 0x10, RZ ;  /* 0x0000001002028819 */ /* 0x000fe400000006ff */
[----:B------:R-:W-:Y:S02]  /*1100*/  PRMT R7, R4, 0x7632, R7 ;  /* 0x0000763204077816 */ /* 0x000fe40000000007 */
[----:B------:R-:W-:Y:S02]  /*1110*/  @!P1 PRMT R6, R15, 0x7610, R6 ;  /* 0x000076100f069816 */ /* 0x000fe40000000006 */
[----:B------:R-:W-:-:S02]  /*1120*/  PRMT R13, R14, 0x7610, R13 ;  /* 0x000076100e0d7816 */ /* 0x000fc4000000000d */
[----:B------:R-:W-:Y:S02]  /*1130*/  FSETP.GT.FTZ.AND P1, PT, R19, RZ, PT ;  /* 0x000000ff1300720b */ /* 0x000fe40003f34000 */
[----:B------:R-:W-:Y:S01]  /*1140*/  PRMT R14, R14, 0x7632, R14 ;  /* 0x000076320e0e7816 */ /* 0x000fe2000000000e */
[----:B------:R-:W-:Y:S01]  /*1150*/  @!P0 FMUL.FTZ R22, R17, R2 ;  /* 0x0000000211168220 */ /* 0x000fe20000410000 */
[----:B------:R-:W-:Y:S01]  /*1160*/  FSETP.GT.FTZ.AND P3, PT, R18, RZ, PT ;  /* 0x000000ff1200720b */ /* 0x000fe20003f74000 */
[----:B------:R-:W-:Y:S01]  /*1170*/  IMAD.U32 R24, R7, 0x10000, RZ ;  /* 0x0001000007187824 */ /* 0x000fe200078e00ff */
[----:B------:R-:W0:Y:S01]  /*1180*/  LDC.64 R2, c[0x0][0x388] ;  /* 0x0000e200ff027b82 */ /* 0x000e220000000a00 */
[----:B------:R-:W-:Y:S02]  /*1190*/  IMAD.U32 R17, R8, 0x10000, RZ ;  /* 0x0001000008117824 */ /* 0x000fe400078e00ff */
[----:B------:R-:W-:Y:S02]  /*11a0*/  IMAD.U32 R16, R13, 0x10000, RZ ;  /* 0x000100000d107824 */ /* 0x000fe400078e00ff */
[----:B------:R-:W-:Y:S01]  /*11b0*/  IMAD.U32 R15, R14, 0x10000, RZ ;  /* 0x000100000e0f7824 */ /* 0x000fe200078e00ff */
[----:B------:R-:W-:-:S02]  /*11c0*/  FSETP.GT.FTZ.AND P2, PT, R24, RZ, PT ;  /* 0x000000ff1800720b */ /* 0x000fc40003f54000 */
[----:B------:R-:W-:Y:S02]  /*11d0*/  FSETP.GT.FTZ.AND P4, PT, R17, RZ, PT ;  /* 0x000000ff1100720b */ /* 0x000fe40003f94000 */
[----:B------:R-:W-:Y:S02]  /*11e0*/  FSETP.GT.FTZ.AND P5, PT, R16, RZ, PT ;  /* 0x000000ff1000720b */ /* 0x000fe40003fb4000 */
[----:B------:R-:W-:Y:S02]  /*11f0*/  FSETP.GT.FTZ.AND P6, PT, R15, RZ, PT ;  /* 0x000000ff0f00720b */ /* 0x000fe40003fd4000 */
[----:B------:R-:W-:Y:S02]  /*1200*/  @!P0 F2FP.BF16.F32.PACK_AB R22, RZ, R22 ;  /* 0x00000016ff16823e */ /* 0x000fe400000010ff */
[C---:B------:R-:W-:Y:S01]  /*1210*/  PRMT R21, R12.reuse, 0x7632, R21 ;  /* 0x000076320c157816 */ /* 0x040fe20000000015 */
[----:B------:R-:W-:Y:S01]  /*1220*/  @!P1 IMAD.U32 R12, R12, 0x10000, RZ ;  /* 0x000100000c0c9824 */ /* 0x000fe200078e00ff */
[----:B------:R-:W-:Y:S01]  /*1230*/  @!P0 PRMT R5, R22, 0x7610, R5 ;  /* 0x0000761016058816 */ /* 0x000fe20000000005 */
[C---:B------:R-:W-:Y:S01]  /*1240*/  @!P3 IMAD.U32 R23, R10.reuse, 0x10000, RZ ;  /* 0x000100000a17b824 */ /* 0x040fe200078e00ff */
[----:B------:R-:W-:Y:S01]  /*1250*/  PRMT R22, R10, 0x7632, R22 ;  /* 0x000076320a167816 */ /* 0x000fe20000000016 */
[----:B------:R-:W-:Y:S01]  /*1260*/  @!P1 FMUL.FTZ R10, R19, R12 ;  /* 0x0000000c130a9220 */ /* 0x000fe20000410000 */
[----:B------:R-:W-:Y:S01]  /*1270*/  PRMT R19, R11, 0x7632, R19 ;  /* 0x000076320b137816 */ /* 0x000fe20000000013 */
[----:B------:R-:W-:Y:S01]  /*1280*/  @!P3 FMUL.FTZ R23, R18, R23 ;  /* 0x000000171217b220 */ /* 0x000fe20000410000 */
[----:B------:R-:W-:Y:S01]  /*1290*/  @!P2 SHF.L.U32 R21, R21, 0x10, RZ ;  /* 0x000000101515a819 */ /* 0x000fe200000006ff */
[----:B------:R-:W-:-:S02]  /*12a0*/  @!P4 IMAD.U32 R12, R22, 0x10000, RZ ;  /* 0x00010000160cc824 */ /* 0x000fc400078e00ff */
[----:B------:R-:W-:Y:S02]  /*12b0*/  @!P5 IMAD.U32 R11, R11, 0x10000, RZ ;  /* 0x000100000b0bd824 */ /* 0x000fe400078e00ff */
[----:B------:R-:W-:Y:S02]  /*12c0*/  @!P6 IMAD.U32 R18, R19, 0x10000, RZ ;  /* 0x000100001312e824 */ /* 0x000fe400078e00ff */
[----:B------:R-:W-:Y:S01]  /*12d0*/  @!P2 FMUL.FTZ R21, R24, R21 ;  /* 0x000000151815a220 */ /* 0x000fe20000410000 */
[----:B------:R-:W-:Y:S01]  /*12e0*/  @!P4 FMUL.FTZ R12, R17, R12 ;  /* 0x0000000c110cc220 */ /* 0x000fe20000410000 */
[----:B------:R-:W-:Y:S01]  /*12f0*/  @!P5 FMUL.FTZ R11, R16, R11 ;  /* 0x0000000b100bd220 */ /* 0x000fe20000410000 */
[----:B------:R-:W-:Y:S01]  /*1300*/  @!P6 FMUL.FTZ R18, R15, R18 ;  /* 0x000000120f12e220 */ /* 0x000fe20000410000 */
[----:B------:R-:W-:Y:S02]  /*1310*/  @!P3 F2FP.BF16.F32.PACK_AB R23, RZ, R23 ;  /* 0x00000017ff17b23e */ /* 0x000fe400000010ff */
[----:B------:R-:W-:-:S02]  /*1320*/  @!P2 F2FP.BF16.F32.PACK_AB R21, RZ, R21 ;  /* 0x00000015ff15a23e */ /* 0x000fc400000010ff */
[----:B------:R-:W-:Y:S02]  /*1330*/  @!P4 F2FP.BF16.F32.PACK_AB R12, RZ, R12 ;  /* 0x0000000cff0cc23e */ /* 0x000fe400000010ff */
[----:B------:R-:W-:Y:S02]  /*1340*/  @!P5 F2FP.BF16.F32.PACK_AB R11, RZ, R11 ;  /* 0x0000000bff0bd23e */ /* 0x000fe400000010ff */
[----:B------:R-:W-:Y:S01]  /*1350*/  @!P6 F2FP.BF16.F32.PACK_AB R18, RZ, R18 ;  /* 0x00000012ff12e23e */ /* 0x000fe200000010ff */
[----:B0-----:R-:W-:Y:S01]  /*1360*/  IMAD.WIDE.U32 R2, R20, 0x2, R2 ;  /* 0x0000000214027825 */ /* 0x001fe200078e0002 */
[----:B------:R-:W-:Y:S02]  /*1370*/  @!P2 PRMT R7, R21, 0x7610, R7 ;  /* 0x000076101507a816 */ /* 0x000fe40000000007 */
[----:B------:R-:W-:Y:S02]  /*1380*/  @!P3 PRMT R9, R23, 0x7610, R9 ;  /* 0x000076101709b816 */ /* 0x000fe40000000009 */
[----:B------:R-:W-:-:S02]  /*1390*/  @!P4 PRMT R8, R12, 0x7610, R8 ;  /* 0x000076100c08c816 */ /* 0x000fc40000000008 */
[----:B------:R-:W-:Y:S02]  /*13a0*/  @!P1 F2FP.BF16.F32.PACK_AB R4, RZ, R10 ;  /* 0x0000000aff04923e */ /* 0x000fe400000010ff */
[----:B------:R-:W-:Y:S02]  /*13b0*/  @!P5 PRMT R13, R11, 0x7610, R13 ;  /* 0x000076100b0dd816 */ /* 0x000fe4000000000d */
[----:B------:R-:W-:Y:S01]  /*13c0*/  @!P6 PRMT R14, R18, 0x7610, R14 ;  /* 0x00007610120ee816 */ /* 0x000fe2000000000e */
[----:B------:R-:W-:Y:S01]  /*13d0*/  IMAD.WIDE.U32 R2, R0, 0x4, R2 ;  /* 0x0000000400027825 */ /* 0x000fe200078e0002 */
        /* <DEDUP_REMOVED lines=9> */
.L_x_1993:
        /* <DEDUP_REMOVED lines=9> */
.L_x_3615:


//--------------------- .text._ZN2at6native29vectorized_elementwise_kernelILi4EZZZNS0_12prelu_kernelERNS_14TensorIteratorEENKUlvE_clEvENKUlvE1_clEvEUlN3c108BFloat16ES7_E_St5arrayIPcLm3EEEEviT0_T1_ --------------------------
	.section	.text._ZN2at6native29vectorized_elementwise_kernelILi4EZZZNS0_12prelu_kernelERNS_14TensorIteratorEENKUlvE_clEvENKUlvE1_clEvEUlN3c108BFloat16ES7_E_St5arrayIPcLm3EEEEviT0_T1_,"ax",@progbits
	.align	128
        .global         _ZN2at6native29vectorized_elementwise_kernelILi4EZZZNS0_12prelu_kernelERNS_14TensorIteratorEENKUlvE_clEvENKUlvE1_clEvEUlN3c108BFloat16ES7_E_St5arrayIPcLm3EEEEviT0_T1_
        .type           _ZN2at6native29vectorized_elementwise_kernelILi4EZZZNS0_12prelu_kernelERNS_14TensorIteratorEENKUlvE_clEvENKUlvE1_clEvEUlN3c108BFloat16ES7_E_St5arrayIPcLm3EEEEviT0_T1_,@function
        .size           _ZN2at6native29vectorized_elementwise_kernelILi4EZZZNS0_12prelu_kernelERNS_14TensorIteratorEENKUlvE_clEvENKUlvE1_clEvEUlN3c108BFloat16ES7_E_St5arrayIPcLm3EEEEviT0_T1_,(.L_x_3616 - _ZN2at6native29vectorized_elementwise_kernelILi4EZZZNS0_12prelu_kernelERNS_14TensorIteratorEENKUlvE_clEvENKUlvE1_clEvEUlN3c108BFloat16ES7_E_St5arrayIPcLm3EEEEviT0_T1_)
        .other          _ZN2at6native29vectorized_elementwise_kernelILi4EZZZNS0_12prelu_kernelERNS_14TensorIteratorEENKUlvE_clEvENKUlvE1_clEvEUlN3c108BFloat16ES7_E_St5arrayIPcLm3EEEEviT0_T1_,@"STO_CUDA_ENTRY STV_DEFAULT"
_ZN2at6native29vectorized_elementwise_kernelILi4EZZZNS0_12prelu_kernelERNS_14TensorIteratorEENKUlvE_clEvENKUlvE1_clEvEUlN3c108BFloat16ES7_E_St5arrayIPcLm3EEEEviT0_T1_:
.text._ZN2at6native29vectorized_elementwise_kernelILi4EZZZNS0_12prelu_kernelERNS_14TensorIteratorEENKUlvE_clEvENKUlvE1_clEvEUlN3c108BFloat16ES7_E_St5arrayIPcLm3EEEEviT0_T1_:
        /* <DEDUP_REMOVED lines=117> */
.L_x_1996:
[----:B------:R-:W-:Y:S05]  /*0750*/  BSYNC.RECONVERGENT B0 ;  /* 0x0000000000007941 */ /* 0x000fea0003800200 */
.L_x_1995:
        /* <DEDUP_REMOVED lines=11> */
.L_x_1998:
[----:B------:R-:W-:Y:S05]  /*0810*/  BSYNC.RECONVERGENT B0 ;  /* 0x0000000000007941 */ /* 0x000fea0003800200 */
.L_x_1997:
        /* <DEDUP_REMOVED lines=11> */
.L_x_2000:
[----:B------:R-:W-:Y:S05]  /*08d0*/  BSYNC.RECONVERGENT B0 ;  /* 0x0000000000007941 */ /* 0x000fea0003800200 */
.L_x_1999:
        /* <DEDUP_REMOVED lines=8> */
.L_x_2002:
[----:B------:R-:W-:Y:S05]  /*0960*/  BSYNC.RECONVERGENT B0 ;  /* 0x0000000000007941 */ /* 0x000fea0003800200 */
.L_x_2001:
        /* <DEDUP_REMOVED lines=8> */
.L_x_2004:
[----:B------:R-:W-:Y:S05]  /*09f0*/  BSYNC.RECONVERGENT B0 ;  /* 0x0000000000007941 */ /* 0x000fea0003800200 */
.L_x_2003:
        /* <DEDUP_REMOVED lines=8> */
.L_x_2006:
[----:B------:R-:W-:Y:S05]  /*0a80*/  BSYNC.RECONVERGENT B0 ;  /* 0x0000000000007941 */ /* 0x000fea0003800200 */
.L_x_2005:
        /* <DEDUP_REMOVED lines=8> */
.L_x_2008:
[----:B------:R-:W-:Y:S05]  /*0b10*/  BSYNC.RECONVERGENT B0 ;  /* 0x0000000000007941 */ /* 0x000fea0003800200 */
.L_x_2007:
        /* <DEDUP_REMOVED lines=8> */
.L_x_2010:
[----:B------:R-:W-:Y:S05]  /*0ba0*/  BSYNC.RECONVERGENT B0 ;  /* 0x0000000000007941 */ /* 0x000fea0003800200 */
.L_x_2009:
        /* <DEDUP_REMOVED lines=18> */
.L_x_2013:
[----:B------:R-:W-:-:S13]  /*0cd0*/  ISETP.GE.U32.AND P0, PT, R7, R9, PT ;  /* 0x000000090700720c */ /* 0x000fda0003f06070 */
[----:B------:R-:W-:Y:S05]  /*0ce0*/  @P0 BRA `(.L_x_2015) ;  /* 0x0000000000300947 */ /* 0x000fea0003800000 */
[----:B0-----:R-:W0:Y:S01]  /*0cf0*/  LDC.64 R2, c[0x0][0x388] ;  /* 0x0000e200ff027b82 */ /* 0x001e220000000a00 */
[----:B------:R-:W-:Y:S02]  /*0d00*/  IMAD.IADD R5, R20, 0x1, R7 ;  /* 0x0000000114057824 */ /* 0x000fe400078e0207 */
[----:B------:R-:W-:Y:S02]  /*0d10*/  VIADD R7, R7, 0x80 ;  /* 0x0000008007077836 */ /* 0x000fe40000000000 */
[----:B0-----:R-:W-:-:S05]  /*0d20*/  IMAD.WIDE.U32 R2, R5, 0x2, R2 ;  /* 0x0000000205027825 */ /* 0x001fca00078e0002 */
[----:B------:R1:W-:Y:S02]  /*0d30*/  STG.E.U16 desc[UR4][R2.64], R22 ;  /* 0x0000001602007986 */ /* 0x0003e4000c101504 */
.L_x_2014:
[----:B------:R-:W-:-:S13]  /*0d40*/  ISETP.GE.U32.AND P0, PT, R7, R9, PT ;  /* 0x000000090700720c */ /* 0x000fda0003f06070 */
[----:B------:R-:W-:Y:S05]  /*0d50*/  @P0 BRA `(.L_x_2016) ;  /* 0x0000000000340947 */ /* 0x000fea0003800000 */
[----:B01----:R-:W0:Y:S01]  /*0d60*/  LDC.64 R2, c[0x0][0x388] ;  /* 0x0000e200ff027b82 */ /* 0x003e220000000a00 */
[----:B------:R-:W-:Y:S02]  /*0d70*/  IMAD.IADD R5, R20, 0x1, R7 ;  /* 0x0000000114057824 */ /* 0x000fe400078e0207 */
[----:B------:R-:W-:Y:S02]  /*0d80*/  VIADD R7, R7, 0x80 ;  /* 0x0000008007077836 */ /* 0x000fe40000000000 */
[----:B0-----:R-:W-:-:S05]  /*0d90*/  IMAD.WIDE.U32 R2, R5, 0x2, R2 ;  /* 0x0000000205027825 */ /* 0x001fca00078e0002 */
[----:B------:R1:W-:Y:S02]  /*0da0*/  STG.E.U16 desc[UR4][R2.64], R23 ;  /* 0x0000001702007986 */ /* 0x0003e4000c101504 */
.L_x_2015:
        /* <DEDUP_REMOVED lines=8> */
.L_x_2016:
[----:B------:R-:W-:Y:S05]  /*0e30*/  BSYNC.RELIABLE B1 ;  /* 0x0000000000017941 */ /* 0x000fea0003800100 */
.L_x_2012:
[----:B------:R-:W-:-:S13]  /*0e40*/  ISETP.GE.U32.AND P0, PT, R7, R9, PT ;  /* 0x000000090700720c */ /* 0x000fda0003f06070 */
[----:B012---:R-:W0:Y:S01]  /*0e50*/  @!P0 LDC.64 R2, c[0x0][0x388] ;  /* 0x0000e200ff028b82 */ /* 0x007e220000000a00 */
[----:B------:R-:W-:Y:S02]  /*0e60*/  @!P0 IMAD.IADD R5, R20, 0x1, R7 ;  /* 0x0000000114058824 */ /* 0x000fe400078e0207 */
[----:B------:R-:W-:Y:S02]  /*0e70*/  @!P0 VIADD R7, R7, 0x80 ;  /* 0x0000008007078836 */ /* 0x000fe40000000000 */
[----:B0-----:R-:W-:-:S05]  /*0e80*/  @!P0 IMAD.WIDE.U32 R2, R5, 0x2, R2 ;  /* 0x0000000205028825 */ /* 0x001fca00078e0002 */
[----:B------:R2:W-:Y:S02]  /*0e90*/  @!P0 STG.E.U16 desc[UR4][R2.64], R27 ;  /* 0x0000001b02008986 */ /* 0x0005e4000c101504 */
.L_x_2017:
[----:B------:R-:W-:Y:S05]  /*0ea0*/  BSYNC.RECONVERGENT B0 ;  /* 0x0000000000007941 */ /* 0x000fea0003800200 */
.L_x_2011:
        /* <DEDUP_REMOVED lines=8> */
.L_x_1994:
        /* <DEDUP_REMOVED lines=11> */
[----:B---3--:R-:W-:-:S05]  /*0fe0*/  PRMT R9, R10, 0x7632, R9 ;  /* 0x000076320a097816 */ /* 0x008fca0000000009 */
[----:B------:R-:W-:Y:S01]  /*0ff0*/  IMAD.U32 R18, R9, 0x10000, RZ ;  /* 0x0001000009127824 */ /* 0x000fe200078e00ff */
[----:B------:R-:W-:-:S04]  /*1000*/  PRMT R8, R11, 0x7610, R8 ;  /* 0x000076100b087816 */ /* 0x000fc80000000008 */
[----:B------:R-:W-:Y:S01]  /*1010*/  FSETP.GT.FTZ.AND P6, PT, R18, RZ, PT ;  /* 0x000000ff1200720b */ /* 0x000fe20003fd4000 */
[----:B------:R-:W-:Y:S01]  /*1020*/  IMAD.U32 R22, R8, 0x10000, RZ ;  /* 0x0001000008167824 */ /* 0x000fe200078e00ff */
[----:B----4-:R-:W-:Y:S01]  /*1030*/  PRMT R13, R4, 0x7632, R13 ;  /* 0x00007632040d7816 */ /* 0x010fe2000000000d */
[----:B------:R-:W-:Y:S01]  /*1040*/  IMAD.U32 R12, R10, 0x10000, RZ ;  /* 0x000100000a0c7824 */ /* 0x000fe200078e00ff */
[----:B------:R-:W-:Y:S02]  /*1050*/  PRMT R11, R11, 0x7632, R11 ;  /* 0x000076320b0b7816 */ /* 0x000fe4000000000b */
[----:B------:R-:W-:Y:S02]  /*1060*/  FSETP.GT.FTZ.AND P5, PT, R22, RZ, PT ;  /* 0x000000ff1600720b */ /* 0x000fe40003fb4000 */
[----:B------:R-:W-:Y:S01]  /*1070*/  FSETP.GT.FTZ.AND P1, PT, R12, RZ, PT ;  /* 0x000000ff0c00720b */ /* 0x000fe20003f34000 */
[----:B------:R-:W-:-:S04]  /*1080*/  IMAD.U32 R21, R11, 0x10000, RZ ;  /* 0x000100000b157824 */ /* 0x000fc800078e00ff */
[----:B------:R-:W-:Y:S02]  /*1090*/  @!P6 SHF.L.U32 R13, R13, 0x10, RZ ;  /* 0x000000100d0de819 */ /* 0x000fe400000006ff */
[----:B--2---:R-:W-:Y:S02]  /*10a0*/  PRMT R14, R7, 0x7610, R14 ;  /* 0x00007610070e7816 */ /* 0x004fe4000000000e */
[----:B------:R-:W-:Y:S01]  /*10b0*/  FSETP.GT.FTZ.AND P4, PT, R21, RZ, PT ;  /* 0x000000ff1500720b */ /* 0x000fe20003f94000 */
[----:B0-----:R-:W-:Y:S01]  /*10c0*/  @!P6 FMUL.FTZ R16, R18, R13 ;  /* 0x0000000d1210e220 */ /* 0x001fe20000410000 */
[----:B------:R-:W-:Y:S01]  /*10d0*/  PRMT R13, R6, 0x7632, R13 ;  /* 0x00007632060d7816 */ /* 0x000fe2000000000d */
[----:B------:R-:W-:Y:S01]  /*10e0*/  @!P5 IMAD.U32 R19, R5, 0x10000, RZ ;  /* 0x000100000513d824 */ /* 0x000fe200078e00ff */
[----:B------:R-:W-:Y:S01]  /*10f0*/  PRMT R7, R7, 0x7632, R7 ;  /* 0x0000763207077816 */ /* 0x000fe20000000007 */
[----:B------:R-:W-:Y:S01]  /*1100*/  IMAD.U32 R17, R14, 0x10000, RZ ;  /* 0x000100000e117824 */ /* 0x000fe200078e00ff */
[----:B------:R-:W-:Y:S01]  /*1110*/  @!P6 F2FP.BF16.F32.PACK_AB R24, RZ, R16 ;  /* 0x00000010ff18e23e */ /* 0x000fe200000010ff */
[----:B------:R-:W-:Y:S01]  /*1120*/  IMAD.U32 R15, R6, 0x10000, RZ ;  /* 0x00010000060f7824 */ /* 0x000fe200078e00ff */
[----:B------:R-:W-:Y:S01]  /*1130*/  SHF.L.U32 R16, R7, 0x10, RZ ;  /* 0x0000001007107819 */ /* 0x000fe200000006ff */
[----:B------:R-:W-:-:S02]  /*1140*/  IMAD.U32 R18, R13, 0x10000, RZ ;  /* 0x000100000d127824 */ /* 0x000fc400078e00ff */
[----:B------:R-:W-:Y:S01]  /*1150*/  @!P5 FMUL.FTZ R19, R22, R19 ;  /* 0x000000131613d220 */ /* 0x000fe20000410000 */
[----:B------:R-:W-:Y:S01]  /*1160*/  PRMT R22, R5, 0x7632, R22 ;  /* 0x0000763205167816 */ /* 0x000fe20000000016 */
[----:B------:R-:W-:Y:S01]  /*1170*/  @!P1 IMAD.U32 R23, R4, 0x10000, RZ ;  /* 0x0001000004179824 */ /* 0x000fe200078e00ff */
[----:B------:R-:W-:Y:S01]  /*1180*/  FSETP.GT.FTZ.AND P0, PT, R17, RZ, PT ;  /* 0x000000ff1100720b */ /* 0x000fe20003f14000 */
[----:B------:R-:W0:Y:S01]  /*1190*/  LDC.64 R4, c[0x0][0x388] ;  /* 0x0000e200ff047b82 */ /* 0x000e220000000a00 */
[----:B------:R-:W-:Y:S02]  /*11a0*/  @!P6 PRMT R9, R24, 0x7610, R9 ;  /* 0x000076101809e816 */ /* 0x000fe40000000009 */
[----:B------:R-:W-:Y:S02]  /*11b0*/  FSETP.GT.FTZ.AND P3, PT, R15, RZ, PT ;  /* 0x000000ff0f00720b */ /* 0x000fe40003f74000 */
[----:B------:R-:W-:Y:S02]  /*11c0*/  FSETP.GT.FTZ.AND P2, PT, R18, RZ, PT ;  /* 0x000000ff1200720b */ /* 0x000fe40003f54000 */
[----:B------:R-:W-:Y:S01]  /*11d0*/  FSETP.GT.FTZ.AND P6, PT, R16, RZ, PT ;  /* 0x000000ff1000720b */ /* 0x000fe20003fd4000 */
[----:B------:R-:W-:-:S02]  /*11e0*/  @!P4 IMAD.U32 R22, R22, 0x10000, RZ ;  /* 0x000100001616c824 */ /* 0x000fc400078e00ff */
[----:B------:R-:W-:Y:S01]  /*11f0*/  @!P1 FMUL.FTZ R12, R12, R23 ;  /* 0x000000170c0c9220 */ /* 0x000fe20000410000 */
[----:B------:R-:W-:Y:S01]  /*1200*/  @!P5 F2FP.BF16.F32.PACK_AB R23, RZ, R19 ;  /* 0x00000013ff17d23e */ /* 0x000fe200000010ff */
[----:B------:R-:W-:Y:S01]  /*1210*/  @!P4 FMUL.FTZ R22, R21, R22 ;  /* 0x000000161516c220 */ /* 0x000fe20000410000 */
[C---:B-----5:R-:W-:Y:S02]  /*1220*/  PRMT R19, R2.reuse, 0x7632, R19 ;  /* 0x0000763202137816 */ /* 0x060fe40000000013 */
[C---:B------:R-:W-:Y:S01]  /*1230*/  PRMT R21, R3.reuse, 0x7632, R21 ;  /* 0x0000763203157816 */ /* 0x040fe20000000015 */
[----:B------:R-:W-:Y:S02]  /*1240*/  @!P0 IMAD.U32 R24, R3, 0x10000, RZ ;  /* 0x0001000003188824 */ /* 0x000fe400078e00ff */
[----:B------:R-:W-:Y:S02]  /*1250*/  @!P3 IMAD.U32 R2, R2, 0x10000, RZ ;  /* 0x000100000202b824 */ /* 0x000fe400078e00ff */
[----:B------:R-:W-:-:S02]  /*1260*/  @!P2 IMAD.U32 R19, R19, 0x10000, RZ ;  /* 0x000100001313a824 */ /* 0x000fc400078e00ff */
[----:B------:R-:W-:Y:S02]  /*1270*/  @!P6 IMAD.U32 R3, R21, 0x10000, RZ ;  /* 0x000100001503e824 */ /* 0x000fe400078e00ff */
[----:B------:R-:W-:Y:S01]  /*1280*/  @!P3 FMUL.FTZ R2, R15, R2 ;  /* 0x000000020f02b220 */ /* 0x000fe20000410000 */
[----:B------:R-:W-:Y:S01]  /*1290*/  @!P2 FMUL.FTZ R19, R18, R19 ;  /* 0x000000131213a220 */ /* 0x000fe20000410000 */
[----:B------:R-:W-:Y:S01]  /*12a0*/  @!P0 FMUL.FTZ R24, R17, R24 ;  /* 0x0000001811188220 */ /* 0x000fe20000410000 */
[----:B------:R-:W-:Y:S01]  /*12b0*/  @!P6 FMUL.FTZ R3, R16, R3 ;  /* 0x000000031003e220 */ /* 0x000fe20000410000 */
[----:B------:R-:W-:Y:S02]  /*12c0*/  @!P4 F2FP.BF16.F32.PACK_AB R22, RZ, R22 ;  /* 0x00000016ff16c23e */ /* 0x000fe400000010ff */
[----:B------:R-:W-:Y:S02]  /*12d0*/  @!P3 F2FP.BF16.F32.PACK_AB R2, RZ, R2 ;  /* 0x00000002ff02b23e */ /* 0x000fe400000010ff */
[----:B------:R-:W-:-:S02]  /*12e0*/  @!P2 F2FP.BF16.F32.PACK_AB R19, RZ, R19 ;  /* 0x00000013ff13a23e */ /* 0x000fc400000010ff */
[----:B------:R-:W-:Y:S02]  /*12f0*/  @!P0 F2FP.BF16.F32.PACK_AB R24, RZ, R24 ;  /* 0x00000018ff18823e */ /* 0x000fe400000010ff */
[----:B------:R-:W-:Y:S01]  /*1300*/  @!P6 F2FP.BF16.F32.PACK_AB R3, RZ, R3 ;  /* 0x00000003ff03e23e */ /* 0x000fe200000010ff */
[----:B0-----:R-:W-:Y:S01]  /*1310*/  IMAD.WIDE.U32 R4, R20, 0x2, R4 ;  /* 0x0000000214047825 */ /* 0x001fe200078e0004 */
[----:B------:R-:W-:Y:S02]  /*1320*/  @!P5 PRMT R8, R23, 0x7610, R8 ;  /* 0x000076101708d816 */ /* 0x000fe40000000008 */
        /* <DEDUP_REMOVED lines=14> */
.L_x_2018:
        /* <DEDUP_REMOVED lines=15> */
.L_x_3616:


//--------------------- .text._ZN2at6native29vectorized_elementwise_kernelILi8EZZZNS0_12prelu_kernelERNS_14TensorIteratorEENKUlvE_clEvENKUlvE1_clEvEUlN3c108BFloat16ES7_E_St5arrayIPcLm3EEEEviT0_T1_ --------------------------
	.section	.text._ZN2at6native29vectorized_elementwise_kernelILi8EZZZNS0_12prelu_kernelERNS_14TensorIteratorEENKUlvE_clEvENKUlvE1_clEvEUlN3c108BFloat16ES7_E_St5arrayIPcLm3EEEEviT0_T1_,"ax",@progbits
	.align	128
        .global         _ZN2at6native29vectorized_elementwise_kernelILi8EZZZNS0_12prelu_kernelERNS_14TensorIteratorEENKUlvE_clEvENKUlvE1_clEvEUlN3c108BFloat16ES7_E_St5arrayIPcLm3EEEEviT0_T1_
        .type           _ZN2at6native29vectorized_elementwise_kernelILi8EZZZNS0_12prelu_kernelERNS_14TensorIteratorEENKUlvE_clEvENKUlvE1_clEvEUlN3c108BFloat16ES7_E_St5arrayIPcLm3EEEEviT0_T1_,@function
        .size           _ZN2at6native29vectorized_elementwise_kernelILi8EZZZNS0_12prelu_kernelERNS_14TensorIteratorEENKUlvE_clEvENKUlvE1_clEvEUlN3c108BFloat16ES7_E_St5arrayIPcLm3EEEEviT0_T1_,(.L_x_3617 - _ZN2at6native29vectorized_elementwise_kernelILi8EZZZNS0_12prelu_kernelERNS_14TensorIteratorEENKUlvE_clEvENKUlvE1_clEvEUlN3c108BFloat16ES7_E_St5arrayIPcLm3EEEEviT0_T1_)
        .other          _ZN2at6native29vectorized_elementwise_kernelILi8EZZZNS0_12prelu_kernelERNS_14TensorIteratorEENKUlvE_clEvENKUlvE1_clEvEUlN3c108BFloat16ES7_E_St5arrayIPcLm3EEEEviT0_T1_,@"STO_CUDA_ENTRY STV_DEFAULT"
_ZN2at6native29vectorized_elementwise_kernelILi8EZZZNS0_12prelu_kernelERNS_14TensorIteratorEENKUlvE_clEvENKUlvE1_clEvEUlN3c108BFloat16ES7_E_St5arrayIPcLm3EEEEviT0_T1_:
.text._ZN2at6native29vectorized_elementwise_kernelILi8EZZZNS0_12prelu_kernelERNS_14TensorIteratorEENKUlvE_clEvENKUlvE1_clEvEUlN3c108BFloat16ES7_E_St5arrayIPcLm3EEEEviT0_T1_:
[----:B------:R-:W-:Y:S01]  /*0000*/  LDC R1, c[0x0][0x37c] ;  /* 0x0000df00ff017b82 */ /* 0x000fe20000000800 */
[----:B------:R-:W-:Y:S05]  /*0010*/  EXIT ;  /* 0x000000000000794d */ /* 0x000fea0003800000 */
.L_x_2019:
        /* <DEDUP_REMOVED lines=14> */
.L_x_3617:


//--------------------- .text._ZN2at6native18elementwise_kernelILi128ELi4EZNS0_15gpu_kernel_implIZZZNS0_12prelu_kernelERNS_14TensorIteratorEENKUlvE_clEvENKUlvE0_clEvEUlffE_EEvRNS_18TensorIteratorBaseERKT_EUliE_EEviT1_ --------------------------
	.section	.text._ZN2at6native18elementwise_kernelILi128ELi4EZNS0_15gpu_kernel_implIZZZNS0_12prelu_kernelERNS_14TensorIteratorEENKUlvE_clEvENKUlvE0_clEvEUlffE_EEvRNS_18TensorIteratorBaseERKT_EUliE_EEviT1_,"ax",@progbits
	.align	128
        .global         _ZN2at6native18elementwise_kernelILi128ELi4EZNS0_15gpu_kernel_implIZZZNS0_12prelu_kernelERNS_14TensorIteratorEENKUlvE_clEvENKUlvE0_clEvEUlffE_EEvRNS_18TensorIteratorBaseERKT_EUliE_EEviT1_
        .type           _ZN2at6native18elementwise_kernelILi128ELi4EZNS0_15gpu_kernel_implIZZZNS0_12prelu_kernelERNS_14TensorIteratorEENKUlvE_clEvENKUlvE0_clEvEUlffE_EEvRNS_18TensorIteratorBaseERKT_EUliE_EEviT1_,@function
        .size           _ZN2at6native18elementwise_kernelILi128ELi4EZNS0_15gpu_kernel_implIZZZNS0_12prelu_kernelERNS_14TensorIteratorEENKUlvE_clEvENKUlvE0_clEvEUlffE_EEvRNS_18TensorIteratorBaseERKT_EUliE_EEviT1_,(.L_x_3618 - _ZN2at6native18elementwise_kernelILi128ELi4EZNS0_15gpu_kernel_implIZZZNS0_12prelu_kernelERNS_14TensorIteratorEENKUlvE_clEvENKUlvE0_clEvEUlffE_EEvRNS_18TensorIteratorBaseERKT_EUliE_EEviT1_)
        .other          _ZN2at6native18elementwise_kernelILi128ELi4EZNS0_15gpu_kernel_implIZZZNS0_12prelu_kernelERNS_14TensorIteratorEENKUlvE_clEvENKUlvE0_clEvEUlffE_EEvRNS_18TensorIteratorBaseERKT_EUliE_EEviT1_,@"STO_CUDA_ENTRY STV_DEFAULT"
_ZN2at6native18elementwise_kernelILi128ELi4EZNS0_15gpu_kernel_implIZZZNS0_12prelu_kernelERNS_14TensorIteratorEENKUlvE_clEvENKUlvE0_clEvEUlffE_EEvRNS_18TensorIteratorBaseERKT_EUliE_EEviT1_:
.text._ZN2at6native18elementwise_kernelILi128ELi4EZNS0_15gpu_kernel_implIZZZNS0_12prelu_kernelERNS_14TensorIteratorEENKUlvE_clEvENKUlvE0_clEvEUlffE_EEvRNS_18TensorIteratorBaseERKT_EUliE_EEviT1_:
        /* <DEDUP_REMOVED lines=24> */
[----:B------:R-:W-:Y:S01]  /*0180*/  HFMA2 R16, -RZ, RZ, 0, 0 ;  /* 0x00000000ff107431 */ /* 0x000fe200000001ff */
[----:B------:R-:W1:Y:S01]  /*0190*/  LDCU UR6, c[0x0][0x38c] ;  /* 0x00007180ff0677ac */ /* 0x000e620008000800 */
[----:B------:R-:W2:Y:S01]  /*01a0*/  LDCU.64 UR8, c[0x0][0x4b8] ;  /* 0x00009700ff0877ac */ /* 0x000ea20008000a00 */
[----:B------:R-:W-:Y:S02]  /*01b0*/  UISETP.NE.AND UP0, UPT, UR41, URZ, UPT ;  /* 0x000000ff2900728c */ /* 0x000fe4000bf05270 */
        /* <DEDUP_REMOVED lines=343> */
.L_x_2022:
[----:B------:R-:W0:Y:S01]  /*1730*/  LDCU.64 UR6, c[0x0][0x5f0] ;  /* 0x0000be00ff0677ac */ /* 0x000e220008000a00 */
[----:B------:R-:W-:Y:S01]  /*1740*/  BSSY.RECONVERGENT B6, `(.L_x_2023) ;  /* 0x00000e5000067945 */ /* 0x000fe20003800200 */
        /* <DEDUP_REMOVED lines=14> */
[----:B--2---:R3:W4:Y:S01]  /*1830*/  I2F.S16 R0, R2 ;  /* 0x0000000200007306 */ /* 0x0047220000101400 */
[----:B------:R-:W-:Y:S05]  /*1840*/  BRA `(.L_x_2029) ;  /* 0x0000000c00507947 */ /* 0x000fea0003800000 */
.L_x_2027:
[----:B------:R-:W2:Y:S02]  /*1850*/  LDG.E.U8 R0, desc[UR36][R2.64] ;  /* 0x0000002402007981 */ /* 0x000ea4000c1e1100 */
[----:B--2---:R-:W-:Y:S01]  /*1860*/  I2FP.F32.U32 R0, R0 ;  /* 0x0000000000007245 */ /* 0x004fe20000201000 */
[----:B------:R-:W-:Y:S06]  /*1870*/  BRA `(.L_x_2029) ;  /* 0x0000000c00447947 */ /* 0x000fec0003800000 */
.L_x_2026:
[----:B------:R-:W-:-:S09]  /*1880*/  UISETP.NE.AND UP0, UPT, UR4, 0x2, UPT ;  /* 0x000000020400788c */ /* 0x000fd2000bf05270 */
[----:B------:R-:W-:Y:S05]  /*1890*/  BRA.U !UP0, `(.L_x_2030) ;  /* 0x0000000108287547 */ /* 0x000fea000b800000 */
[----:B------:R-:W-:-:S09]  /*18a0*/  UISETP.NE.AND UP0, UPT, UR4, 0x3, UPT ;  /* 0x000000030400788c */ /* 0x000fd2000bf05270 */
[----:B------:R-:W-:Y:S05]  /*18b0*/  BRA.U !UP0, `(.L_x_2031) ;  /* 0x0000000108147547 */ /* 0x000fea000b800000 */
[----:B------:R-:W-:-:S09]  /*18c0*/  UISETP.NE.AND UP0, UPT, UR4, 0x4, UPT ;  /* 0x000000040400788c */ /* 0x000fd2000bf05270 */
[----:B------:R-:W-:Y:S05]  /*18d0*/  BRA.U UP0, `(.L_x_2028) ;  /* 0x0000000900b07547 */ /* 0x000fea000b800000 */
[----:B------:R-:W2:Y:S02]  /*18e0*/  LDG.E.64 R2, desc[UR36][R2.64] ;  /* 0x0000002402027981 */ /* 0x000ea4000c1e1b00 */
[----:B--2---:R2:W3:Y:S02]  /*18f0*/  I2F.S64 R0, R2 ;  /* 0x0000000200007312 */ /* 0x0044e40000301400 */
[----:B--23--:R-:W-:Y:S05]  /*1900*/  BRA `(.L_x_2029) ;  /* 0x0000000c00207947 */ /* 0x00cfea0003800000 */
.L_x_2031:
[----:B------:R-:W2:Y:S02]  /*1910*/  LDG.E R0, desc[UR36][R2.64] ;  /* 0x0000002402007981 */ /* 0x000ea4000c1e1900 */
[----:B--2---:R-:W-:Y:S01]  /*1920*/  I2FP.F32.S32 R0, R0 ;  /* 0x0000000000007245 */ /* 0x004fe20000201400 */
[----:B------:R-:W-:Y:S06]  /*1930*/  BRA `(.L_x_2029) ;  /* 0x0000000c00147947 */ /* 0x000fec0003800000 */
.L_x_2030:
[----:B------:R-:W2:Y:S02]  /*1940*/  LDG.E.U16 R0, desc[UR36][R2.64] ;  /* 0x0000002402007981 */ /* 0x000ea4000c1e1500 */
[----:B--2---:R-:W2:Y:S01]  /*1950*/  I2F.S16 R0, R0 ;  /* 0x0000000000007306 */ /* 0x004ea20000101400 */
[----:B------:R-:W-:Y:S05]  /*1960*/  BRA `(.L_x_2029) ;  /* 0x0000000c00087947 */ /* 0x000fea0003800000 */
.L_x_2025:
[----:B------:R-:W-:-:S09]  /*1970*/  UISETP.GT.AND UP0, UPT, UR4, 0x6, UPT ;  /* 0x000000060400788c */ /* 0x000fd2000bf04270 */
[----:B------:R-:W-:Y:S05]  /*1980*/  BRA.U UP0, `(.L_x_2032) ;  /* 0x0000000100247547 */ /* 0x000fea000b800000 */
[----:B------:R-:W-:-:S09]  /*1990*/  UISETP.NE.AND UP0, UPT, UR4, 0x5, UPT ;  /* 0x000000050400788c */ /* 0x000fd2000bf05270 */
[----:B------:R-:W-:Y:S05]  /*19a0*/  BRA.U !UP0, `(.L_x_2033) ;  /* 0x0000000108107547 */ /* 0x000fea000b800000 */
[----:B------:R-:W-:-:S09]  /*19b0*/  UISETP.NE.AND UP0, UPT, UR4, 0x6, UPT ;  /* 0x000000060400788c */ /* 0x000fd2000bf05270 */
[----:B------:R-:W-:Y:S05]  /*19c0*/  BRA.U UP0, `(.L_x_2028) ;  /* 0x0000000900747547 */ /* 0x000fea000b800000 */
[----:B------:R0:W5:Y:S01]  /*19d0*/  LDG.E R0, desc[UR36][R2.64] ;  /* 0x0000002402007981 */ /* 0x000162000c1e1900 */
[----:B------:R-:W-:Y:S05]  /*19e0*/  BRA `(.L_x_2029) ;  /* 0x0000000800e87947 */ /* 0x000fea0003800000 */
.L_x_2033:
[----:B------:R-:W2:Y:S02]  /*19f0*/  LDG.E.U16 R0, desc[UR36][R2.64] ;  /* 0x0000002402007981 */ /* 0x000ea4000c1e1500 */
[----:B--2---:R-:W-:Y:S01]  /*1a00*/  HADD2.F32 R0, -RZ, R0.H0_H0 ;  /* 0x20000000ff007230 */ /* 0x004fe20000004100 */
[----:B------:R-:W-:Y:S06]  /*1a10*/  BRA `(.L_x_2029) ;  /* 0x0000000800dc7947 */ /* 0x000fec0003800000 */
.L_x_2032:
[----:B------:R-:W-:-:S09]  /*1a20*/  UISETP.NE.AND UP0, UPT, UR4, 0x7, UPT ;  /* 0x000000070400788c */ /* 0x000fd2000bf05270 */
[----:B------:R-:W-:Y:S05]  /*1a30*/  BRA.U !UP0, `(.L_x_2034) ;  /* 0x0000000108247547 */ /* 0x000fea000b800000 */
[----:B------:R-:W-:-:S09]  /*1a40*/  UISETP.NE.AND UP0, UPT, UR4, 0x8, UPT ;  /* 0x000000080400788c */ /* 0x000fd2000bf05270 */
[----:B------:R-:W-:Y:S05]  /*1a50*/  BRA.U !UP0, `(.L_x_2035) ;  /* 0x0000000108107547 */ /* 0x000fea000b800000 */
[----:B------:R-:W-:-:S09]  /*1a60*/  UISETP.NE.AND UP0, UPT, UR4, 0x9, UPT ;  /* 0x000000090400788c */ /* 0x000fd2000bf05270 */
[----:B------:R-:W-:Y:S05]  /*1a70*/  BRA.U UP0, `(.L_x_2028) ;  /* 0x0000000900487547 */ /* 0x000fea000b800000 */
[----:B------:R1:W5:Y:S01]  /*1a80*/  LDG.E R0, desc[UR36][R2.64] ;  /* 0x0000002402007981 */ /* 0x000362000c1e1900 */
[----:B------:R-:W-:Y:S05]  /*1a90*/  BRA `(.L_x_2029) ;  /* 0x0000000800bc7947 */ /* 0x000fea0003800000 */
.L_x_2035:
[----:B------:R-:W2:Y:S02]  /*1aa0*/  LDG.E.U16 R0, desc[UR36][R2.64] ;  /* 0x0000002402007981 */ /* 0x000ea4000c1e1500 */
[----:B--2---:R-:W-:Y:S01]  /*1ab0*/  HADD2.F32 R0, -RZ, R0.H0_H0 ;  /* 0x20000000ff007230 */ /* 0x004fe20000004100 */
[----:B------:R-:W-:Y:S06]  /*1ac0*/  BRA `(.L_x_2029) ;  /* 0x0000000800b07947 */ /* 0x000fec0003800000 */
.L_x_2034:
        /* <DEDUP_REMOVED lines=9> */
[----:B0-----:R-:W-:Y:S01]  /*1b60*/  @!P0 FMUL R0, R0, 1.175494350822287508e-38 ;  /* 0x0080000000008820 */ /* 0x001fe20000400000 */
[----:B------:R-:W-:Y:S06]  /*1b70*/  BRA `(.L_x_2029) ;  /* 0x0000000800847947 */ /* 0x000fec0003800000 */
.L_x_2024:
        /* <DEDUP_REMOVED lines=10> */
[----:B------:R-:W-:Y:S01]  /*1c20*/  FSEL R0, RZ, 1, !P0 ;  /* 0x3f800000ff007808 */ /* 0x000fe20004000000 */
[----:B------:R-:W-:Y:S08]  /*1c30*/  BRA `(.L_x_2029) ;  /* 0x0000000800547947 */ /* 0x000ff00003800000 */
.L_x_2038:
        /* <DEDUP_REMOVED lines=11> */
.L_x_2037:
        /* <DEDUP_REMOVED lines=19> */
[----:B------:R-:W-:Y:S02]  /*1e20*/  SHF.R.S32.HI R5, RZ, 0x8, R5 ;  /* 0x00000008ff057819 */ /* 0x000fe40000011405 */
[----:B------:R-:W-:-:S04]  /*1e30*/  IADD3 R6, PT, PT, R6, 0x3c000000, RZ ;  /* 0x3c00000006067810 */ /* 0x000fc80007ffe0ff */
[----:B------:R-:W-:-:S04]  /*1e40*/  LOP3.LUT R5, R6, 0x7f800000, R5, 0xf8, !PT ;  /* 0x7f80000006057812 */ /* 0x000fc800078ef805 */
[----:B------:R-:W-:-:S04]  /*1e50*/  SEL R5, R5, RZ, P0 ;  /* 0x000000ff05057207 */ /* 0x000fc80000000000 */
[----:B------:R-:W-:Y:S01]  /*1e60*/  LOP3.LUT R0, R5, 0x80000000, R0, 0xf8, !PT ;  /* 0x8000000005007812 */ /* 0x000fe200078ef800 */
[----:B------:R-:W-:Y:S06]  /*1e70*/  BRA `(.L_x_2029) ;  /* 0x0000000400c47947 */ /* 0x000fec0003800000 */
.L_x_2040:
        /* <DEDUP_REMOVED lines=10> */
[----:B------:R-:W-:Y:S01]  /*1f20*/  LOP3.LUT R0, R0, 0x80000000, R5, 0xf8, !PT ;  /* 0x8000000000007812 */ /* 0x000fe200078ef805 */
[----:B------:R-:W-:Y:S06]  /*1f30*/  BRA `(.L_x_2029) ;  /* 0x0000000400947947 */ /* 0x000fec0003800000 */
.L_x_2039:
[----:B------:R-:W2:Y:S02]  /*1f40*/  LDG.E.U16 R0, desc[UR36][R2.64] ;  /* 0x0000002402007981 */ /* 0x000ea4000c1e1500 */
[----:B--2---:R-:W-:Y:S01]  /*1f50*/  SHF.L.U32 R0, R0, 0x10, RZ ;  /* 0x0000001000007819 */ /* 0x004fe200000006ff */
[----:B------:R-:W-:Y:S06]  /*1f60*/  BRA `(.L_x_2029) ;  /* 0x0000000400887947 */ /* 0x000fec0003800000 */
.L_x_2036:
        /* <DEDUP_REMOVED lines=9> */
[----:B--2---:R-:W-:Y:S01]  /*2000*/  I2FP.F32.U32 R0, R0 ;  /* 0x0000000000007245 */ /* 0x004fe20000201000 */
[----:B------:R-:W-:Y:S06]  /*2010*/  BRA `(.L_x_2029) ;  /* 0x00000004005c7947 */ /* 0x000fec0003800000 */
.L_x_2043:
[----:B------:R-:W2:Y:S01]  /*2020*/  LDG.E.U8 R3, desc[UR36][R2.64] ;  /* 0x0000002402037981 */ /* 0x000ea2000c1e1100 */
        /* <DEDUP_REMOVED lines=19> */
.L_x_2045:
[----:B------:R-:W-:Y:S05]  /*2160*/  BSYNC.RECONVERGENT B0 ;  /* 0x0000000000007941 */ /* 0x000fea0003800200 */
.L_x_2044:
[----:B------:R-:W-:Y:S01]  /*2170*/  IMAD.SHL.U32 R0, R0, 0x100000, RZ ;  /* 0x0010000000007824 */ /* 0x000fe200078e00ff */
[----:B------:R-:W-:-:S04]  /*2180*/  LEA R2, R2, 0x3b800000, 0x17 ;  /* 0x3b80000002027811 */ /* 0x000fc800078eb8ff */
[----:B------:R-:W-:Y:S01]  /*2190*/  LOP3.LUT R0, R2, R0, R7, 0xfe, !PT ;  /* 0x0000000002007212 */ /* 0x000fe200078efe07 */
[----:B------:R-:W-:Y:S06]  /*21a0*/  BRA `(.L_x_2029) ;  /* 0x0000000000f87947 */ /* 0x000fec0003800000 */
.L_x_2042:
[----:B------:R-:W2:Y:S01]  /*21b0*/  LDG.E.U8 R3, desc[UR36][R2.64] ;  /* 0x0000002402037981 */ /* 0x000ea2000c1e1100 */
        /* <DEDUP_REMOVED lines=19> */
.L_x_2047:
[----:B------:R-:W-:Y:S05]  /*22f0*/  BSYNC.RECONVERGENT B0 ;  /* 0x0000000000007941 */ /* 0x000fea0003800200 */
.L_x_2046:
[----:B------:R-:W-:Y:S01]  /*2300*/  IMAD.SHL.U32 R0, R0, 0x200000, RZ ;  /* 0x0020000000007824 */ /* 0x000fe200078e00ff */
[----:B------:R-:W-:-:S04]  /*2310*/  LEA R2, R2, 0x37800000, 0x17 ;  /* 0x3780000002027811 */ /* 0x000fc800078eb8ff */
[----:B------:R-:W-:Y:S01]  /*2320*/  LOP3.LUT R0, R2, R0, R7, 0xfe, !PT ;  /* 0x0000000002007212 */ /* 0x000fe200078efe07 */
[----:B------:R-:W-:Y:S06]  /*2330*/  BRA `(.L_x_2029) ;  /* 0x0000000000947947 */ /* 0x000fec0003800000 */
.L_x_2041:
[----:B------:R-:W-:-:S09]  /*2340*/  UISETP.NE.AND UP0, UPT, UR4, 0x1c, UPT ;  /* 0x0000001c0400788c */ /* 0x000fd2000bf05270 */
[----:B------:R-:W-:Y:S05]  /*2350*/  BRA.U !UP0, `(.L_x_2048) ;  /* 0x0000000108847547 */ /* 0x000fea000b800000 */
[----:B------:R-:W-:-:S09]  /*2360*/  UISETP.NE.AND UP0, UPT, UR4, 0x1d, UPT ;  /* 0x0000001d0400788c */ /* 0x000fd2000bf05270 */
[----:B------:R-:W-:Y:S05]  /*2370*/  BRA.U !UP0, `(.L_x_2049) ;  /* 0x0000000108707547 */ /* 0x000fea000b800000 */
[----:B------:R-:W-:-:S09]  /*2380*/  UISETP.NE.AND UP0, UPT, UR4, 0x2c, UPT ;  /* 0x0000002c0400788c */ /* 0x000fd2000bf05270 */
[----:B------:R-:W-:Y:S05]  /*2390*/  BRA.U !UP0, `(.L_x_2050) ;  /* 0x0000000108487547 */ /* 0x000fea000b800000 */
.L_x_2028:
        /* <DEDUP_REMOVED lines=11> */
[----:B------:R-:W-:Y:S01]  /*2450*/  IMAD.U32 R7, RZ, RZ, UR7 ;  /* 0x00000007ff077e24 */ /* 0x000fe2000f8e00ff */
[----:B---3--:R-:W-:Y:S01]  /*2460*/  MOV R10, UR8 ;  /* 0x00000008000a7c02 */ /* 0x008fe20008000f00 */
[----:B------:R-:W-:-:S07]  /*2470*/  IMAD.U32 R11, RZ, RZ, UR9 ;  /* 0x00000009ff0b7e24 */ /* 0x000fce000f8e00ff */
[----:B------:R-:W-:-:S07]  /*2480*/  LEPC R20, `(.L_x_2051) ;  /* 0x000000001014794e */ /* 0x000fce0000000000 */
[----:B--2---:R-:W-:Y:S05]  /*2490*/  CALL.ABS.NOINC R2 ;  /* 0x0000000002007343 */ /* 0x004fea0003c00000 */
.L_x_2051:
[----:B------:R-:W-:Y:S01]  /*24a0*/  IMAD.MOV.U32 R0, RZ, RZ, RZ ;  /* 0x000000ffff007224 */ /* 0x000fe200078e00ff */
[----:B------:R-:W-:Y:S06]  /*24b0*/  BRA `(.L_x_2029) ;  /* 0x0000000000347947 */ /* 0x000fec0003800000 */
.L_x_2050:
[----:B------:R-:W2:Y:S01]  /*24c0*/  LDG.E.U8 R2, desc[UR36][R2.64] ;  /* 0x0000002402027981 */ /* 0x000ea2000c1e1100 */
[----:B------:R-:W-:Y:S02]  /*24d0*/  MOV R0, 0x400000 ;  /* 0x0040000000007802 */ /* 0x000fe40000000f00 */
[----:B--2---:R-:W-:-:S13]  /*24e0*/  ISETP.NE.AND P0, PT, R2, RZ, PT ;  /* 0x000000ff0200720c */ /* 0x004fda0003f05270 */
[----:B------:R-:W-:Y:S05]  /*24f0*/  @!P0 BRA `(.L_x_2029) ;  /* 0x0000000000248947 */ /* 0x000fea0003800000 */
[----:B------:R-:W-:-:S13]  /*2500*/  ISETP.NE.AND P0, PT, R2, 0xff, PT ;  /* 0x000000ff0200780c */ /* 0x000fda0003f05270 */
[----:B------:R-:W-:Y:S02]  /*2510*/  @!P0 IMAD.MOV.U32 R0, RZ, RZ, 0x7f800001 ;  /* 0x7f800001ff008424 */ /* 0x000fe400078e00ff */
[----:B------:R-:W-:Y:S01]  /*2520*/  @P0 IMAD.SHL.U32 R0, R2, 0x800000, RZ ;  /* 0x0080000002000824 */ /* 0x000fe200078e00ff */
[----:B------:R-:W-:Y:S06]  /*2530*/  BRA `(.L_x_2029) ;  /* 0x0000000000147947 */ /* 0x000fec0003800000 */
.L_x_2049:
[----:B------:R-:W2:Y:S02]  /*2540*/  LDG.E.64 R2, desc[UR36][R2.64] ;  /* 0x0000002402027981 */ /* 0x000ea4000c1e1b00 */
[----:B--2---:R0:W1:Y:S02]  /*2550*/  I2F.U64 R0, R2 ;  /* 0x0000000200007312 */ /* 0x0040640000301000 */
[----:B01----:R-:W-:Y:S05]  /*2560*/  BRA `(.L_x_2029) ;  /* 0x0000000000087947 */ /* 0x003fea0003800000 */
.L_x_2048:
[----:B------:R-:W2:Y:S02]  /*2570*/  LDG.E R0, desc[UR36][R2.64] ;  /* 0x0000002402007981 */ /* 0x000ea4000c1e1900 */
[----:B--2---:R-:W-:-:S07]  /*2580*/  I2FP.F32.U32 R0, R0 ;  /* 0x0000000000007245 */ /* 0x004fce0000201000 */
.L_x_2029:
[----:B------:R-:W-:Y:S05]  /*2590*/  BSYNC.RECONVERGENT B6 ;  /* 0x0000000000067941 */ /* 0x000fea0003800200 */
.L_x_2023:
[----:B------:R-:W0:Y:S01]  /*25a0*/  LDCU.64 UR6, c[0x0][0x5f8] ;  /* 0x0000bf00ff0677ac */ /* 0x000e220008000a00 */
[----:B------:R-:W-:Y:S01]  /*25b0*/  BSSY.RECONVERGENT B6, `(.L_x_2052) ;  /* 0x00000e6000067945 */ /* 0x000fe20003800200 */
[----:B------:R-:W-:-:S04]  /*25c0*/  UPRMT UR4, UR42, 0x9910, URZ ;  /* 0x000099102a047896 */ /* 0x000fc800080000ff */
[----:B------:R-:W-:Y:S01]  /*25d0*/  UISETP.GT.AND UP0, UPT, UR4, 0x9, UPT ;  /* 0x000000090400788c */ /* 0x000fe2000bf04270 */
[----:B01-3--:R-:W-:Y:S01]  /*25e0*/  IADD3 R2, P0, PT, R18, UR6, RZ ;  /* 0x0000000612027c10 */ /* 0x00bfe2000ff1e0ff */
[----:B--2-45:R-:W-:-:S03]  /*25f0*/  IMAD.MOV.U32 R18, RZ, RZ, R0 ;  /* 0x000000ffff127224 */ /* 0x034fc600078e0000 */
        /* <DEDUP_REMOVED lines=11> */
[----:B--2---:R4:W0:Y:S01]  /*26b0*/  I2F.S16 R5, R2 ;  /* 0x0000000200057306 */ /* 0x0048220000101400 */
[----:B------:R-:W-:Y:S05]  /*26c0*/  BRA `(.L_x_2058) ;  /* 0x0000000c00507947 */ /* 0x000fea0003800000 */
.L_x_2056:
[----:B------:R-:W2:Y:S02]  /*26d0*/  LDG.E.U8 R2, desc[UR36][R2.64] ;  /* 0x0000002402027981 */ /* 0x000ea4000c1e1100 */
[----:B--2---:R-:W-:Y:S01]  /*26e0*/  I2FP.F32.U32 R5, R2 ;  /* 0x0000000200057245 */ /* 0x004fe20000201000 */
[----:B------:R-:W-:Y:S06]  /*26f0*/  BRA `(.L_x_2058) ;  /* 0x0000000c00447947 */ /* 0x000fec0003800000 */
.L_x_2055:
[----:B------:R-:W-:-:S09]  /*2700*/  UISETP.NE.AND UP0, UPT, UR4, 0x2, UPT ;  /* 0x000000020400788c */ /* 0x000fd2000bf05270 */
[----:B------:R-:W-:Y:S05]  /*2710*/  BRA.U !UP0, `(.L_x_2059) ;  /* 0x0000000108287547 */ /* 0x000fea000b800000 */
[----:B------:R-:W-:-:S09]  /*2720*/  UISETP.NE.AND UP0, UPT, UR4, 0x3, UPT ;  /* 0x000000030400788c */ /* 0x000fd2000bf05270 */
[----:B------:R-:W-:Y:S05]  /*2730*/  BRA.U !UP0, `(.L_x_2060) ;  /* 0x0000000108147547 */ /* 0x000fea000b800000 */
[----:B------:R-:W-:-:S09]  /*2740*/  UISETP.NE.AND UP0, UPT, UR4, 0x4, UPT ;  /* 0x000000040400788c */ /* 0x000fd2000bf05270 */
[----:B------:R-:W-:Y:S05]  /*2750*/  BRA.U UP0, `(.L_x_2057) ;  /* 0x0000000900b07547 */ /* 0x000fea000b800000 */
[----:B------:R-:W2:Y:S02]  /*2760*/  LDG.E.64 R2, desc[UR36][R2.64] ;  /* 0x0000002402027981 */ /* 0x000ea4000c1e1b00 */
[----:B--2---:R4:W0:Y:S02]  /*2770*/  I2F.S64 R5, R2 ;  /* 0x0000000200057312 */ /* 0x0048240000301400 */
[----:B0---4-:R-:W-:Y:S05]  /*2780*/  BRA `(.L_x_2058) ;  /* 0x0000000c00207947 */ /* 0x011fea0003800000 */
.L_x_2060:
[----:B------:R-:W2:Y:S02]  /*2790*/  LDG.E R2, desc[UR36][R2.64] ;  /* 0x0000002402027981 */ /* 0x000ea4000c1e1900 */
[----:B--2---:R-:W-:Y:S01]  /*27a0*/  I2FP.F32.S32 R5, R2 ;  /* 0x0000000200057245 */ /* 0x004fe20000201400 */
[----:B------:R-:W-:Y:S06]  /*27b0*/  BRA `(.L_x_2058) ;  /* 0x0000000c00147947 */ /* 0x000fec0003800000 */
.L_x_2059:
[----:B------:R-:W2:Y:S02]  /*27c0*/  LDG.E.U16 R2, desc[UR36][R2.64] ;  /* 0x0000002402027981 */ /* 0x000ea4000c1e1500 */
[----:B--2---:R2:W3:Y:S01]  /*27d0*/  I2F.S16 R5, R2 ;  /* 0x0000000200057306 */ /* 0x0044e20000101400 */
[----:B------:R-:W-:Y:S05]  /*27e0*/  BRA `(.L_x_2058) ;  /* 0x0000000c00087947 */ /* 0x000fea0003800000 */
.L_x_2054:
        /* <DEDUP_REMOVED lines=8> */
.L_x_2062:
[----:B------:R-:W2:Y:S02]  /*2870*/  LDG.E.U16 R2, desc[UR36][R2.64] ;  /* 0x0000002402027981 */ /* 0x000ea4000c1e1500 */
[----:B--2---:R-:W-:Y:S01]  /*2880*/  HADD2.F32 R5, -RZ, R2.H0_H0 ;  /* 0x20000002ff057230 */ /* 0x004fe20000004100 */
[----:B------:R-:W-:Y:S06]  /*2890*/  BRA `(.L_x_2058) ;  /* 0x0000000800dc7947 */ /* 0x000fec0003800000 */
.L_x_2061:
        /* <DEDUP_REMOVED lines=8> */
.L_x_2064:
[----:B------:R-:W2:Y:S02]  /*2920*/  LDG.E.U16 R2, desc[UR36][R2.64] ;  /* 0x0000002402027981 */ /* 0x000ea4000c1e1500 */
[----:B--2---:R-:W-:Y:S01]  /*2930*/  HADD2.F32 R5, -RZ, R2.H0_H0 ;  /* 0x20000002ff057230 */ /* 0x004fe20000004100 */
[----:B------:R-:W-:Y:S06]  /*2940*/  BRA `(.L_x_2058) ;  /* 0x0000000800b07947 */ /* 0x000fec0003800000 */
.L_x_2063:
        /* <DEDUP_REMOVED lines=11> */
.L_x_2053:
        /* <DEDUP_REMOVED lines=12> */
.L_x_2067:
        /* <DEDUP_REMOVED lines=11> */
.L_x_2066:
        /* <DEDUP_REMOVED lines=14> */
[----:B------:R-:W-:Y:S02]  /*2c50*/  VIADD R7, R4, 0xfffffffc ;  /* 0xfffffffc04077836 */ /* 0x000fe40000000000 */
[----:B------:R-:W-:-:S03]  /*2c60*/  VIADD R4, R0, 0x1000000 ;  /* 0x0100000000047836 */ /* 0x000fc60000000000 */
[----:B------:R-:W-:Y:S02]  /*2c70*/  SHF.L.U32 R6, R0, R7, RZ ;  /* 0x0000000700067219 */ /* 0x000fe400000006ff */
[----:B------:R-:W-:Y:S02]  /*2c80*/  SHF.L.U32 R7, R7, 0x17, RZ ;  /* 0x0000001707077819 */ /* 0x000fe400000006ff */
[----:B------:R-:W-:Y:S02]  /*2c90*/  SHF.R.S32.HI R4, RZ, 0x8, R4 ;  /* 0x00000008ff047819 */ /* 0x000fe40000011404 */
[----:B------:R-:W-:-:S05]  /*2ca0*/  LEA.HI R6, R6, -R7, RZ, 0x1c ;  /* 0x8000000706067211 */ /* 0x000fca00078fe0ff */
[----:B------:R-:W-:-:S05]  /*2cb0*/  VIADD R3, R6, 0x3c000000 ;  /* 0x3c00000006037836 */ /* 0x000fca0000000000 */
[----:B------:R-:W-:-:S04]  /*2cc0*/  LOP3.LUT R3, R3, 0x7f800000, R4, 0xf8, !PT ;  /* 0x7f80000003037812 */ /* 0x000fc800078ef804 */
[----:B------:R-:W-:-:S04]  /*2cd0*/  SEL R0, R3, RZ, P0 ;  /* 0x000000ff03007207 */ /* 0x000fc80000000000 */
[----:B------:R-:W-:Y:S01]  /*2ce0*/  LOP3.LUT R5, R0, 0x80000000, R5, 0xf8, !PT ;  /* 0x8000000000057812 */ /* 0x000fe200078ef805 */
[----:B------:R-:W-:Y:S06]  /*2cf0*/  BRA `(.L_x_2058) ;  /* 0x0000000400c47947 */ /* 0x000fec0003800000 */
.L_x_2069:
[----:B------:R-:W2:Y:S02]  /*2d00*/  LDG.E.U8 R2, desc[UR36][R2.64] ;  /* 0x0000002402027981 */ /* 0x000ea4000c1e1100 */
[C---:B--2---:R-:W-:Y:S01]  /*2d10*/  SHF.L.U32 R4, R2.reuse, 0x19, RZ ;  /* 0x0000001902047819 */ /* 0x044fe200000006ff */
        /* <DEDUP_REMOVED lines=10> */
.L_x_2068:
[----:B------:R-:W2:Y:S02]  /*2dc0*/  LDG.E.U16 R2, desc[UR36][R2.64] ;  /* 0x0000002402027981 */ /* 0x000ea4000c1e1500 */
[----:B--2---:R-:W-:Y:S01]  /*2dd0*/  IMAD.U32 R5, R2, 0x10000, RZ ;  /* 0x0001000002057824 */ /* 0x004fe200078e00ff */
[----:B------:R-:W-:Y:S06]  /*2de0*/  BRA `(.L_x_2058) ;  /* 0x0000000400887947 */ /* 0x000fec0003800000 */
.L_x_2065:
        /* <DEDUP_REMOVED lines=11> */
.L_x_2072:
[----:B------:R-:W2:Y:S01]  /*2ea0*/  LDG.E.U8 R3, desc[UR36][R2.64] ;  /* 0x0000002402037981 */ /* 0x000ea2000c1e1100 */
[----:B------:R-:W-:Y:S01]  /*2eb0*/  HFMA2 R5, -RZ, RZ, 0, 0 ;  /* 0x00000000ff057431 */ /* 0x000fe200000001ff */
        /* <DEDUP_REMOVED lines=18> */
.L_x_2074:
[----:B------:R-:W-:Y:S05]  /*2fe0*/  BSYNC.RECONVERGENT B0 ;  /* 0x0000000000007941 */ /* 0x000fea0003800200 */
.L_x_2073:
[----:B------:R-:W-:Y:S01]  /*2ff0*/  IMAD.SHL.U32 R0, R0, 0x100000, RZ ;  /* 0x0010000000007824 */ /* 0x000fe200078e00ff */
[----:B------:R-:W-:-:S04]  /*3000*/  LEA R2, R2, 0x3b800000, 0x17 ;  /* 0x3b80000002027811 */ /* 0x000fc800078eb8ff */
[----:B------:R-:W-:Y:S01]  /*3010*/  LOP3.LUT R5, R2, R0, R7, 0xfe, !PT ;  /* 0x0000000002057212 */ /* 0x000fe200078efe07 */
[----:B------:R-:W-:Y:S06]  /*3020*/  BRA `(.L_x_2058) ;  /* 0x0000000000f87947 */ /* 0x000fec0003800000 */
.L_x_2071:
[----:B------:R-:W2:Y:S01]  /*3030*/  LDG.E.U8 R3, desc[UR36][R2.64] ;  /* 0x0000002402037981 */ /* 0x000ea2000c1e1100 */
        /* <DEDUP_REMOVED lines=19> */
.L_x_2076:
[----:B------:R-:W-:Y:S05]  /*3170*/  BSYNC.RECONVERGENT B0 ;  /* 0x0000000000007941 */ /* 0x000fea0003800200 */
.L_x_2075:
[----:B------:R-:W-:Y:S02]  /*3180*/  SHF.L.U32 R0, R0, 0x15, RZ ;  /* 0x0000001500007819 */ /* 0x000fe400000006ff */
[----:B------:R-:W-:-:S04]  /*3190*/  LEA R2, R2, 0x37800000, 0x17 ;  /* 0x3780000002027811 */ /* 0x000fc800078eb8ff */
[----:B------:R-:W-:Y:S01]  /*31a0*/  LOP3.LUT R5, R2, R0, R7, 0xfe, !PT ;  /* 0x0000000002057212 */ /* 0x000fe200078efe07 */
[----:B------:R-:W-:Y:S06]  /*31b0*/  BRA `(.L_x_2058) ;  /* 0x0000000000947947 */ /* 0x000fec0003800000 */
.L_x_2070:
[----:B------:R-:W-:-:S09]  /*31c0*/  UISETP.NE.AND UP0, UPT, UR4, 0x1c, UPT ;  /* 0x0000001c0400788c */ /* 0x000fd2000bf05270 */
[----:B------:R-:W-:Y:S05]  /*31d0*/  BRA.U !UP0, `(.L_x_2077) ;  /* 0x0000000108847547 */ /* 0x000fea000b800000 */
[----:B------:R-:W-:-:S09]  /*31e0*/  UISETP.NE.AND UP0, UPT, UR4, 0x1d, UPT ;  /* 0x0000001d0400788c */ /* 0x000fd2000bf05270 */
[----:B------:R-:W-:Y:S05]  /*31f0*/  BRA.U !UP0, `(.L_x_2078) ;  /* 0x0000000108707547 */ /* 0x000fea000b800000 */
[----:B------:R-:W-:-:S09]  /*3200*/  UISETP.NE.AND UP0, UPT, UR4, 0x2c, UPT ;  /* 0x0000002c0400788c */ /* 0x000fd2000bf05270 */
[----:B------:R-:W-:Y:S05]  /*3210*/  BRA.U !UP0, `(.L_x_2079) ;  /* 0x0000000108487547 */ /* 0x000fea000b800000 */
.L_x_2057:
        /* <DEDUP_REMOVED lines=12> */
[----:B---3--:R-:W-:Y:S01]  /*32e0*/  IMAD.U32 R10, RZ, RZ, UR8 ;  /* 0x00000008ff0a7e24 */ /* 0x008fe2000f8e00ff */
[----:B------:R-:W-:-:S07]  /*32f0*/  MOV R11, UR9 ;  /* 0x00000009000b7c02 */ /* 0x000fce0008000f00 */
[----:B------:R-:W-:-:S07]  /*3300*/  LEPC R20, `(.L_x_2080) ;  /* 0x000000001014794e */ /* 0x000fce0000000000 */
[----:B--2---:R-:W-:Y:S05]  /*3310*/  CALL.ABS.NOINC R2 ;  /* 0x0000000002007343 */ /* 0x004fea0003c00000 */
.L_x_2080:
[----:B------:R-:W-:Y:S01]  /*3320*/  IMAD.MOV.U32 R5, RZ, RZ, RZ ;  /* 0x000000ffff057224 */ /* 0x000fe200078e00ff */
[----:B------:R-:W-:Y:S06]  /*3330*/  BRA `(.L_x_2058) ;  /* 0x0000000000347947 */ /* 0x000fec0003800000 */
.L_x_2079:
[----:B------:R-:W2:Y:S01]  /*3340*/  LDG.E.U8 R2, desc[UR36][R2.64] ;  /* 0x0000002402027981 */ /* 0x000ea2000c1e1100 */
[----:B------:R-:W-:Y:S01]  /*3350*/  IMAD.MOV.U32 R5, RZ, RZ, 0x400000 ;  /* 0x00400000ff057424 */ /* 0x000fe200078e00ff */
[----:B--2---:R-:W-:-:S13]  /*3360*/  ISETP.NE.AND P0, PT, R2, RZ, PT ;  /* 0x000000ff0200720c */ /* 0x004fda0003f05270 */
[----:B------:R-:W-:Y:S05]  /*3370*/  @!P0 BRA `(.L_x_2058) ;  /* 0x0000000000248947 */ /* 0x000fea0003800000 */
[----:B------:R-:W-:-:S13]  /*3380*/  ISETP.NE.AND P0, PT, R2, 0xff, PT ;  /* 0x000000ff0200780c */ /* 0x000fda0003f05270 */
[----:B------:R-:W-:Y:S01]  /*3390*/  @!P0 MOV R5, 0x7f800001 ;  /* 0x7f80000100058802 */ /* 0x000fe20000000f00 */
[----:B------:R-:W-:Y:S01]  /*33a0*/  @P0 IMAD.SHL.U32 R5, R2, 0x800000, RZ ;  /* 0x0080000002050824 */ /* 0x000fe200078e00ff */
[----:B------:R-:W-:Y:S06]  /*33b0*/  BRA `(.L_x_2058) ;  /* 0x0000000000147947 */ /* 0x000fec0003800000 */
.L_x_2078:
[----:B------:R-:W2:Y:S02]  /*33c0*/  LDG.E.64 R2, desc[UR36][R2.64] ;  /* 0x0000002402027981 */ /* 0x000ea4000c1e1b00 */
[----:B--2---:R0:W1:Y:S02]  /*33d0*/  I2F.U64 R5, R2 ;  /* 0x0000000200057312 */ /* 0x0040640000301000 */
[----:B01----:R-:W-:Y:S05]  /*33e0*/  BRA `(.L_x_2058) ;  /* 0x0000000000087947 */ /* 0x003fea0003800000 */
.L_x_2077:
[----:B------:R-:W2:Y:S02]  /*33f0*/  LDG.E R2, desc[UR36][R2.64] ;  /* 0x0000002402027981 */ /* 0x000ea4000c1e1900 */
[----:B--2---:R-:W-:-:S07]  /*3400*/  I2FP.F32.U32 R5, R2 ;  /* 0x0000000200057245 */ /* 0x004fce0000201000 */
.L_x_2058:
[----:B------:R-:W-:Y:S05]  /*3410*/  BSYNC.RECONVERGENT B6 ;  /* 0x0000000000067941 */ /* 0x000fea0003800200 */
.L_x_2052:
[----:B------:R-:W1:Y:S01]  /*3420*/  LDCU.64 UR6, c[0x0][0x5e8] ;  /* 0x0000bd00ff0677ac */ /* 0x000e620008000a00 */
[----:B------:R-:W-:Y:S01]  /*3430*/  FSETP.GT.FTZ.AND P0, PT, R18, RZ, PT ;  /* 0x000000ff1200720b */ /* 0x000fe20003f14000 */
[----:B------:R-:W-:-:S04]  /*3440*/  UPRMT UR4, UR43, 0x9910, URZ ;  /* 0x000099102b047896 */ /* 0x000fc800080000ff */
[----:B------:R-:W-:-:S08]  /*3450*/  UISETP.GT.AND UP0, UPT, UR4, 0x9, UPT ;  /* 0x000000090400788c */ /* 0x000fd0000bf04270 */
[----:B0--3-5:R-:W-:Y:S01]  /*3460*/  @!P0 FMUL.FTZ R18, R5, R18 ;  /* 0x0000001205128220 */ /* 0x029fe20000410000 */
[----:B-12-4-:R-:W-:-:S05]  /*3470*/  IADD3 R2, P1, PT, R16, UR6, RZ ;  /* 0x0000000610027c10 */ /* 0x016fca000ff3e0ff */
        /* <DEDUP_REMOVED lines=10> */
[----:B------:R-:W0:Y:S02]  /*3520*/  F2I.FTZ.TRUNC.NTZ R5, R18 ;  /* 0x0000001200057305 */ /* 0x000e24000021f100 */
[----:B0-----:R0:W-:Y:S01]  /*3530*/  STG.E.U8 desc[UR36][R2.64], R5 ;  /* 0x0000000502007986 */ /* 0x0011e2000c101124 */
[----:B------:R-:W-:Y:S05]  /*3540*/  BRA `(.L_x_2086) ;  /* 0x0000000c003c7947 */ /* 0x000fea0003800000 */
.L_x_2084:
[----:B------:R-:W0:Y:S02]  /*3550*/  F2I.S64.TRUNC R18, R18 ;  /* 0x0000001200127311 */ /* 0x000e24000020d900 */
[----:B0-----:R-:W-:-:S05]  /*3560*/  MOV R5, R18 ;  /* 0x0000001200057202 */ /* 0x001fca0000000f00 */
[----:B------:R0:W-:Y:S01]  /*3570*/  STG.E.U8 desc[UR36][R2.64], R5 ;  /* 0x0000000502007986 */ /* 0x0001e2000c101124 */
[----:B------:R-:W-:Y:S05]  /*3580*/  BRA `(.L_x_2086) ;  /* 0x0000000c002c7947 */ /* 0x000fea0003800000 */
.L_x_2083:
[----:B------:R-:W-:-:S09]  /*3590*/  UISETP.NE.AND UP0, UPT, UR4, 0x2, UPT ;  /* 0x000000020400788c */ /* 0x000fd2000bf05270 */
[----:B------:R-:W-:Y:S05]  /*35a0*/  BRA.U !UP0, `(.L_x_2087) ;  /* 0x0000000108287547 */ /* 0x000fea000b800000 */
[----:B------:R-:W-:-:S09]  /*35b0*/  UISETP.NE.AND UP0, UPT, UR4, 0x3, UPT ;  /* 0x000000030400788c */ /* 0x000fd2000bf05270 */
[----:B------:R-:W-:Y:S05]  /*35c0*/  BRA.U !UP0, `(.L_x_2088) ;  /* 0x0000000108147547 */ /* 0x000fea000b800000 */
[----:B------:R-:W-:-:S09]  /*35d0*/  UISETP.NE.AND UP0, UPT, UR4, 0x4, UPT ;  /* 0x000000040400788c */ /* 0x000fd2000bf05270 */
[----:B------:R-:W-:Y:S05]  /*35e0*/  BRA.U UP0, `(.L_x_2085) ;  /* 0x0000000900807547 */ /* 0x000fea000b800000 */
[----:B------:R-:W0:Y:S02]  /*35f0*/  F2I.S64.TRUNC R18, R18 ;  /* 0x0000001200127311 */ /* 0x000e24000020d900 */
[----:B0-----:R0:W-:Y:S01]  /*3600*/  STG.E.64 desc[UR36][R2.64], R18 ;  /* 0x0000001202007986 */ /* 0x0011e2000c101b24 */
[----:B------:R-:W-:Y:S05]  /*3610*/  BRA `(.L_x_2086) ;  /* 0x0000000c00087947 */ /* 0x000fea0003800000 */
.L_x_2088:
[----:B------:R-:W0:Y:S02]  /*3620*/  F2I.FTZ.TRUNC.NTZ R5, R18 ;  /* 0x0000001200057305 */ /* 0x000e24000021f100 */
[----:B0-----:R0:W-:Y:S01]  /*3630*/  STG.E desc[UR36][R2.64], R5 ;  /* 0x0000000502007986 */ /* 0x0011e2000c101924 */
[----:B------:R-:W-:Y:S05]  /*3640*/  BRA `(.L_x_2086) ;  /* 0x0000000800fc7947 */ /* 0x000fea0003800000 */
.L_x_2087:
[----:B------:R-:W0:Y:S02]  /*3650*/  F2I.FTZ.TRUNC.NTZ R5, R18 ;  /* 0x0000001200057305 */ /* 0x000e24000021f100 */
[----:B0-----:R0:W-:Y:S01]  /*3660*/  STG.E.U16 desc[UR36][R2.64], R5 ;  /* 0x0000000502007986 */ /* 0x0011e2000c101524 */
[----:B------:R-:W-:Y:S05]  /*3670*/  BRA `(.L_x_2086) ;  /* 0x0000000800f07947 */ /* 0x000fea0003800000 */
.L_x_2082:
[----:B------:R-:W-:-:S09]  /*3680*/  UISETP.GT.AND UP0, UPT, UR4, 0x6, UPT ;  /* 0x000000060400788c */ /* 0x000fd2000bf04270 */
[----:B------:R-:W-:Y:S05]  /*3690*/  BRA.U UP0, `(.L_x_2089) ;  /* 0x0000000100247547 */ /* 0x000fea000b800000 */
[----:B------:R-:W-:-:S09]  /*36a0*/  UISETP.NE.AND UP0, UPT, UR4, 0x5, UPT ;  /* 0x000000050400788c */ /* 0x000fd2000bf05270 */
[----:B------:R-:W-:Y:S05]  /*36b0*/  BRA.U !UP0, `(.L_x_2090) ;  /* 0x0000000108107547 */ /* 0x000fea000b800000 */
[----:B------:R-:W-:-:S09]  /*36c0*/  UISETP.NE.AND UP0, UPT, UR4, 0x6, UPT ;  /* 0x000000060400788c */ /* 0x000fd2000bf05270 */
[----:B------:R-:W-:Y:S05]  /*36d0*/  BRA.U UP0, `(.L_x_2085) ;  /* 0x0000000900447547 */ /* 0x000fea000b800000 */
[----:B------:R1:W-:Y:S01]  /*36e0*/  STG.E desc[UR36][R2.64], R18 ;  /* 0x0000001202007986 */ /* 0x0003e2000c101924 */
[----:B------:R-:W-:Y:S05]  /*36f0*/  BRA `(.L_x_2086) ;  /* 0x0000000800d07947 */ /* 0x000fea0003800000 */
.L_x_2090:
[----:B------:R-:W-:-:S05]  /*3700*/  F2FP.F16.F32.PACK_AB R18, RZ, R18 ;  /* 0x00000012ff12723e */ /* 0x000fca00000000ff */
[----:B------:R0:W-:Y:S01]  /*3710*/  STG.E.U16 desc[UR36][R2.64], R18 ;  /* 0x0000001202007986 */ /* 0x0001e2000c101524 */
[----:B------:R-:W-:Y:S05]  /*3720*/  BRA `(.L_x_2086) ;  /* 0x0000000800c47947 */ /* 0x000fea0003800000 */
.L_x_2089:
[----:B------:R-:W-:-:S09]  /*3730*/  UISETP.NE.AND UP0, UPT, UR4, 0x7, UPT ;  /* 0x000000070400788c */ /* 0x000fd2000bf05270 */
[----:B------:R-:W-:Y:S05]  /*3740*/  BRA.U !UP0, `(.L_x_2091) ;  /* 0x00000001082c7547 */ /* 0x000fea000b800000 */
[----:B------:R-:W-:-:S09]  /*3750*/  UISETP.NE.AND UP0, UPT, UR4, 0x8, UPT ;  /* 0x000000080400788c */ /* 0x000fd2000bf05270 */
[----:B------:R-:W-:Y:S05]  /*3760*/  BRA.U !UP0, `(.L_x_2092) ;  /* 0x0000000108147547 */ /* 0x000fea000b800000 */
[----:B------:R-:W-:-:S09]  /*3770*/  UISETP.NE.AND UP0, UPT, UR4, 0x9, UPT ;  /* 0x000000090400788c */ /* 0x000fd2000bf05270 */
[----:B------:R-:W-:Y:S05]  /*3780*/  BRA.U UP0, `(.L_x_2085) ;  /* 0x0000000900187547 */ /* 0x000fea000b800000 */
[----:B------:R-:W-:-:S05]  /*3790*/  IMAD.MOV.U32 R19, RZ, RZ, RZ ;  /* 0x000000ffff137224 */ /* 0x000fca00078e00ff */
[----:B------:R3:W-:Y:S01]  /*37a0*/  STG.E.64 desc[UR36][R2.64], R18 ;  /* 0x0000001202007986 */ /* 0x0007e2000c101b24 */
[----:B------:R-:W-:Y:S05]  /*37b0*/  BRA `(.L_x_2086) ;  /* 0x0000000800a07947 */ /* 0x000fea0003800000 */
.L_x_2092:
[----:B------:R-:W-:-:S04]  /*37c0*/  F2FP.F16.F32.PACK_AB R5, RZ, R18 ;  /* 0x00000012ff05723e */ /* 0x000fc800000000ff */
[----:B------:R-:W-:-:S05]  /*37d0*/  PRMT R5, R5, 0x5410, RZ ;  /* 0x0000541005057816 */ /* 0x000fca00000000ff */
[----:B------:R2:W-:Y:S01]  /*37e0*/  STG.E desc[UR36][R2.64], R5 ;  /* 0x0000000502007986 */ /* 0x0005e2000c101924 */
[----:B------:R-:W-:Y:S05]  /*37f0*/  BRA `(.L_x_2086) ;  /* 0x0000000800907947 */ /* 0x000fea0003800000 */
.L_x_2091:
[----:B------:R-:W-:-:S06]  /*3800*/  FMUL.FTZ R4, R18, 1 ;  /* 0x3f80000012047820 */ /* 0x000fcc0000410000 */
[----:B------:R-:W0:Y:S02]  /*3810*/  F2F.F64.F32 R4, R4 ;  /* 0x0000000400047310 */ /* 0x000e240000201800 */
[----:B0-----:R4:W-:Y:S01]  /*3820*/  STG.E.64 desc[UR36][R2.64], R4 ;  /* 0x0000000402007986 */ /* 0x0019e2000c101b24 */
[----:B------:R-:W-:Y:S05]  /*3830*/  BRA `(.L_x_2086) ;  /* 0x0000000800807947 */ /* 0x000fea0003800000 */
.L_x_2081:
        /* <DEDUP_REMOVED lines=8> */
[----:B------:R-:W-:-:S04]  /*38c0*/  FSETP.NEU.FTZ.AND P0, PT, R18, RZ, PT ;  /* 0x000000ff1200720b */ /* 0x000fc80003f1d000 */
[----:B------:R-:W-:-:S05]  /*38d0*/  SEL R5, RZ, 0x1, !P0 ;  /* 0x00000001ff057807 */ /* 0x000fca0004000000 */
[----:B------:R0:W-:Y:S01]  /*38e0*/  STG.E.U8 desc[UR36][R2.64], R5 ;  /* 0x0000000502007986 */ /* 0x0001e2000c101124 */
[----:B------:R-:W-:Y:S05]  /*38f0*/  BRA `(.L_x_2086) ;  /* 0x0000000800507947 */ /* 0x000fea0003800000 */
.L_x_2095:
[----:B------:R-:W-:Y:S01]  /*3900*/  FMUL.FTZ R4, R18, 1 ;  /* 0x3f80000012047820 */ /* 0x000fe20000410000 */
[----:B------:R-:W-:-:S05]  /*3910*/  CS2R R6, SRZ ;  /* 0x0000000000067805 */ /* 0x000fca000001ff00 */
[----:B------:R-:W0:Y:S02]  /*3920*/  F2F.F64.F32 R4, R4 ;  /* 0x0000000400047310 */ /* 0x000e240000201800 */
[----:B0-----:R0:W-:Y:S01]  /*3930*/  STG.E.128 desc[UR36][R2.64], R4 ;  /* 0x0000000402007986 */ /* 0x0011e2000c101d24 */
[----:B------:R-:W-:Y:S05]  /*3940*/  BRA `(.L_x_2086) ;  /* 0x00000008003c7947 */ /* 0x000fea0003800000 */
.L_x_2094:
[----:B------:R-:W-:-:S09]  /*3950*/  UISETP.NE.AND UP0, UPT, UR4, 0xf, UPT ;  /* 0x0000000f0400788c */ /* 0x000fd2000bf05270 */
[----:B------:R-:W-:Y:S05]  /*3960*/  BRA.U !UP0, `(.L_x_2096) ;  /* 0x0000000108987547 */ /* 0x000fea000b800000 */
[----:B------:R-:W-:-:S09]  /*3970*/  UISETP.NE.AND UP0, UPT, UR4, 0x17, UPT ;  /* 0x000000170400788c */ /* 0x000fd2000bf05270 */
[----:B------:R-:W-:Y:S05]  /*3980*/  BRA.U !UP0, `(.L_x_2097) ;  /* 0x0000000108487547 */ /* 0x000fea000b800000 */
[----:B------:R-:W-:-:S09]  /*3990*/  UISETP.NE.AND UP0, UPT, UR4, 0x18, UPT ;  /* 0x000000180400788c */ /* 0x000fd2000bf05270 */
[----:B------:R-:W-:Y:S05]  /*39a0*/  BRA.U UP0, `(.L_x_2085) ;  /* 0x0000000500907547 */ /* 0x000fea000b800000 */
[----:B------:R-:W-:Y:S01]  /*39b0*/  LOP3.LUT R4, R18, 0x7fffffff, RZ, 0xc0, !PT ;  /* 0x7fffffff12047812 */ /* 0x000fe200078ec0ff */
[----:B------:R-:W-:Y:S01]  /*39c0*/  BSSY.RECONVERGENT B0, `(.L_x_2098) ;  /* 0x000000b000007945 */ /* 0x000fe20003800200 */
[----:B------:R-:W-:Y:S01]  /*39d0*/  SHF.R.U32.HI R7, RZ, 0x18, R18 ;  /* 0x00000018ff077819 */ /* 0x000fe20000011612 */
[----:B------:R-:W-:Y:S01]  /*39e0*/  IMAD.MOV.U32 R0, RZ, RZ, 0x7f ;  /* 0x0000007fff007424 */ /* 0x000fe200078e00ff */
        /* <DEDUP_REMOVED lines=8> */
.L_x_2099:
[----:B------:R-:W-:Y:S05]  /*3a70*/  BSYNC.RECONVERGENT B0 ;  /* 0x0000000000007941 */ /* 0x000fea0003800200 */
.L_x_2098:
[----:B------:R-:W-:-:S05]  /*3a80*/  LOP3.LUT R7, R0, 0x80, R7, 0xf8, !PT ;  /* 0x0000008000077812 */ /* 0x000fca00078ef807 */
[----:B------:R0:W-:Y:S01]  /*3a90*/  STG.E.U8 desc[UR36][R2.64], R7 ;  /* 0x0000000702007986 */ /* 0x0001e2000c101124 */
[----:B------:R-:W-:Y:S05]  /*3aa0*/  BRA `(.L_x_2086) ;  /* 0x0000000400e47947 */ /* 0x000fea0003800000 */
.L_x_2097:
[----:B------:R-:W-:Y:S01]  /*3ab0*/  LOP3.LUT R4, R18, 0x7fffffff, RZ, 0xc0, !PT ;  /* 0x7fffffff12047812 */ /* 0x000fe200078ec0ff */
[----:B------:R-:W-:Y:S01]  /*3ac0*/  BSSY.RECONVERGENT B0, `(.L_x_2100) ;  /* 0x000000d000007945 */ /* 0x000fe20003800200 */
[----:B------:R-:W-:Y:S02]  /*3ad0*/  SHF.R.U32.HI R7, RZ, 0x18, R18 ;  /* 0x00000018ff077819 */ /* 0x000fe40000011612 */
[----:B------:R-:W-:-:S13]  /*3ae0*/  ISETP.GE.U32.AND P1, PT, R4, 0x47800000, PT ;  /* 0x478000000400780c */ /* 0x000fda0003f26070 */
[----:B------:R-:W-:Y:S02]  /*3af0*/  @P1 ISETP.GT.U32.AND P0, PT, R4, 0x7f800000, PT ;  /* 0x7f8000000400180c */ /* 0x000fe40003f04070 */
[----:B------:R-:W-:-:S04]  /*3b00*/  @P1 MOV R0, 0x7f ;  /* 0x0000007f00001802 */ /* 0x000fc80000000f00 */
[----:B------:R-:W-:Y:S01]  /*3b10*/  @P1 SEL R0, R0, 0x7c, P0 ;  /* 0x0000007c00001807 */ /* 0x000fe20000000000 */
[----:B------:R-:W-:Y:S06]  /*3b20*/  @P1 BRA `(.L_x_2101) ;  /* 0x0000000000181947 */ /* 0x000fec0003800000 */
[----:B------:R-:W-:-:S13]  /*3b30*/  ISETP.GT.U32.AND P0, PT, R4, 0x387fffff, PT ;  /* 0x387fffff0400780c */ /* 0x000fda0003f04070 */
[----:B------:R-:W-:-:S04]  /*3b40*/  @P0 SHF.R.U32.HI R0, RZ, 0x15, R18 ;  /* 0x00000015ff000819 */ /* 0x000fc80000011612 */
[----:B------:R-:W-:Y:S01]  /*3b50*/  @P0 LOP3.LUT R5, R0, 0x1, RZ, 0xc0, !PT ;  /* 0x0000000100050812 */ /* 0x000fe200078ec0ff */
[----:B------:R-:W-:-:S03]  /*3b60*/  @!P0 FADD.FTZ R0, R4, 128 ;  /* 0x4300000004008421 */ /* 0x000fc60000010000 */
[----:B------:R-:W-:-:S04]  /*3b70*/  @P0 IADD3 R5, PT, PT, R18, 0x80fffff, R5 ;  /* 0x080fffff12050810 */ /* 0x000fc80007ffe005 */
[----:B------:R-:W-:-:S07]  /*3b80*/  @P0 SHF.R.U32.HI R0, RZ, 0x15, R5 ;  /* 0x00000015ff000819 */ /* 0x000fce0000011605 */
.L_x_2101:
[----:B------:R-:W-:Y:S05]  /*3b90*/  BSYNC.RECONVERGENT B0 ;  /* 0x0000000000007941 */ /* 0x000fea0003800200 */
.L_x_2100:
[----:B------:R-:W-:-:S05]  /*3ba0*/  LOP3.LUT R5, R0, 0x80, R7, 0xf8, !PT ;  /* 0x0000008000057812 */ /* 0x000fca00078ef807 */
[----:B------:R0:W-:Y:S01]  /*3bb0*/  STG.E.U8 desc[UR36][R2.64], R5 ;  /* 0x0000000502007986 */ /* 0x0001e2000c101124 */
[----:B------:R-:W-:Y:S05]  /*3bc0*/  BRA `(.L_x_2086) ;  /* 0x00000004009c7947 */ /* 0x000fea0003800000 */
.L_x_2096:
[----:B------:R-:W-:-:S05]  /*3bd0*/  F2FP.BF16.F32.PACK_AB R18, RZ, R18 ;  /* 0x00000012ff12723e */ /* 0x000fca00000010ff */
[----:B------:R0:W-:Y:S01]  /*3be0*/  STG.E.U16 desc[UR36][R2.64], R18 ;  /* 0x0000001202007986 */ /* 0x0001e2000c101524 */
[----:B------:R-:W-:Y:S05]  /*3bf0*/  BRA `(.L_x_2086) ;  /* 0x0000000400907947 */ /* 0x000fea0003800000 */
.L_x_2093:
        /* <DEDUP_REMOVED lines=8> */
[----:B------:R-:W0:Y:S02]  /*3c80*/  F2I.FTZ.U32.TRUNC.NTZ R5, R18 ;  /* 0x0000001200057305 */ /* 0x000e24000021f000 */
[----:B0-----:R0:W-:Y:S01]  /*3c90*/  STG.E.U16 desc[UR36][R2.64], R5 ;  /* 0x0000000502007986 */ /* 0x0011e2000c101524 */
[----:B------:R-:W-:Y:S05]  /*3ca0*/  BRA `(.L_x_2086) ;  /* 0x0000000400647947 */ /* 0x000fea0003800000 */
.L_x_2104:
[----:B------:R-:W-:Y:S01]  /*3cb0*/  LOP3.LUT R4, R18, 0x7fffffff, RZ, 0xc0, !PT ;  /* 0x7fffffff12047812 */ /* 0x000fe200078ec0ff */
[----:B------:R-:W-:Y:S01]  /*3cc0*/  BSSY.RECONVERGENT B0, `(.L_x_2105) ;  /* 0x0000013000007945 */ /* 0x000fe20003800200 */
[----:B------:R-:W-:Y:S02]  /*3cd0*/  IMAD.MOV.U32 R0, RZ, RZ, 0x80 ;  /* 0x00000080ff007424 */ /* 0x000fe400078e00ff */
        /* <DEDUP_REMOVED lines=9> */
.L_x_2107:
[----:B------:R-:W-:-:S04]  /*3d70*/  SHF.R.U32.HI R0, RZ, 0x14, R18 ;  /* 0x00000014ff007819 */ /* 0x000fc80000011612 */
[----:B------:R-:W-:-:S04]  /*3d80*/  LOP3.LUT R5, R0, 0x1, RZ, 0xc0, !PT ;  /* 0x0000000100057812 */ /* 0x000fc800078ec0ff */
[----:B------:R-:W-:-:S04]  /*3d90*/  IADD3 R0, PT, PT, R18, 0x487ffff, R5 ;  /* 0x0487ffff12007810 */ /* 0x000fc80007ffe005 */
[----:B------:R-:W-:-:S04]  /*3da0*/  SHF.R.U32.HI R0, RZ, 0x14, R0 ;  /* 0x00000014ff007819 */ /* 0x000fc80000011600 */
[----:B------:R-:W-:-:S07]  /*3db0*/  LOP3.LUT R4, R0, 0xff, RZ, 0xc0, !PT ;  /* 0x000000ff00047812 */ /* 0x000fce00078ec0ff */
.L_x_2108:
[----:B------:R-:W-:-:S04]  /*3dc0*/  SHF.R.U32.HI R5, RZ, 0x18, R18 ;  /* 0x00000018ff057819 */ /* 0x000fc80000011612 */
[----:B------:R-:W-:-:S04]  /*3dd0*/  LOP3.LUT R4, R4, 0x80, R5, 0xf8, !PT ;  /* 0x0000008004047812 */ /* 0x000fc800078ef805 */
[----:B------:R-:W-:-:S07]  /*3de0*/  PRMT R0, R4, 0x7610, R0 ;  /* 0x0000761004007816 */ /* 0x000fce0000000000 */
.L_x_2106:
[----:B------:R-:W-:Y:S05]  /*3df0*/  BSYNC.RECONVERGENT B0 ;  /* 0x0000000000007941 */ /* 0x000fea0003800200 */
.L_x_2105:
[----:B------:R0:W-:Y:S01]  /*3e00*/  STG.E.U8 desc[UR36][R2.64], R0 ;  /* 0x0000000002007986 */ /* 0x0001e2000c101124 */
[----:B------:R-:W-:Y:S05]  /*3e10*/  BRA `(.L_x_2086) ;  /* 0x0000000400087947 */ /* 0x000fea0003800000 */
.L_x_2103:
        /* <DEDUP_REMOVED lines=12> */
.L_x_2111:
[----:B------:R-:W-:-:S04]  /*3ee0*/  SHF.R.U32.HI R0, RZ, 0x15, R18 ;  /* 0x00000015ff007819 */ /* 0x000fc80000011612 */
[----:B------:R-:W-:-:S04]  /*3ef0*/  LOP3.LUT R5, R0, 0x1, RZ, 0xc0, !PT ;  /* 0x0000000100057812 */ /* 0x000fc800078ec0ff */
[----:B------:R-:W-:-:S04]  /*3f00*/  IADD3 R0, PT, PT, R18, 0x88fffff, R5 ;  /* 0x088fffff12007810 */ /* 0x000fc80007ffe005 */
[----:B------:R-:W-:-:S04]  /*3f10*/  SHF.R.U32.HI R0, RZ, 0x15, R0 ;  /* 0x00000015ff007819 */ /* 0x000fc80000011600 */
[----:B------:R-:W-:-:S07]  /*3f20*/  LOP3.LUT R4, R0, 0xff, RZ, 0xc0, !PT ;  /* 0x000000ff00047812 */ /* 0x000fce00078ec0ff */
.L_x_2112:
[----:B------:R-:W-:-:S04]  /*3f30*/  SHF.R.U32.HI R5, RZ, 0x18, R18 ;  /* 0x00000018ff057819 */ /* 0x000fc80000011612 */
[----:B------:R-:W-:-:S04]  /*3f40*/  LOP3.LUT R4, R4, 0x80, R5, 0xf8, !PT ;  /* 0x0000008004047812 */ /* 0x000fc800078ef805 */
[----:B------:R-:W-:-:S07]  /*3f50*/  PRMT R0, R4, 0x7610, R0 ;  /* 0x0000761004007816 */ /* 0x000fce0000000000 */
.L_x_2110:
[----:B------:R-:W-:Y:S05]  /*3f60*/  BSYNC.RECONVERGENT B0 ;  /* 0x0000000000007941 */ /* 0x000fea0003800200 */
.L_x_2109:
[----:B------:R0:W-:Y:S01]  /*3f70*/  STG.E.U8 desc[UR36][R2.64], R0 ;  /* 0x0000000002007986 */ /* 0x0001e2000c101124 */
[----:B------:R-:W-:Y:S05]  /*3f80*/  BRA `(.L_x_2086) ;  /* 0x0000000000ac7947 */ /* 0x000fea0003800000 */
.L_x_2102:
[----:B------:R-:W-:-:S09]  /*3f90*/  UISETP.NE.AND UP0, UPT, UR4, 0x1c, UPT ;  /* 0x0000001c0400788c */ /* 0x000fd2000bf05270 */
[----:B------:R-:W-:Y:S05]  /*3fa0*/  BRA.U !UP0, `(.L_x_2113) ;  /* 0x00000001089c7547 */ /* 0x000fea000b800000 */
[----:B------:R-:W-:-:S09]  /*3fb0*/  UISETP.NE.AND UP0, UPT, UR4, 0x1d, UPT ;  /* 0x0000001d0400788c */ /* 0x000fd2000bf05270 */
[----:B------:R-:W-:Y:S05]  /*3fc0*/  BRA.U !UP0, `(.L_x_2114) ;  /* 0x0000000108887547 */ /* 0x000fea000b800000 */
[----:B------:R-:W-:-:S09]  /*3fd0*/  UISETP.NE.AND UP0, UPT, UR4, 0x2c, UPT ;  /* 0x0000002c0400788c */ /* 0x000fd2000bf05270 */
[----:B------:R-:W-:Y:S05]  /*3fe0*/  BRA.U !UP0, `(.L_x_2115) ;  /* 0x0000000108447547 */ /* 0x000fea000b800000 */
.L_x_2085:
        /* <DEDUP_REMOVED lines=10> */
[----:B---3--:R-:W-:Y:S01]  /*4090*/  IMAD.U32 R6, RZ, RZ, UR8 ;  /* 0x00000008ff067e24 */ /* 0x008fe2000f8e00ff */
[----:B------:R-:W-:Y:S01]  /*40a0*/  MOV R7, UR9 ;  /* 0x0000000900077c02 */ /* 0x000fe20008000f00 */
[----:B----4-:R-:W-:Y:S02]  /*40b0*/  IMAD.U32 R10, RZ, RZ, UR4 ;  /* 0x00000004ff0a7e24 */ /* 0x010fe4000f8e00ff */
[----:B-1----:R-:W-:-:S07]  /*40c0*/  IMAD.U32 R11, RZ, RZ, UR5 ;  /* 0x00000005ff0b7e24 */ /* 0x002fce000f8e00ff */
[----:B------:R-:W-:-:S07]  /*40d0*/  LEPC R20, `(.L_x_2116) ;  /* 0x000000001014794e */ /* 0x000fce0000000000 */
[----:B--2---:R-:W-:Y:S05]  /*40e0*/  CALL.ABS.NOINC R2 ;  /* 0x0000000002007343 */ /* 0x004fea0003c00000 */
.L_x_2116:
[----:B------:R-:W-:Y:S05]  /*40f0*/  BRA `(.L_x_2086) ;  /* 0x0000000000507947 */ /* 0x000fea0003800000 */
.L_x_2115:
[----:B------:R-:W-:-:S04]  /*4100*/  SHF.R.U32.HI R4, RZ, 0x17, R18 ;  /* 0x00000017ff047819 */ /* 0x000fc80000011612 */
[----:B------:R-:W-:-:S04]  /*4110*/  LOP3.LUT R5, R4, 0xff, RZ, 0xc0, !PT ;  /* 0x000000ff04057812 */ /* 0x000fc800078ec0ff */
[----:B------:R-:W-:-:S13]  /*4120*/  ISETP.NE.AND P1, PT, R5, 0xff, PT ;  /* 0x000000ff0500780c */ /* 0x000fda0003f25270 */
[--C-:B------:R-:W-:Y:S02]  /*4130*/  @P1 SHF.R.U32.HI R0, RZ, 0x16, R18.reuse ;  /* 0x00000016ff001819 */ /* 0x100fe40000011612 */
[----:B------:R-:W-:Y:S01]  /*4140*/  @P1 LOP3.LUT P0, RZ, R5, 0x3fffff, R18, 0xf8, !PT ;  /* 0x003fffff05ff1812 */ /* 0x000fe2000780f812 */
[----:B------:R-:W-:Y:S01]  /*4150*/  HFMA2 R5, -RZ, RZ, 0, 1.5199184417724609375e-05 ;  /* 0x000000ffff057431 */ /* 0x000fe200000001ff */
        /* <DEDUP_REMOVED lines=9> */
.L_x_2114:
[----:B------:R-:W0:Y:S02]  /*41f0*/  F2I.U64.TRUNC R18, R18 ;  /* 0x0000001200127311 */ /* 0x000e24000020d800 */
[----:B0-----:R0:W-:Y:S01]  /*4200*/  STG.E.64 desc[UR36][R2.64], R18 ;  /* 0x0000001202007986 */ /* 0x0011e2000c101b24 */
[----:B------:R-:W-:Y:S05]  /*4210*/  BRA `(.L_x_2086) ;  /* 0x0000000000087947 */ /* 0x000fea0003800000 */
.L_x_2113:
[----:B------:R-:W0:Y:S02]  /*4220*/  F2I.FTZ.U32.TRUNC.NTZ R5, R18 ;  /* 0x0000001200057305 */ /* 0x000e24000021f000 */
[----:B0-----:R0:W-:Y:S02]  /*4230*/  STG.E desc[UR36][R2.64], R5 ;  /* 0x0000000502007986 */ /* 0x0011e4000c101924 */
.L_x_2086:
[----:B------:R-:W-:-:S07]  /*4240*/  VIADD R17, R17, 0x80 ;  /* 0x0000008011117836 */ /* 0x000fce0000000000 */
.L_x_2021:
[----:B------:R-:W-:Y:S05]  /*4250*/  BSYNC.RECONVERGENT B7 ;  /* 0x0000000000077941 */ /* 0x000fea0003800200 */
.L_x_2020:
[----:B------:R-:W5:Y:S01]  /*4260*/  LDCU UR4, c[0x0][0x380] ;  /* 0x00007000ff0477ac */ /* 0x000f620008000800 */
[----:B------:R-:W-:Y:S01]  /*4270*/  BSSY.RECONVERGENT B7, `(.L_x_2117) ;  /* 0x0000416000077945 */ /* 0x000fe20003800200 */
[----:B-----5:R-:W-:-:S13]  /*4280*/  ISETP.GE.AND P0, PT, R17, UR4, PT ;  /* 0x0000000411007c0c */ /* 0x020fda000bf06270 */
[----:B------:R-:W-:Y:S05]  /*4290*/  @P0 BRA `(.L_x_2118) ;  /* 0x00000040004c0947 */ /* 0x000fea0003800000 */
[----:B------:R-:W5:Y:S01]  /*42a0*/  LDCU UR4, c[0x0][0x388] ;  /* 0x00007100ff0477ac */ /* 0x000f620008000800 */
[----:B0-----:R-:W-:Y:S02]  /*42b0*/  HFMA2 R0, -RZ, RZ, 0, 0 ;  /* 0x00000000ff007431 */ /* 0x001fe400000001ff */
[----:B-1-3--:R-:W-:Y:S02]  /*42c0*/  IMAD.MOV.U32 R18, RZ, RZ, RZ ;  /* 0x000000ffff127224 */ /* 0x00afe400078e00ff */
[----:B------:R-:W-:Y:S01]  /*42d0*/  IMAD.MOV.U32 R16, RZ, RZ, RZ ;  /* 0x000000ffff107224 */ /* 0x000fe200078e00ff */
[----:B-----5:R-:W-:-:S09]  /*42e0*/  UISETP.NE.AND UP0, UPT, UR4, URZ, UPT ;  /* 0x000000ff0400728c */ /* 0x020fd2000bf05270 */
[----:B------:R-:W-:Y:S05]  /*42f0*/  BRA.U !UP0, `(.L_x_2119) ;  /* 0x0000001508707547 */ /* 0x000fea000b800000 */
[----:B------:R-:W2:Y:S01]  /*4300*/  LDCU.64 UR4, c[0x0][0x390] ;  /* 0x00007200ff0477ac */ /* 0x000ea20008000a00 */
[----:B------:R-:W-:Y:S01]  /*4310*/  IMAD.MOV.U32 R16, RZ, RZ, RZ ;  /* 0x000000ffff107224 */ /* 0x000fe200078e00ff */
[----:B------:R-:W0:Y:S01]  /*4320*/  LDCU UR6, c[0x0][0x38c] ;  /* 0x00007180ff0677ac */ /* 0x000e220008000800 */
[----:B------:R-:W1:Y:S01]  /*4330*/  LDCU.64 UR8, c[0x0][0x4b8] ;  /* 0x00009700ff0877ac */ /* 0x000e620008000a00 */
[----:B------:R-:W-:Y:S01]  /*4340*/  UISETP.NE.AND UP0, UPT, UR41, URZ, UPT ;  /* 0x000000ff2900728c */ /* 0x000fe2000bf05270 */
[----:B--2-4-:R-:W-:Y:S01]  /*4350*/  IMAD.HI.U32 R2, R17, UR4, R16 ;  /* 0x0000000411027c27 */ /* 0x014fe2000f8e0010 */
[----:B------:R-:W2:Y:S04]  /*4360*/  LDCU UR4, c[0x0][0x4c0] ;  /* 0x00009800ff0477ac */ /* 0x000ea80008000800 */
[----:B------:R-:W-:-:S04]  /*4370*/  SHF.R.U32.HI R3, RZ, UR5, R2 ;  /* 0x00000005ff037c19 */ /* 0x000fc80008011602 */
[----:B------:R-:W-:-:S05]  /*4380*/  IADD3 R18, PT, PT, -R3, RZ, RZ ;  /* 0x000000ff03127210 */ /* 0x000fca0007ffe1ff */
[----:B0-----:R-:W-:-:S04]  /*4390*/  IMAD R18, R18, UR6, R17 ;  /* 0x0000000612127c24 */ /* 0x001fc8000f8e0211 */
[C---:B-1----:R-:W-:Y:S02]  /*43a0*/  IMAD R16, R18.reuse, UR8, RZ ;  /* 0x0000000812107c24 */ /* 0x042fe4000f8e02ff */
[C---:B------:R-:W-:Y:S02]  /*43b0*/  IMAD R0, R18.reuse, UR9, RZ ;  /* 0x0000000912007c24 */ /* 0x040fe4000f8e02ff */
[----:B--2---:R-:W-:Y:S01]  /*43c0*/  IMAD R18, R18, UR4, RZ ;  /* 0x0000000412127c24 */ /* 0x004fe2000f8e02ff */
        /* <DEDUP_REMOVED lines=335> */
.L_x_2119:
[----:B------:R-:W2:Y:S01]  /*58c0*/  LDCU.64 UR6, c[0x0][0x5f0] ;  /* 0x0000be00ff0677ac */ /* 0x000ea20008000a00 */
[----:B------:R-:W-:Y:S01]  /*58d0*/  BSSY.RECONVERGENT B6, `(.L_x_2120) ;  /* 0x00000e5000067945 */ /* 0x000fe20003800200 */
[----:B------:R-:W-:-:S04]  /*58e0*/  UPRMT UR4, UR39, 0x9910, URZ ;  /* 0x0000991027047896 */ /* 0x000fc800080000ff */
[----:B------:R-:W-:Y:S01]  /*58f0*/  UISETP.GT.AND UP0, UPT, UR4, 0x9, UPT ;  /* 0x000000090400788c */ /* 0x000fe2000bf04270 */
[----:B--2-4-:R-:W-:-:S05]  /*5900*/  IADD3 R2, P0, PT, R0, UR6, RZ ;  /* 0x0000000600027c10 */ /* 0x014fca000ff1e0ff */
        /* <DEDUP_REMOVED lines=11> */
[----:B--2---:R1:W2:Y:S01]  /*59c0*/  I2F.S16 R0, R2 ;  /* 0x0000000200007306 */ /* 0x0042a20000101400 */
[----:B------:R-:W-:Y:S05]  /*59d0*/  BRA `(.L_x_2126) ;  /* 0x0000000c00507947 */ /* 0x000fea0003800000 */
.L_x_2124:
[----:B------:R-:W2:Y:S02]  /*59e0*/  LDG.E.U8 R0, desc[UR36][R2.64] ;  /* 0x0000002402007981 */ /* 0x000ea4000c1e1100 */
[----:B--2---:R-:W-:Y:S01]  /*59f0*/  I2FP.F32.U32 R0, R0 ;  /* 0x0000000000007245 */ /* 0x004fe20000201000 */
[----:B------:R-:W-:Y:S06]  /*5a00*/  BRA `(.L_x_2126) ;  /* 0x0000000c00447947 */ /* 0x000fec0003800000 */
.L_x_2123:
[----:B------:R-:W-:-:S09]  /*5a10*/  UISETP.NE.AND UP0, UPT, UR4, 0x2, UPT ;  /* 0x000000020400788c */ /* 0x000fd2000bf05270 */
[----:B------:R-:W-:Y:S05]  /*5a20*/  BRA.U !UP0, `(.L_x_2127) ;  /* 0x0000000108287547 */ /* 0x000fea000b800000 */
[----:B------:R-:W-:-:S09]  /*5a30*/  UISETP.NE.AND UP0, UPT, UR4, 0x3, UPT ;  /* 0x000000030400788c */ /* 0x000fd2000bf05270 */
[----:B------:R-:W-:Y:S05]  /*5a40*/  BRA.U !UP0, `(.L_x_2128) ;  /* 0x0000000108147547 */ /* 0x000fea000b800000 */
[----:B------:R-:W-:-:S09]  /*5a50*/  UISETP.NE.AND UP0, UPT, UR4, 0x4, UPT ;  /* 0x000000040400788c */ /* 0x000fd2000bf05270 */
[----:B------:R-:W-:Y:S05]  /*5a60*/  BRA.U UP0, `(.L_x_2125) ;  /* 0x0000000900d07547 */ /* 0x000fea000b800000 */
[----:B------:R-:W2:Y:S02]  /*5a70*/  LDG.E.64 R2, desc[UR36][R2.64] ;  /* 0x0000002402027981 */ /* 0x000ea4000c1e1b00 */
[----:B--2---:R1:W2:Y:S02]  /*5a80*/  I2F.S64 R0, R2 ;  /* 0x0000000200007312 */ /* 0x0042a40000301400 */
[----:B-12---:R-:W-:Y:S05]  /*5a90*/  BRA `(.L_x_2126) ;  /* 0x0000000c00207947 */ /* 0x006fea0003800000 */
.L_x_2128:
[----:B------:R-:W2:Y:S02]  /*5aa0*/  LDG.E R0, desc[UR36][R2.64] ;  /* 0x0000002402007981 */ /* 0x000ea4000c1e1900 */
[----:B--2---:R-:W-:Y:S01]  /*5ab0*/  I2FP.F32.S32 R0, R0 ;  /* 0x0000000000007245 */ /* 0x004fe20000201400 */
[----:B------:R-:W-:Y:S06]  /*5ac0*/  BRA `(.L_x_2126) ;  /* 0x0000000c00147947 */ /* 0x000fec0003800000 */
.L_x_2127:
[----:B------:R-:W2:Y:S02]  /*5ad0*/  LDG.E.U16 R0, desc[UR36][R2.64] ;  /* 0x0000002402007981 */ /* 0x000ea4000c1e1500 */
[----:B--2---:R-:W0:Y:S01]  /*5ae0*/  I2F.S16 R0, R0 ;  /* 0x0000000000007306 */ /* 0x004e220000101400 */
[----:B------:R-:W-:Y:S05]  /*5af0*/  BRA `(.L_x_2126) ;  /* 0x0000000c00087947 */ /* 0x000fea0003800000 */
.L_x_2122:
        /* <DEDUP_REMOVED lines=8> */
.L_x_2130:
[----:B------:R-:W2:Y:S02]  /*5b80*/  LDG.E.U16 R0, desc[UR36][R2.64] ;  /* 0x0000002402007981 */ /* 0x000ea4000c1e1500 */
[----:B--2---:R-:W-:Y:S01]  /*5b90*/  HADD2.F32 R0, -RZ, R0.H0_H0 ;  /* 0x20000000ff007230 */ /* 0x004fe20000004100 */
[----:B------:R-:W-:Y:S06]  /*5ba0*/  BRA `(.L_x_2126) ;  /* 0x0000000800dc7947 */ /* 0x000fec0003800000 */
.L_x_2129:
        /* <DEDUP_REMOVED lines=8> */
.L_x_2132:
[----:B------:R-:W2:Y:S02]  /*5c30*/  LDG.E.U16 R0, desc[UR36][R2.64] ;  /* 0x0000002402007981 */ /* 0x000ea4000c1e1500 */
[----:B--2---:R-:W-:Y:S01]  /*5c40*/  HADD2.F32 R0, -RZ, R0.H0_H0 ;  /* 0x20000000ff007230 */ /* 0x004fe20000004100 */
[----:B------:R-:W-:Y:S06]  /*5c50*/  BRA `(.L_x_2126) ;  /* 0x0000000800b07947 */ /* 0x000fec0003800000 */
.L_x_2131:
        /* <DEDUP_REMOVED lines=11> */
.L_x_2121:
        /* <DEDUP_REMOVED lines=12> */
.L_x_2135:
        /* <DEDUP_REMOVED lines=11> */
.L_x_2134:
        /* <DEDUP_REMOVED lines=23> */
[----:B------:R-:W-:Y:S01]  /*5ff0*/  LOP3.LUT R0, R5, 0x80000000, R0, 0xf8, !PT ;  /* 0x8000000005007812 */ /* 0x000fe200078ef800 */
[----:B------:R-:W-:Y:S06]  /*6000*/  BRA `(.L_x_2126) ;  /* 0x0000000400c47947 */ /* 0x000fec0003800000 */
.L_x_2137:
        /* <DEDUP_REMOVED lines=10> */
[----:B------:R-:W-:Y:S01]  /*60b0*/  LOP3.LUT R0, R0, 0x80000000, R5, 0xf8, !PT ;  /* 0x8000000000007812 */ /* 0x000fe200078ef805 */
[----:B------:R-:W-:Y:S06]  /*60c0*/  BRA `(.L_x_2126) ;  /* 0x0000000400947947 */ /* 0x000fec0003800000 */
.L_x_2136:
[----:B------:R-:W2:Y:S02]  /*60d0*/  LDG.E.U16 R0, desc[UR36][R2.64] ;  /* 0x0000002402007981 */ /* 0x000ea4000c1e1500 */
[----:B--2---:R-:W-:Y:S01]  /*60e0*/  IMAD.U32 R0, R0, 0x10000, RZ ;  /* 0x0001000000007824 */ /* 0x004fe200078e00ff */
[----:B------:R-:W-:Y:S06]  /*60f0*/  BRA `(.L_x_2126) ;  /* 0x0000000400887947 */ /* 0x000fec0003800000 */
.L_x_2133:
        /* <DEDUP_REMOVED lines=11> */
.L_x_2140:
        /* <DEDUP_REMOVED lines=20> */
.L_x_2142:
[----:B------:R-:W-:Y:S05]  /*62f0*/  BSYNC.RECONVERGENT B0 ;  /* 0x0000000000007941 */ /* 0x000fea0003800200 */
.L_x_2141:
[----:B------:R-:W-:Y:S01]  /*6300*/  IMAD.SHL.U32 R0, R0, 0x100000, RZ ;  /* 0x0010000000007824 */ /* 0x000fe200078e00ff */
[----:B------:R-:W-:-:S04]  /*6310*/  LEA R2, R2, 0x3b800000, 0x17 ;  /* 0x3b80000002027811 */ /* 0x000fc800078eb8ff */
[----:B------:R-:W-:Y:S01]  /*6320*/  LOP3.LUT R0, R2, R0, R7, 0xfe, !PT ;  /* 0x0000000002007212 */ /* 0x000fe200078efe07 */
[----:B------:R-:W-:Y:S06]  /*6330*/  BRA `(.L_x_2126) ;  /* 0x0000000000f87947 */ /* 0x000fec0003800000 */
.L_x_2139:
        /* <DEDUP_REMOVED lines=20> */
.L_x_2144:
[----:B------:R-:W-:Y:S05]  /*6480*/  BSYNC.RECONVERGENT B0 ;  /* 0x0000000000007941 */ /* 0x000fea0003800200 */
.L_x_2143:
[----:B------:R-:W-:Y:S02]  /*6490*/  SHF.L.U32 R0, R0, 0x15, RZ ;  /* 0x0000001500007819 */ /* 0x000fe400000006ff */
[----:B------:R-:W-:-:S04]  /*64a0*/  LEA R2, R2, 0x37800000, 0x17 ;  /* 0x3780000002027811 */ /* 0x000fc800078eb8ff */
[----:B------:R-:W-:Y:S01]  /*64b0*/  LOP3.LUT R0, R2, R0, R7, 0xfe, !PT ;  /* 0x0000000002007212 */ /* 0x000fe200078efe07 */
[----:B------:R-:W-:Y:S06]  /*64c0*/  BRA `(.L_x_2126) ;  /* 0x0000000000947947 */ /* 0x000fec0003800000 */
.L_x_2138:
        /* <DEDUP_REMOVED lines=8> */
[----:B--2---:R-:W-:-:S13]  /*6550*/  ISETP.NE.AND P0, PT, R2, RZ, PT ;  /* 0x000000ff0200720c */ /* 0x004fda0003f05270 */
[----:B------:R-:W-:Y:S05]  /*6560*/  @!P0 BRA `(.L_x_2126) ;  /* 0x00000000006c8947 */ /* 0x000fea0003800000 */
[----:B------:R-:W-:-:S13]  /*6570*/  ISETP.NE.AND P0, PT, R2, 0xff, PT ;  /* 0x000000ff0200780c */ /* 0x000fda0003f05270 */
[----:B------:R-:W-:Y:S01]  /*6580*/  @!P0 IMAD.MOV.U32 R0, RZ, RZ, 0x7f800001 ;  /* 0x7f800001ff008424 */ /* 0x000fe200078e00ff */
[----:B------:R-:W-:Y:S01]  /*6590*/  @P0 SHF.L.U32 R0, R2, 0x17, RZ ;  /* 0x0000001702000819 */ /* 0x000fe200000006ff */
[----:B------:R-:W-:Y:S06]  /*65a0*/  BRA `(.L_x_2126) ;  /* 0x00000000005c7947 */ /* 0x000fec0003800000 */
.L_x_2125:
        /* <DEDUP_REMOVED lines=16> */
.L_x_2147:
[----:B------:R-:W-:Y:S01]  /*66b0*/  IMAD.MOV.U32 R0, RZ, RZ, RZ ;  /* 0x000000ffff007224 */ /* 0x000fe200078e00ff */
[----:B------:R-:W-:Y:S06]  /*66c0*/  BRA `(.L_x_2126) ;  /* 0x0000000000147947 */ /* 0x000fec0003800000 */
.L_x_2146:
[----:B------:R-:W2:Y:S02]  /*66d0*/  LDG.E.64 R2, desc[UR36][R2.64] ;  /* 0x0000002402027981 */ /* 0x000ea4000c1e1b00 */
[----:B--2---:R0:W1:Y:S02]  /*66e0*/  I2F.U64 R0, R2 ;  /* 0x0000000200007312 */ /* 0x0040640000301000 */
[----:B01----:R-:W-:Y:S05]  /*66f0*/  BRA `(.L_x_2126) ;  /* 0x0000000000087947 */ /* 0x003fea0003800000 */
.L_x_2145:
[----:B------:R-:W2:Y:S02]  /*6700*/  LDG.E R0, desc[UR36][R2.64] ;  /* 0x0000002402007981 */ /* 0x000ea4000c1e1900 */
[----:B--2---:R-:W-:-:S07]  /*6710*/  I2FP.F32.U32 R0, R0 ;  /* 0x0000000000007245 */ /* 0x004fce0000201000 */
.L_x_2126:
[----:B------:R-:W-:Y:S05]  /*6720*/  BSYNC.RECONVERGENT B6 ;  /* 0x0000000000067941 */ /* 0x000fea0003800200 */
.L_x_2120:
[----:B------:R-:W1:Y:S01]  /*6730*/  LDCU.64 UR6, c[0x0][0x5f8] ;  /* 0x0000bf00ff0677ac */ /* 0x000e620008000a00 */
[----:B------:R-:W-:Y:S01]  /*6740*/  BSSY.RECONVERGENT B6, `(.L_x_2148) ;  /* 0x00000e6000067945 */ /* 0x000fe20003800200 */
[----:B------:R-:W-:-:S04]  /*6750*/  UPRMT UR4, UR42, 0x9910, URZ ;  /* 0x000099102a047896 */ /* 0x000fc800080000ff */
[----:B------:R-:W-:Y:S01]  /*6760*/  UISETP.GT.AND UP0, UPT, UR4, 0x9, UPT ;  /* 0x000000090400788c */ /* 0x000fe2000bf04270 */
[----:B-1-34-:R-:W-:Y:S02]  /*6770*/  IADD3 R2, P0, PT, R18, UR6, RZ ;  /* 0x0000000612027c10 */ /* 0x01afe4000ff1e0ff */
[----:B0-2--5:R-:W-:-:S03]  /*6780*/  MOV R18, R0 ;  /* 0x0000000000127202 */ /* 0x025fc60000000f00 */
        /* <DEDUP_REMOVED lines=11> */
[----:B--2---:R2:W3:Y:S01]  /*6840*/  I2F.S16 R5, R2 ;  /* 0x0000000200057306 */ /* 0x0044e20000101400 */
[----:B------:R-:W-:Y:S05]  /*6850*/  BRA `(.L_x_2154) ;  /* 0x0000000c00507947 */ /* 0x000fea0003800000 */
.L_x_2152:
[----:B------:R-:W2:Y:S02]  /*6860*/  LDG.E.U8 R2, desc[UR36][R2.64] ;  /* 0x0000002402027981 */ /* 0x000ea4000c1e1100 */
[----:B--2---:R-:W-:Y:S01]  /*6870*/  I2FP.F32.U32 R5, R2 ;  /* 0x0000000200057245 */ /* 0x004fe20000201000 */
[----:B------:R-:W-:Y:S06]  /*6880*/  BRA `(.L_x_2154) ;  /* 0x0000000c00447947 */ /* 0x000fec0003800000 */
.L_x_2151:
        /* <DEDUP_REMOVED lines=9> */
.L_x_2156:
[----:B------:R-:W2:Y:S02]  /*6920*/  LDG.E R2, desc[UR36][R2.64] ;  /* 0x0000002402027981 */ /* 0x000ea4000c1e1900 */
[----:B--2---:R-:W-:Y:S01]  /*6930*/  I2FP.F32.S32 R5, R2 ;  /* 0x0000000200057245 */ /* 0x004fe20000201400 */
[----:B------:R-:W-:Y:S06]  /*6940*/  BRA `(.L_x_2154) ;  /* 0x0000000c00147947 */ /* 0x000fec0003800000 */
.L_x_2155:
[----:B------:R-:W2:Y:S02]  /*6950*/  LDG.E.U16 R2, desc[UR36][R2.64] ;  /* 0x0000002402027981 */ /* 0x000ea4000c1e1500 */
[----:B--2---:R4:W0:Y:S01]  /*6960*/  I2F.S16 R5, R2 ;  /* 0x0000000200057306 */ /* 0x0048220000101400 */
[----:B------:R-:W-:Y:S05]  /*6970*/  BRA `(.L_x_2154) ;  /* 0x0000000c00087947 */ /* 0x000fea0003800000 */
.L_x_2150:
        /* <DEDUP_REMOVED lines=8> */
.L_x_2158:
[----:B------:R-:W2:Y:S02]  /*6a00*/  LDG.E.U16 R2, desc[UR36][R2.64] ;  /* 0x0000002402027981 */ /* 0x000ea4000c1e1500 */
[----:B--2---:R-:W-:Y:S01]  /*6a10*/  HADD2.F32 R5, -RZ, R2.H0_H0 ;  /* 0x20000002ff057230 */ /* 0x004fe20000004100 */
[----:B------:R-:W-:Y:S06]  /*6a20*/  BRA `(.L_x_2154) ;  /* 0x0000000800dc7947 */ /* 0x000fec0003800000 */
.L_x_2157:
        /* <DEDUP_REMOVED lines=8> */
.L_x_2160:
[----:B------:R-:W2:Y:S02]  /*6ab0*/  LDG.E.U16 R2, desc[UR36][R2.64] ;  /* 0x0000002402027981 */ /* 0x000ea4000c1e1500 */
[----:B--2---:R-:W-:Y:S01]  /*6ac0*/  HADD2.F32 R5, -RZ, R2.H0_H0 ;  /* 0x20000002ff057230 */ /* 0x004fe20000004100 */
[----:B------:R-:W-:Y:S06]  /*6ad0*/  BRA `(.L_x_2154) ;  /* 0x0000000800b07947 */ /* 0x000fec0003800000 */
.L_x_2159:
        /* <DEDUP_REMOVED lines=11> */
.L_x_2149:
        /* <DEDUP_REMOVED lines=12> */
.L_x_2163:
        /* <DEDUP_REMOVED lines=11> */
.L_x_2162:
        /* <DEDUP_REMOVED lines=14> */
[----:B------:R-:W-:Y:S01]  /*6de0*/  VIADD R7, R4, 0xfffffffc ;  /* 0xfffffffc04077836 */ /* 0x000fe20000000000 */
[----:B------:R-:W-:-:S04]  /*6df0*/  IADD3 R4, PT, PT, R0, 0x1000000, RZ ;  /* 0x0100000000047810 */ /* 0x000fc80007ffe0ff */
[----:B------:R-:W-:Y:S01]  /*6e00*/  SHF.L.U32 R6, R0, R7, RZ ;  /* 0x0000000700067219 */ /* 0x000fe200000006ff */
[----:B------:R-:W-:Y:S01]  /*6e10*/  IMAD.SHL.U32 R7, R7, 0x800000, RZ ;  /* 0x0080000007077824 */ /* 0x000fe200078e00ff */
[----:B------:R-:W-:-:S04]  /*6e20*/  SHF.R.S32.HI R4, RZ, 0x8, R4 ;  /* 0x00000008ff047819 */ /* 0x000fc80000011404 */
[----:B------:R-:W-:-:S05]  /*6e30*/  LEA.HI R6, R6, -R7, RZ, 0x1c ;  /* 0x8000000706067211 */ /* 0x000fca00078fe0ff */
[----:B------:R-:W-:-:S05]  /*6e40*/  VIADD R3, R6, 0x3c000000 ;  /* 0x3c00000006037836 */ /* 0x000fca0000000000 */
[----:B------:R-:W-:-:S04]  /*6e50*/  LOP3.LUT R3, R3, 0x7f800000, R4, 0xf8, !PT ;  /* 0x7f80000003037812 */ /* 0x000fc800078ef804 */
[----:B------:R-:W-:-:S04]  /*6e60*/  SEL R0, R3, RZ, P0 ;  /* 0x000000ff03007207 */ /* 0x000fc80000000000 */
[----:B------:R-:W-:Y:S01]  /*6e70*/  LOP3.LUT R5, R0, 0x80000000, R5, 0xf8, !PT ;  /* 0x8000000000057812 */ /* 0x000fe200078ef805 */
[----:B------:R-:W-:Y:S06]  /*6e80*/  BRA `(.L_x_2154) ;  /* 0x0000000400c47947 */ /* 0x000fec0003800000 */
.L_x_2165:
        /* <DEDUP_REMOVED lines=12> */
.L_x_2164:
[----:B------:R-:W2:Y:S02]  /*6f50*/  LDG.E.U16 R2, desc[UR36][R2.64] ;  /* 0x0000002402027981 */ /* 0x000ea4000c1e1500 */
[----:B--2---:R-:W-:Y:S01]  /*6f60*/  IMAD.U32 R5, R2, 0x10000, RZ ;  /* 0x0001000002057824 */ /* 0x004fe200078e00ff */
[----:B------:R-:W-:Y:S06]  /*6f70*/  BRA `(.L_x_2154) ;  /* 0x0000000400887947 */ /* 0x000fec0003800000 */
.L_x_2161:
        /* <DEDUP_REMOVED lines=11> */
.L_x_2168:
        /* <DEDUP_REMOVED lines=20> */
.L_x_2170:
[----:B------:R-:W-:Y:S05]  /*7170*/  BSYNC.RECONVERGENT B0 ;  /* 0x0000000000007941 */ /* 0x000fea0003800200 */
.L_x_2169:
[----:B------:R-:W-:Y:S02]  /*7180*/  SHF.L.U32 R0, R0, 0x14, RZ ;  /* 0x0000001400007819 */ /* 0x000fe400000006ff */
[----:B------:R-:W-:-:S04]  /*7190*/  LEA R2, R2, 0x3b800000, 0x17 ;  /* 0x3b80000002027811 */ /* 0x000fc800078eb8ff */
[----:B------:R-:W-:Y:S01]  /*71a0*/  LOP3.LUT R5, R2, R0, R7, 0xfe, !PT ;  /* 0x0000000002057212 */ /* 0x000fe200078efe07 */
[----:B------:R-:W-:Y:S06]  /*71b0*/  BRA `(.L_x_2154) ;  /* 0x0000000000f87947 */ /* 0x000fec0003800000 */
.L_x_2167:
        /* <DEDUP_REMOVED lines=20> */
.L_x_2172:
[----:B------:R-:W-:Y:S05]  /*7300*/  BSYNC.RECONVERGENT B0 ;  /* 0x0000000000007941 */ /* 0x000fea0003800200 */
.L_x_2171:
[----:B------:R-:W-:Y:S01]  /*7310*/  IMAD.SHL.U32 R0, R0, 0x200000, RZ ;  /* 0x0020000000007824 */ /* 0x000fe200078e00ff */
[----:B------:R-:W-:-:S04]  /*7320*/  LEA R2, R2, 0x37800000, 0x17 ;  /* 0x3780000002027811 */ /* 0x000fc800078eb8ff */
[----:B------:R-:W-:Y:S01]  /*7330*/  LOP3.LUT R5, R2, R0, R7, 0xfe, !PT ;  /* 0x0000000002057212 */ /* 0x000fe200078efe07 */
[----:B------:R-:W-:Y:S06]  /*7340*/  BRA `(.L_x_2154) ;  /* 0x0000000000947947 */ /* 0x000fec0003800000 */
.L_x_2166:
[----:B------:R-:W-:-:S09]  /*7350*/  UISETP.NE.AND UP0, UPT, UR4, 0x1c, UPT ;  /* 0x0000001c0400788c */ /* 0x000fd2000bf05270 */
[----:B------:R-:W-:Y:S05]  /*7360*/  BRA.U !UP0, `(.L_x_2173) ;  /* 0x0000000108847547 */ /* 0x000fea000b800000 */
[----:B------:R-:W-:-:S09]  /*7370*/  UISETP.NE.AND UP0, UPT, UR4, 0x1d, UPT ;  /* 0x0000001d0400788c */ /* 0x000fd2000bf05270 */
[----:B------:R-:W-:Y:S05]  /*7380*/  BRA.U !UP0, `(.L_x_2174) ;  /* 0x0000000108707547 */ /* 0x000fea000b800000 */
[----:B------:R-:W-:-:S09]  /*7390*/  UISETP.NE.AND UP0, UPT, UR4, 0x2c, UPT ;  /* 0x0000002c0400788c */ /* 0x000fd2000bf05270 */
[----:B------:R-:W-:Y:S05]  /*73a0*/  BRA.U UP0, `(.L_x_2153) ;  /* 0x0000000100207547 */ /* 0x000fea000b800000 */
[----:B------:R-:W2:Y:S01]  /*73b0*/  LDG.E.U8 R2, desc[UR36][R2.64] ;  /* 0x0000002402027981 */ /* 0x000ea2000c1e1100 */
[----:B------:R-:W-:Y:S01]  /*73c0*/  HFMA2 R5, -RZ, RZ, 3.814697265625e-06, 0 ;  /* 0x00400000ff057431 */ /* 0x000fe200000001ff */
[----:B--2---:R-:W-:-:S13]  /*73d0*/  ISETP.NE.AND P0, PT, R2, RZ, PT ;  /* 0x000000ff0200720c */ /* 0x004fda0003f05270 */
[----:B------:R-:W-:Y:S05]  /*73e0*/  @!P0 BRA `(.L_x_2154) ;  /* 0x00000000006c8947 */ /* 0x000fea0003800000 */
[----:B------:R-:W-:-:S13]  /*73f0*/  ISETP.NE.AND P0, PT, R2, 0xff, PT ;  /* 0x000000ff0200780c */ /* 0x000fda0003f05270 */
[----:B------:R-:W-:Y:S02]  /*7400*/  @!P0 IMAD.MOV.U32 R5, RZ, RZ, 0x7f800001 ;  /* 0x7f800001ff058424 */ /* 0x000fe400078e00ff */
[----:B------:R-:W-:Y:S01]  /*7410*/  @P0 IMAD.SHL.U32 R5, R2, 0x800000, RZ ;  /* 0x0080000002050824 */ /* 0x000fe200078e00ff */
[----:B------:R-:W-:Y:S06]  /*7420*/  BRA `(.L_x_2154) ;  /* 0x00000000005c7947 */ /* 0x000fec0003800000 */
.L_x_2153:
        /* <DEDUP_REMOVED lines=10> */
[----:B-1----:R-:W-:Y:S01]  /*74d0*/  IMAD.U32 R6, RZ, RZ, UR6 ;  /* 0x00000006ff067e24 */ /* 0x002fe2000f8e00ff */
[----:B------:R-:W-:Y:S01]  /*74e0*/  MOV R7, UR7 ;  /* 0x0000000700077c02 */ /* 0x000fe20008000f00 */
[----:B---3--:R-:W-:Y:S02]  /*74f0*/  IMAD.U32 R10, RZ, RZ, UR8 ;  /* 0x00000008ff0a7e24 */ /* 0x008fe4000f8e00ff */
[----:B------:R-:W-:-:S07]  /*7500*/  IMAD.U32 R11, RZ, RZ, UR9 ;  /* 0x00000009ff0b7e24 */ /* 0x000fce000f8e00ff */
[----:B------:R-:W-:-:S07]  /*7510*/  LEPC R20, `(.L_x_2175) ;  /* 0x000000001014794e */ /* 0x000fce0000000000 */
[----:B--2---:R-:W-:Y:S05]  /*7520*/  CALL.ABS.NOINC R2 ;  /* 0x0000000002007343 */ /* 0x004fea0003c00000 */
.L_x_2175:
[----:B------:R-:W-:Y:S01]  /*7530*/  MOV R5, RZ ;  /* 0x000000ff00057202 */ /* 0x000fe20000000f00 */
[----:B------:R-:W-:Y:S06]  /*7540*/  BRA `(.L_x_2154) ;  /* 0x0000000000147947 */ /* 0x000fec0003800000 */
.L_x_2174:
[----:B------:R-:W2:Y:S02]  /*7550*/  LDG.E.64 R2, desc[UR36][R2.64] ;  /* 0x0000002402027981 */ /* 0x000ea4000c1e1b00 */
[----:B--2---:R0:W1:Y:S02]  /*7560*/  I2F.U64 R5, R2 ;  /* 0x0000000200057312 */ /* 0x0040640000301000 */
[----:B01----:R-:W-:Y:S05]  /*7570*/  BRA `(.L_x_2154) ;  /* 0x0000000000087947 */ /* 0x003fea0003800000 */
.L_x_2173:
[----:B------:R-:W2:Y:S02]  /*7580*/  LDG.E R2, desc[UR36][R2.64] ;  /* 0x0000002402027981 */ /* 0x000ea4000c1e1900 */
[----:B--2---:R-:W-:-:S07]  /*7590*/  I2FP.F32.U32 R5, R2 ;  /* 0x0000000200057245 */ /* 0x004fce0000201000 */
.L_x_2154:
[----:B------:R-:W-:Y:S05]  /*75a0*/  BSYNC.RECONVERGENT B6 ;  /* 0x0000000000067941 */ /* 0x000fea0003800200 */
.L_x_2148:
        /* <DEDUP_REMOVED lines=19> */
.L_x_2179:
[----:B------:R-:W0:Y:S02]  /*76e0*/  F2I.S64.TRUNC R18, R18 ;  /* 0x0000001200127311 */ /* 0x000e24000020d900 */
[----:B0-----:R-:W-:-:S05]  /*76f0*/  IMAD.MOV.U32 R5, RZ, RZ, R18 ;  /* 0x000000ffff057224 */ /* 0x001fca00078e0012 */
[----:B------:R0:W-:Y:S01]  /*7700*/  STG.E.U8 desc[UR36][R2.64], R5 ;  /* 0x0000000502007986 */ /* 0x0001e2000c101124 */
[----:B------:R-:W-:Y:S05]  /*7710*/  BRA `(.L_x_2181) ;  /* 0x0000000c00287947 */ /* 0x000fea0003800000 */
.L_x_2178:
        /* <DEDUP_REMOVED lines=9> */
.L_x_2183:
[----:B------:R-:W0:Y:S02]  /*77b0*/  F2I.FTZ.TRUNC.NTZ R5, R18 ;  /* 0x0000001200057305 */ /* 0x000e24000021f100 */
[----:B0-----:R0:W-:Y:S01]  /*77c0*/  STG.E desc[UR36][R2.64], R5 ;  /* 0x0000000502007986 */ /* 0x0011e2000c101924 */
[----:B------:R-:W-:Y:S05]  /*77d0*/  BRA `(.L_x_2181) ;  /* 0x0000000800f87947 */ /* 0x000fea0003800000 */
.L_x_2182:
[----:B------:R-:W0:Y:S02]  /*77e0*/  F2I.FTZ.TRUNC.NTZ R5, R18 ;  /* 0x0000001200057305 */ /* 0x000e24000021f100 */
[----:B0-----:R0:W-:Y:S01]  /*77f0*/  STG.E.U16 desc[UR36][R2.64], R5 ;  /* 0x0000000502007986 */ /* 0x0011e2000c101524 */
[----:B------:R-:W-:Y:S05]  /*7800*/  BRA `(.L_x_2181) ;  /* 0x0000000800ec7947 */ /* 0x000fea0003800000 */
.L_x_2177:
        /* <DEDUP_REMOVED lines=8> */
.L_x_2185:
[----:B------:R-:W-:-:S05]  /*7890*/  F2FP.F16.F32.PACK_AB R18, RZ, R18 ;  /* 0x00000012ff12723e */ /* 0x000fca00000000ff */
[----:B------:R0:W-:Y:S01]  /*78a0*/  STG.E.U16 desc[UR36][R2.64], R18 ;  /* 0x0000001202007986 */ /* 0x0001e2000c101524 */
[----:B------:R-:W-:Y:S05]  /*78b0*/  BRA `(.L_x_2181) ;  /* 0x0000000800c07947 */ /* 0x000fea0003800000 */
.L_x_2184:
[----:B------:R-:W-:-:S09]  /*78c0*/  UISETP.NE.AND UP0, UPT, UR4, 0x7, UPT ;  /* 0x000000070400788c */ /* 0x000fd2000bf05270 */
[----:B------:R-:W-:Y:S05]  /*78d0*/  BRA.U !UP0, `(.L_x_2186) ;  /* 0x00000001082c7547 */ /* 0x000fea000b800000 */
[----:B------:R-:W-:-:S09]  /*78e0*/  UISETP.NE.AND UP0, UPT, UR4, 0x8, UPT ;  /* 0x000000080400788c */ /* 0x000fd2000bf05270 */
[----:B------:R-:W-:Y:S05]  /*78f0*/  BRA.U !UP0, `(.L_x_2187) ;  /* 0x0000000108147547 */ /* 0x000fea000b800000 */
[----:B------:R-:W-:-:S09]  /*7900*/  UISETP.NE.AND UP0, UPT, UR4, 0x9, UPT ;  /* 0x000000090400788c */ /* 0x000fd2000bf05270 */
[----:B------:R-:W-:Y:S05]  /*7910*/  BRA.U UP0, `(.L_x_2180) ;  /* 0x0000000500d07547 */ /* 0x000fea000b800000 */
[----:B------:R-:W-:-:S05]  /*7920*/  HFMA2 R19, -RZ, RZ, 0, 0 ;  /* 0x00000000ff137431 */ /* 0x000fca00000001ff */
[----:B------:R0:W-:Y:S01]  /*7930*/  STG.E.64 desc[UR36][R2.64], R18 ;  /* 0x0000001202007986 */ /* 0x0001e2000c101b24 */
[----:B------:R-:W-:Y:S05]  /*7940*/  BRA `(.L_x_2181) ;  /* 0x00000008009c7947 */ /* 0x000fea0003800000 */
.L_x_2187:
[----:B------:R-:W-:-:S04]  /*7950*/  F2FP.F16.F32.PACK_AB R5, RZ, R18 ;  /* 0x00000012ff05723e */ /* 0x000fc800000000ff */
[----:B------:R-:W-:-:S05]  /*7960*/  PRMT R5, R5, 0x5410, RZ ;  /* 0x0000541005057816 */ /* 0x000fca00000000ff */
[----:B------:R0:W-:Y:S01]  /*7970*/  STG.E desc[UR36][R2.64], R5 ;  /* 0x0000000502007986 */ /* 0x0001e2000c101924 */
[----:B------:R-:W-:Y:S05]  /*7980*/  BRA `(.L_x_2181) ;  /* 0x00000008008c7947 */ /* 0x000fea0003800000 */
.L_x_2186:
[----:B------:R-:W-:-:S06]  /*7990*/  FMUL.FTZ R4, R18, 1 ;  /* 0x3f80000012047820 */ /* 0x000fcc0000410000 */
[----:B------:R-:W0:Y:S02]  /*79a0*/  F2F.F64.F32 R4, R4 ;  /* 0x0000000400047310 */ /* 0x000e240000201800 */
[----:B0-----:R0:W-:Y:S01]  /*79b0*/  STG.E.64 desc[UR36][R2.64], R4 ;  /* 0x0000000402007986 */ /* 0x0011e2000c101b24 */
[----:B------:R-:W-:Y:S05]  /*79c0*/  BRA `(.L_x_2181) ;  /* 0x00000008007c7947 */ /* 0x000fea0003800000 */
.L_x_2176:
        /* <DEDUP_REMOVED lines=13> */
.L_x_2191:
[----:B------:R-:W-:Y:S01]  /*7aa0*/  LOP3.LUT R4, R18, 0x7fffffff, RZ, 0xc0, !PT ;  /* 0x7fffffff12047812 */ /* 0x000fe200078ec0ff */
[----:B------:R-:W-:Y:S01]  /*7ab0*/  BSSY.RECONVERGENT B0, `(.L_x_2192) ;  /* 0x0000012000007945 */ /* 0x000fe20003800200 */
[----:B------:R-:W-:Y:S02]  /*7ac0*/  IMAD.MOV.U32 R0, RZ, RZ, 0x80 ;  /* 0x00000080ff007424 */ /* 0x000fe400078e00ff */
        /* <DEDUP_REMOVED lines=13> */
.L_x_2194:
[----:B------:R-:W-:-:S04]  /*7ba0*/  SHF.R.U32.HI R18, RZ, 0x18, R18 ;  /* 0x00000018ff127819 */ /* 0x000fc80000011612 */
[----:B------:R-:W-:-:S04]  /*7bb0*/  LOP3.LUT R5, R5, 0x80, R18, 0xf8, !PT ;  /* 0x0000008005057812 */ /* 0x000fc800078ef812 */
[----:B------:R-:W-:-:S07]  /*7bc0*/  PRMT R0, R5, 0x7610, R0 ;  /* 0x0000761005007816 */ /* 0x000fce0000000000 */
.L_x_2193:
[----:B------:R-:W-:Y:S05]  /*7bd0*/  BSYNC.RECONVERGENT B0 ;  /* 0x0000000000007941 */ /* 0x000fea0003800200 */
.L_x_2192:
[----:B------:R0:W-:Y:S01]  /*7be0*/  STG.E.U8 desc[UR36][R2.64], R0 ;  /* 0x0000000002007986 */ /* 0x0001e2000c101124 */
[----:B------:R-:W-:Y:S05]  /*7bf0*/  BRA `(.L_x_2181) ;  /* 0x0000000400f07947 */ /* 0x000fea0003800000 */
.L_x_2190:
        /* <DEDUP_REMOVED lines=16> */
.L_x_2197:
[----:B------:R-:W-:-:S04]  /*7d00*/  SHF.R.U32.HI R18, RZ, 0x18, R18 ;  /* 0x00000018ff127819 */ /* 0x000fc80000011612 */
[----:B------:R-:W-:-:S04]  /*7d10*/  LOP3.LUT R5, R5, 0x80, R18, 0xf8, !PT ;  /* 0x0000008005057812 */ /* 0x000fc800078ef812 */
[----:B------:R-:W-:-:S07]  /*7d20*/  PRMT R0, R5, 0x7610, R0 ;  /* 0x0000761005007816 */ /* 0x000fce0000000000 */
.L_x_2196:
[----:B------:R-:W-:Y:S05]  /*7d30*/  BSYNC.RECONVERGENT B0 ;  /* 0x0000000000007941 */ /* 0x000fea0003800200 */
.L_x_2195:
[----:B------:R0:W-:Y:S01]  /*7d40*/  STG.E.U8 desc[UR36][R2.64], R0 ;  /* 0x0000000002007986 */ /* 0x0001e2000c101124 */
[----:B------:R-:W-:Y:S05]  /*7d50*/  BRA `(.L_x_2181) ;  /* 0x0000000400987947 */ /* 0x000fea0003800000 */
.L_x_2189:
[----:B------:R-:W-:-:S09]  /*7d60*/  UISETP.NE.AND UP0, UPT, UR4, 0x1c, UPT ;  /* 0x0000001c0400788c */ /* 0x000fd2000bf05270 */
[----:B------:R-:W-:Y:S05]  /*7d70*/  BRA.U !UP0, `(.L_x_2198) ;  /* 0x0000000108587547 */ /* 0x000fea000b800000 */
[----:B------:R-:W-:-:S09]  /*7d80*/  UISETP.NE.AND UP0, UPT, UR4, 0x1d, UPT ;  /* 0x0000001d0400788c */ /* 0x000fd2000bf05270 */
[----:B------:R-:W-:Y:S05]  /*7d90*/  BRA.U !UP0, `(.L_x_2199) ;  /* 0x0000000108447547 */ /* 0x000fea000b800000 */
[----:B------:R-:W-:-:S09]  /*7da0*/  UISETP.NE.AND UP0, UPT, UR4, 0x2c, UPT ;  /* 0x0000002c0400788c */ /* 0x000fd2000bf05270 */
[----:B------:R-:W-:Y:S05]  /*7db0*/  BRA.U UP0, `(.L_x_2180) ;  /* 0x0000000100a87547 */ /* 0x000fea000b800000 */
        /* <DEDUP_REMOVED lines=15> */
.L_x_2199:
[----:B------:R-:W0:Y:S02]  /*7eb0*/  F2I.U64.TRUNC R18, R18 ;  /* 0x0000001200127311 */ /* 0x000e24000020d800 */
[----:B0-----:R0:W-:Y:S01]  /*7ec0*/  STG.E.64 desc[UR36][R2.64], R18 ;  /* 0x0000001202007986 */ /* 0x0011e2000c101b24 */
[----:B------:R-:W-:Y:S05]  /*7ed0*/  BRA `(.L_x_2181) ;  /* 0x0000000400387947 */ /* 0x000fea0003800000 */
.L_x_2198:
[----:B------:R-:W0:Y:S02]  /*7ee0*/  F2I.FTZ.U32.TRUNC.NTZ R5, R18 ;  /* 0x0000001200057305 */ /* 0x000e24000021f000 */
[----:B0-----:R0:W-:Y:S01]  /*7ef0*/  STG.E desc[UR36][R2.64], R5 ;  /* 0x0000000502007986 */ /* 0x0011e2000c101924 */
[----:B------:R-:W-:Y:S05]  /*7f00*/  BRA `(.L_x_2181) ;  /* 0x00000004002c7947 */ /* 0x000fea0003800000 */
.L_x_2188:
        /* <DEDUP_REMOVED lines=10> */
.L_x_2201:
[----:B------:R-:W-:Y:S01]  /*7fb0*/  FMUL.FTZ R4, R18, 1 ;  /* 0x3f80000012047820 */ /* 0x000fe20000410000 */
[----:B------:R-:W-:-:S05]  /*7fc0*/  CS2R R6, SRZ ;  /* 0x0000000000067805 */ /* 0x000fca000001ff00 */
[----:B------:R-:W0:Y:S02]  /*7fd0*/  F2F.F64.F32 R4, R4 ;  /* 0x0000000400047310 */ /* 0x000e240000201800 */
[----:B0-----:R3:W-:Y:S01]  /*7fe0*/  STG.E.128 desc[UR36][R2.64], R4 ;  /* 0x0000000402007986 */ /* 0x0017e2000c101d24 */
[----:B------:R-:W-:Y:S05]  /*7ff0*/  BRA `(.L_x_2181) ;  /* 0x0000000000f07947 */ /* 0x000fea0003800000 */
.L_x_2200:
[----:B------:R-:W-:-:S09]  /*8000*/  UISETP.NE.AND UP0, UPT, UR4, 0xf, UPT ;  /* 0x0000000f0400788c */ /* 0x000fd2000bf05270 */
[----:B------:R-:W-:Y:S05]  /*8010*/  BRA.U !UP0, `(.L_x_2202) ;  /* 0x0000000108e07547 */ /* 0x000fea000b800000 */
[----:B------:R-:W-:-:S09]  /*8020*/  UISETP.NE.AND UP0, UPT, UR4, 0x17, UPT ;  /* 0x000000170400788c */ /* 0x000fd2000bf05270 */
[----:B------:R-:W-:Y:S05]  /*8030*/  BRA.U !UP0, `(.L_x_2203) ;  /* 0x00000001088c7547 */ /* 0x000fea000b800000 */
[----:B------:R-:W-:-:S09]  /*8040*/  UISETP.NE.AND UP0, UPT, UR4, 0x18, UPT ;  /* 0x000000180400788c */ /* 0x000fd2000bf05270 */
[----:B------:R-:W-:Y:S05]  /*8050*/  BRA.U !UP0, `(.L_x_2204) ;  /* 0x0000000108447547 */ /* 0x000fea000b800000 */
.L_x_2180:
        /* <DEDUP_REMOVED lines=12> */
[----:B----4-:R-:W-:Y:S01]  /*8120*/  IMAD.U32 R10, RZ, RZ, UR8 ;  /* 0x00000008ff0a7e24 */ /* 0x010fe2000f8e00ff */
[----:B-1----:R-:W-:-:S07]  /*8130*/  MOV R11, UR9 ;  /* 0x00000009000b7c02 */ /* 0x002fce0008000f00 */
[----:B------:R-:W-:-:S07]  /*8140*/  LEPC R20, `(.L_x_2205) ;  /* 0x000000001014794e */ /* 0x000fce0000000000 */
[----:B--2---:R-:W-:Y:S05]  /*8150*/  CALL.ABS.NOINC R2 ;  /* 0x0000000002007343 */ /* 0x004fea0003c00000 */
.L_x_2205:
[----:B------:R-:W-:Y:S05]  /*8160*/  BRA `(.L_x_2181) ;  /* 0x0000000000947947 */ /* 0x000fea0003800000 */
.L_x_2204:
[----:B------:R-:W-:Y:S01]  /*8170*/  LOP3.LUT R4, R18, 0x7fffffff, RZ, 0xc0, !PT ;  /* 0x7fffffff12047812 */ /* 0x000fe200078ec0ff */
[----:B------:R-:W-:Y:S01]  /*8180*/  BSSY.RECONVERGENT B0, `(.L_x_2206) ;  /* 0x000000b000007945 */ /* 0x000fe20003800200 */
[----:B------:R-:W-:Y:S01]  /*8190*/  SHF.R.U32.HI R7, RZ, 0x18, R18 ;  /* 0x00000018ff077819 */ /* 0x000fe20000011612 */
[----:B------:R-:W-:Y:S01]  /*81a0*/  IMAD.MOV.U32 R0, RZ, RZ, 0x7f ;  /* 0x0000007fff007424 */ /* 0x000fe200078e00ff */
        /* <DEDUP_REMOVED lines=8> */
.L_x_2207:
[----:B------:R-:W-:Y:S05]  /*8230*/  BSYNC.RECONVERGENT B0 ;  /* 0x0000000000007941 */ /* 0x000fea0003800200 */
.L_x_2206:
[----:B------:R-:W-:-:S05]  /*8240*/  LOP3.LUT R5, R0, 0x80, R7, 0xf8, !PT ;  /* 0x0000008000057812 */ /* 0x000fca00078ef807 */
[----:B------:R1:W-:Y:S01]  /*8250*/  STG.E.U8 desc[UR36][R2.64], R5 ;  /* 0x0000000502007986 */ /* 0x0003e2000c101124 */
[----:B------:R-:W-:Y:S05]  /*8260*/  BRA `(.L_x_2181) ;  /* 0x0000000000547947 */ /* 0x000fea0003800000 */
.L_x_2203:
[----:B------:R-:W-:Y:S01]  /*8270*/  LOP3.LUT R4, R18, 0x7fffffff, RZ, 0xc0, !PT ;  /* 0x7fffffff12047812 */ /* 0x000fe200078ec0ff */
[----:B------:R-:W-:Y:S03]  /*8280*/  BSSY.RECONVERGENT B0, `(.L_x_2208) ;  /* 0x000000d000007945 */ /* 0x000fe60003800200 */
        /* <DEDUP_REMOVED lines=9> */
.L_x_2209:
[----:B------:R-:W-:Y:S01]  /*8320*/  IMAD.MOV.U32 R0, RZ, RZ, 0x7f ;  /* 0x0000007fff007424 */ /* 0x000fe200078e00ff */
[----:B------:R-:W-:-:S04]  /*8330*/  ISETP.GT.U32.AND P0, PT, R4, 0x7f800000, PT ;  /* 0x7f8000000400780c */ /* 0x000fc80003f04070 */
[----:B------:R-:W-:-:S09]  /*8340*/  SEL R0, R0, 0x7c, P0 ;  /* 0x0000007c00007807 */ /* 0x000fd20000000000 */
.L_x_2210:
[----:B------:R-:W-:Y:S05]  /*8350*/  BSYNC.RECONVERGENT B0 ;  /* 0x0000000000007941 */ /* 0x000fea0003800200 */
.L_x_2208:
[----:B------:R-:W-:-:S04]  /*8360*/  SHF.R.U32.HI R5, RZ, 0x18, R18 ;  /* 0x00000018ff057819 */ /* 0x000fc80000011612 */
[----:B------:R-:W-:-:S05]  /*8370*/  LOP3.LUT R5, R0, 0x80, R5, 0xf8, !PT ;  /* 0x0000008000057812 */ /* 0x000fca00078ef805 */
[----:B------:R2:W-:Y:S01]  /*8380*/  STG.E.U8 desc[UR36][R2.64], R5 ;  /* 0x0000000502007986 */ /* 0x0005e2000c101124 */
[----:B------:R-:W-:Y:S05]  /*8390*/  BRA `(.L_x_2181) ;  /* 0x0000000000087947 */ /* 0x000fea0003800000 */
.L_x_2202:
[----:B------:R-:W-:-:S05]  /*83a0*/  F2FP.BF16.F32.PACK_AB R18, RZ, R18 ;  /* 0x00000012ff12723e */ /* 0x000fca00000010ff */
[----:B------:R0:W-:Y:S02]  /*83b0*/  STG.E.U16 desc[UR36][R2.64], R18 ;  /* 0x0000001202007986 */ /* 0x0001e4000c101524 */
.L_x_2181:
[----:B------:R-:W-:-:S07]  /*83c0*/  IADD3 R17, PT, PT, R17, 0x80, RZ ;  /* 0x0000008011117810 */ /* 0x000fce0007ffe0ff */
.L_x_2118:
[----:B------:R-:W-:Y:S05]  /*83d0*/  BSYNC.RECONVERGENT B7 ;  /* 0x0000000000077941 */ /* 0x000fea0003800200 */
.L_x_2117:
[----:B------:R-:W5:Y:S01]  /*83e0*/  LDCU UR4, c[0x0][0x380] ;  /* 0x00007000ff0477ac */ /* 0x000f620008000800 */
[----:B------:R-:W-:Y:S01]  /*83f0*/  BSSY.RECONVERGENT B7, `(.L_x_2211) ;  /* 0x0000416000077945 */ /* 0x000fe20003800200 */
[----:B-----5:R-:W-:-:S13]  /*8400*/  ISETP.GE.AND P0, PT, R17, UR4, PT ;  /* 0x0000000411007c0c */ /* 0x020fda000bf06270 */
[----:B------:R-:W-:Y:S05]  /*8410*/  @P0 BRA `(.L_x_2212) ;  /* 0x00000040004c0947 */ /* 0x000fea0003800000 */
[----:B------:R-:W5:Y:S01]  /*8420*/  LDCU UR4, c[0x0][0x388] ;  /* 0x00007100ff0477ac */ /* 0x000f620008000800 */
[----:B01-3--:R-:W-:Y:S01]  /*8430*/  IMAD.MOV.U32 R18, RZ, RZ, RZ ;  /* 0x000000ffff127224 */ /* 0x00bfe200078e00ff */
[----:B------:R-:W-:Y:S01]  /*8440*/  MOV R16, RZ ;  /* 0x000000ff00107202 */ /* 0x000fe20000000f00 */
        /* <DEDUP_REMOVED lines=10> */
[----:B------:R-:W-:-:S05]  /*84f0*/  SHF.R.U32.HI R3, RZ, UR5, R2 ;  /* 0x00000005ff037c19 */ /* 0x000fca0008011602 */
[----:B------:R-:W-:-:S04]  /*8500*/  IMAD.MOV R18, RZ, RZ, -R3 ;  /* 0x000000ffff127224 */ /* 0x000fc800078e0a03 */
[----:B0-----:R-:W-:-:S04]  /*8510*/  IMAD R18, R18, UR6, R17 ;  /* 0x0000000612127c24 */ /* 0x001fc8000f8e0211 */
[C---:B-1----:R-:W-:Y:S02]  /*8520*/  IMAD R16, R18.reuse, UR8, RZ ;  /* 0x0000000812107c24 */ /* 0x042fe4000f8e02ff */
[C---:B------:R-:W-:Y:S02]  /*8530*/  IMAD R0, R18.reuse, UR9, RZ ;  /* 0x0000000912007c24 */ /* 0x040fe4000f8e02ff */
[----:B--2---:R-:W-:Y:S01]  /*8540*/  IMAD R18, R18, UR4, RZ ;  /* 0x0000000412127c24 */ /* 0x004fe2000f8e02ff */
        /* <DEDUP_REMOVED lines=335> */
.L_x_2213:
[----:B------:R-:W2:Y:S01]  /*9a40*/  LDCU.64 UR6, c[0x0][0x5f0] ;  /* 0x0000be00ff0677ac */ /* 0x000ea20008000a00 */
[----:B------:R-:W-:Y:S01]  /*9a50*/  BSSY.RECONVERGENT B6, `(.L_x_2214) ;  /* 0x00000e5000067945 */ /* 0x000fe20003800200 */
[----:B------:R-:W-:-:S04]  /*9a60*/  UPRMT UR4, UR39, 0x9910, URZ ;  /* 0x0000991027047896 */ /* 0x000fc800080000ff */
[----:B------:R-:W-:Y:S01]  /*9a70*/  UISETP.GT.AND UP0, UPT, UR4, 0x9, UPT ;  /* 0x000000090400788c */ /* 0x000fe2000bf04270 */
[----:B--2-4-:R-:W-:-:S04]  /*9a80*/  IADD3 R2, P0, PT, R0, UR6, RZ ;  /* 0x0000000600027c10 */ /* 0x014fc8000ff1e0ff */
        /* <DEDUP_REMOVED lines=13> */
.L_x_2218:
[----:B------:R-:W2:Y:S02]  /*9b60*/  LDG.E.U8 R0, desc[UR36][R2.64] ;  /* 0x0000002402007981 */ /* 0x000ea4000c1e1100 */
[----:B--2---:R-:W-:Y:S01]  /*9b70*/  I2FP.F32.U32 R0, R0 ;  /* 0x0000000000007245 */ /* 0x004fe20000201000 */
[----:B------:R-:W-:Y:S06]  /*9b80*/  BRA `(.L_x_2220) ;  /* 0x0000000c00447947 */ /* 0x000fec0003800000 */
.L_x_2217:
        /* <DEDUP_REMOVED lines=9> */
.L_x_2222:
[----:B------:R-:W2:Y:S02]  /*9c20*/  LDG.E R0, desc[UR36][R2.64] ;  /* 0x0000002402007981 */ /* 0x000ea4000c1e1900 */
[----:B--2---:R-:W-:Y:S01]  /*9c30*/  I2FP.F32.S32 R0, R0 ;  /* 0x0000000000007245 */ /* 0x004fe20000201400 */
[----:B------:R-:W-:Y:S06]  /*9c40*/  BRA `(.L_x_2220) ;  /* 0x0000000c00147947 */ /* 0x000fec0003800000 */
.L_x_2221:
[----:B------:R-:W2:Y:S02]  /*9c50*/  LDG.E.U16 R0, desc[UR36][R2.64] ;  /* 0x0000002402007981 */ /* 0x000ea4000c1e1500 */
[----:B--2---:R-:W0:Y:S01]  /*9c60*/  I2F.S16 R0, R0 ;  /* 0x0000000000007306 */ /* 0x004e220000101400 */
[----:B------:R-:W-:Y:S05]  /*9c70*/  BRA `(.L_x_2220) ;  /* 0x0000000c00087947 */ /* 0x000fea0003800000 */
.L_x_2216:
        /* <DEDUP_REMOVED lines=8> */
.L_x_2224:
[----:B------:R-:W2:Y:S02]  /*9d00*/  LDG.E.U16 R0, desc[UR36][R2.64] ;  /* 0x0000002402007981 */ /* 0x000ea4000c1e1500 */
[----:B--2---:R-:W-:Y:S01]  /*9d10*/  HADD2.F32 R0, -RZ, R0.H0_H0 ;  /* 0x20000000ff007230 */ /* 0x004fe20000004100 */
[----:B------:R-:W-:Y:S06]  /*9d20*/  BRA `(.L_x_2220) ;  /* 0x0000000800dc7947 */ /* 0x000fec0003800000 */
.L_x_2223:
        /* <DEDUP_REMOVED lines=8> */
.L_x_2226:
[----:B------:R-:W2:Y:S02]  /*9db0*/  LDG.E.U16 R0, desc[UR36][R2.64] ;  /* 0x0000002402007981 */ /* 0x000ea4000c1e1500 */
[----:B--2---:R-:W-:Y:S01]  /*9dc0*/  HADD2.F32 R0, -RZ, R0.H0_H0 ;  /* 0x20000000ff007230 */ /* 0x004fe20000004100 */
[----:B------:R-:W-:Y:S06]  /*9dd0*/  BRA `(.L_x_2220) ;  /* 0x0000000800b07947 */ /* 0x000fec0003800000 */
.L_x_2225:
        /* <DEDUP_REMOVED lines=11> */
.L_x_2215:
        /* <DEDUP_REMOVED lines=12> */
.L_x_2229:
        /* <DEDUP_REMOVED lines=11> */
.L_x_2228:
        /* <DEDUP_REMOVED lines=23> */
[----:B------:R-:W-:Y:S01]  /*a170*/  LOP3.LUT R0, R5, 0x80000000, R0, 0xf8, !PT ;  /* 0x8000000005007812 */ /* 0x000fe200078ef800 */
[----:B------:R-:W-:Y:S06]  /*a180*/  BRA `(.L_x_2220) ;  /* 0x0000000400c47947 */ /* 0x000fec0003800000 */
.L_x_2231:
        /* <DEDUP_REMOVED lines=12> */
.L_x_2230:
[----:B------:R-:W2:Y:S02]  /*a250*/  LDG.E.U16 R0, desc[UR36][R2.64] ;  /* 0x0000002402007981 */ /* 0x000ea4000c1e1500 */
[----:B--2---:R-:W-:Y:S01]  /*a260*/  IMAD.U32 R0, R0, 0x10000, RZ ;  /* 0x0001000000007824 */ /* 0x004fe200078e00ff */
[----:B------:R-:W-:Y:S06]  /*a270*/  BRA `(.L_x_2220) ;  /* 0x0000000400887947 */ /* 0x000fec0003800000 */
.L_x_2227:
        /* <DEDUP_REMOVED lines=11> */
.L_x_2234:
        /* <DEDUP_REMOVED lines=20> */
.L_x_2236:
[----:B------:R-:W-:Y:S05]  /*a470*/  BSYNC.RECONVERGENT B0 ;  /* 0x0000000000007941 */ /* 0x000fea0003800200 */
.L_x_2235:
[----:B------:R-:W-:Y:S02]  /*a480*/  SHF.L.U32 R0, R0, 0x14, RZ ;  /* 0x0000001400007819 */ /* 0x000fe400000006ff */
[----:B------:R-:W-:-:S04]  /*a490*/  LEA R2, R2, 0x3b800000, 0x17 ;  /* 0x3b80000002027811 */ /* 0x000fc800078eb8ff */
[----:B------:R-:W-:Y:S01]  /*a4a0*/  LOP3.LUT R0, R2, R0, R7, 0xfe, !PT ;  /* 0x0000000002007212 */ /* 0x000fe200078efe07 */
[----:B------:R-:W-:Y:S06]  /*a4b0*/  BRA `(.L_x_2220) ;  /* 0x0000000000f87947 */ /* 0x000fec0003800000 */
.L_x_2233:
        /* <DEDUP_REMOVED lines=20> */
.L_x_2238:
[----:B------:R-:W-:Y:S05]  /*a600*/  BSYNC.RECONVERGENT B0 ;  /* 0x0000000000007941 */ /* 0x000fea0003800200 */
.L_x_2237:
[----:B------:R-:W-:Y:S01]  /*a610*/  IMAD.SHL.U32 R0, R0, 0x200000, RZ ;  /* 0x0020000000007824 */ /* 0x000fe200078e00ff */
[----:B------:R-:W-:-:S04]  /*a620*/  LEA R2, R2, 0x37800000, 0x17 ;  /* 0x3780000002027811 */ /* 0x000fc800078eb8ff */
[----:B------:R-:W-:Y:S01]  /*a630*/  LOP3.LUT R0, R2, R0, R7, 0xfe, !PT ;  /* 0x0000000002007212 */ /* 0x000fe200078efe07 */
[----:B------:R-:W-:Y:S06]  /*a640*/  BRA `(.L_x_2220) ;  /* 0x0000000000947947 */ /* 0x000fec0003800000 */
.L_x_2232:
        /* <DEDUP_REMOVED lines=14> */
.L_x_2219:
        /* <DEDUP_REMOVED lines=16> */
.L_x_2241:
[----:B------:R-:W-:Y:S01]  /*a830*/  MOV R0, RZ ;  /* 0x000000ff00007202 */ /* 0x000fe20000000f00 */
[----:B------:R-:W-:Y:S06]  /*a840*/  BRA `(.L_x_2220) ;  /* 0x0000000000147947 */ /* 0x000fec0003800000 */
.L_x_2240:
[----:B------:R-:W2:Y:S02]  /*a850*/  LDG.E.64 R2, desc[UR36][R2.64] ;  /* 0x0000002402027981 */ /* 0x000ea4000c1e1b00 */
[----:B--2---:R0:W1:Y:S02]  /*a860*/  I2F.U64 R0, R2 ;  /* 0x0000000200007312 */ /* 0x0040640000301000 */
[----:B01----:R-:W-:Y:S05]  /*a870*/  BRA `(.L_x_2220) ;  /* 0x0000000000087947 */ /* 0x003fea0003800000 */
.L_x_2239:
[----:B------:R-:W2:Y:S02]  /*a880*/  LDG.E R0, desc[UR36][R2.64] ;  /* 0x0000002402007981 */ /* 0x000ea4000c1e1900 */
[----:B--2---:R-:W-:-:S07]  /*a890*/  I2FP.F32.U32 R0, R0 ;  /* 0x0000000000007245 */ /* 0x004fce0000201000 */
.L_x_2220:
[----:B------:R-:W-:Y:S05]  /*a8a0*/  BSYNC.RECONVERGENT B6 ;  /* 0x0000000000067941 */ /* 0x000fea0003800200 */
.L_x_2214:
[----:B------:R-:W1:Y:S01]  /*a8b0*/  LDCU.64 UR6, c[0x0][0x5f8] ;  /* 0x0000bf00ff0677ac */ /* 0x000e620008000a00 */
[----:B------:R-:W-:Y:S01]  /*a8c0*/  BSSY.RECONVERGENT B6, `(.L_x_2242) ;  /* 0x00000e6000067945 */ /* 0x000fe20003800200 */
[----:B------:R-:W-:-:S04]  /*a8d0*/  UPRMT UR4, UR42, 0x9910, URZ ;  /* 0x000099102a047896 */ /* 0x000fc800080000ff */
[----:B------:R-:W-:Y:S01]  /*a8e0*/  UISETP.GT.AND UP0, UPT, UR4, 0x9, UPT ;  /* 0x000000090400788c */ /* 0x000fe2000bf04270 */
[----:B-1-34-:R-:W-:Y:S01]  /*a8f0*/  IADD3 R2, P0, PT, R18, UR6, RZ ;  /* 0x0000000612027c10 */ /* 0x01afe2000ff1e0ff */
[----:B0-2--5:R-:W-:-:S04]  /*a900*/  IMAD.MOV.U32 R18, RZ, RZ, R0 ;  /* 0x000000ffff127224 */ /* 0x025fc800078e0000 */
        /* <DEDUP_REMOVED lines=13> */
.L_x_2246:
[----:B------:R-:W2:Y:S02]  /*a9e0*/  LDG.E.U8 R2, desc[UR36][R2.64] ;  /* 0x0000002402027981 */ /* 0x000ea4000c1e1100 */
[----:B--2---:R-:W-:Y:S01]  /*a9f0*/  I2FP.F32.U32 R5, R2 ;  /* 0x0000000200057245 */ /* 0x004fe20000201000 */
[----:B------:R-:W-:Y:S06]  /*aa00*/  BRA `(.L_x_2248) ;  /* 0x0000000c00447947 */ /* 0x000fec0003800000 */
.L_x_2245:
        /* <DEDUP_REMOVED lines=9> */
.L_x_2250:
[----:B------:R-:W2:Y:S02]  /*aaa0*/  LDG.E R2, desc[UR36][R2.64] ;  /* 0x0000002402027981 */ /* 0x000ea4000c1e1900 */
[----:B--2---:R-:W-:Y:S01]  /*aab0*/  I2FP.F32.S32 R5, R2 ;  /* 0x0000000200057245 */ /* 0x004fe20000201400 */
[----:B------:R-:W-:Y:S06]  /*aac0*/  BRA `(.L_x_2248) ;  /* 0x0000000c00147947 */ /* 0x000fec0003800000 */
.L_x_2249:
[----:B------:R-:W2:Y:S02]  /*aad0*/  LDG.E.U16 R2, desc[UR36][R2.64] ;  /* 0x0000002402027981 */ /* 0x000ea4000c1e1500 */
[----:B--2---:R2:W3:Y:S01]  /*aae0*/  I2F.S16 R5, R2 ;  /* 0x0000000200057306 */ /* 0x0044e20000101400 */
[----:B------:R-:W-:Y:S05]  /*aaf0*/  BRA `(.L_x_2248) ;  /* 0x0000000c00087947 */ /* 0x000fea0003800000 */
.L_x_2244:
        /* <DEDUP_REMOVED lines=8> */
.L_x_2252:
[----:B------:R-:W2:Y:S02]  /*ab80*/  LDG.E.U16 R2, desc[UR36][R2.64] ;  /* 0x0000002402027981 */ /* 0x000ea4000c1e1500 */
[----:B--2---:R-:W-:Y:S01]  /*ab90*/  HADD2.F32 R5, -RZ, R2.H0_H0 ;  /* 0x20000002ff057230 */ /* 0x004fe20000004100 */
[----:B------:R-:W-:Y:S06]  /*aba0*/  BRA `(.L_x_2248) ;  /* 0x0000000800dc7947 */ /* 0x000fec0003800000 */
.L_x_2251:
        /* <DEDUP_REMOVED lines=8> */
.L_x_2254:
[----:B------:R-:W2:Y:S02]  /*ac30*/  LDG.E.U16 R2, desc[UR36][R2.64] ;  /* 0x0000002402027981 */ /* 0x000ea4000c1e1500 */
[----:B--2---:R-:W-:Y:S01]  /*ac40*/  HADD2.F32 R5, -RZ, R2.H0_H0 ;  /* 0x20000002ff057230 */ /* 0x004fe20000004100 */
[----:B------:R-:W-:Y:S06]  /*ac50*/  BRA `(.L_x_2248) ;  /* 0x0000000800b07947 */ /* 0x000fec0003800000 */
.L_x_2253:
        /* <DEDUP_REMOVED lines=11> */
.L_x_2243:
        /* <DEDUP_REMOVED lines=12> */
.L_x_2257:
        /* <DEDUP_REMOVED lines=11> */
.L_x_2256:
        /* <DEDUP_REMOVED lines=14> */
[----:B------:R-:W-:Y:S01]  /*af60*/  IADD3 R7, PT, PT, R4, -0x4, RZ ;  /* 0xfffffffc04077810 */ /* 0x000fe20007ffe0ff */
[----:B------:R-:W-:-:S03]  /*af70*/  VIADD R4, R0, 0x1000000 ;  /* 0x0100000000047836 */ /* 0x000fc60000000000 */
[----:B------:R-:W-:Y:S01]  /*af80*/  SHF.L.U32 R6, R0, R7, RZ ;  /* 0x0000000700067219 */ /* 0x000fe200000006ff */
[----:B------:R-:W-:Y:S01]  /*af90*/  IMAD.SHL.U32 R7, R7, 0x800000, RZ ;  /* 0x0080000007077824 */ /* 0x000fe200078e00ff */
[----:B------:R-:W-:-:S04]  /*afa0*/  SHF.R.S32.HI R4, RZ, 0x8, R4 ;  /* 0x00000008ff047819 */ /* 0x000fc80000011404 */
[----:B------:R-:W-:-:S04]  /*afb0*/  LEA.HI R6, R6, -R7, RZ, 0x1c ;  /* 0x8000000706067211 */ /* 0x000fc800078fe0ff */
[----:B------:R-:W-:-:S04]  /*afc0*/  IADD3 R3, PT, PT, R6, 0x3c000000, RZ ;  /* 0x3c00000006037810 */ /* 0x000fc80007ffe0ff */
[----:B------:R-:W-:-:S04]  /*afd0*/  LOP3.LUT R3, R3, 0x7f800000, R4, 0xf8, !PT ;  /* 0x7f80000003037812 */ /* 0x000fc800078ef804 */
[----:B------:R-:W-:-:S04]  /*afe0*/  SEL R0, R3, RZ, P0 ;  /* 0x000000ff03007207 */ /* 0x000fc80000000000 */
[----:B------:R-:W-:Y:S01]  /*aff0*/  LOP3.LUT R5, R0, 0x80000000, R5, 0xf8, !PT ;  /* 0x8000000000057812 */ /* 0x000fe200078ef805 */
[----:B------:R-:W-:Y:S06]  /*b000*/  BRA `(.L_x_2248) ;  /* 0x0000000400c47947 */ /* 0x000fec0003800000 */
.L_x_2259:
        /* <DEDUP_REMOVED lines=12> */
.L_x_2258:
[----:B------:R-:W2:Y:S02]  /*b0d0*/  LDG.E.U16 R2, desc[UR36][R2.64] ;  /* 0x0000002402027981 */ /* 0x000ea4000c1e1500 */
[----:B--2---:R-:W-:Y:S01]  /*b0e0*/  SHF.L.U32 R5, R2, 0x10, RZ ;  /* 0x0000001002057819 */ /* 0x004fe200000006ff */
[----:B------:R-:W-:Y:S06]  /*b0f0*/  BRA `(.L_x_2248) ;  /* 0x0000000400887947 */ /* 0x000fec0003800000 */
.L_x_2255:
        /* <DEDUP_REMOVED lines=11> */
.L_x_2262:
        /* <DEDUP_REMOVED lines=20> */
.L_x_2264:
[----:B------:R-:W-:Y:S05]  /*b2f0*/  BSYNC.RECONVERGENT B0 ;  /* 0x0000000000007941 */ /* 0x000fea0003800200 */
.L_x_2263:
[----:B------:R-:W-:Y:S01]  /*b300*/  IMAD.SHL.U32 R0, R0, 0x100000, RZ ;  /* 0x0010000000007824 */ /* 0x000fe200078e00ff */
[----:B------:R-:W-:-:S04]  /*b310*/  LEA R2, R2, 0x3b800000, 0x17 ;  /* 0x3b80000002027811 */ /* 0x000fc800078eb8ff */
[----:B------:R-:W-:Y:S01]  /*b320*/  LOP3.LUT R5, R2, R0, R7, 0xfe, !PT ;  /* 0x0000000002057212 */ /* 0x000fe200078efe07 */
[----:B------:R-:W-:Y:S06]  /*b330*/  BRA `(.L_x_2248) ;  /* 0x0000000000f87947 */ /* 0x000fec0003800000 */
.L_x_2261:
        /* <DEDUP_REMOVED lines=20> */
.L_x_2266:
[----:B------:R-:W-:Y:S05]  /*b480*/  BSYNC.RECONVERGENT B0 ;  /* 0x0000000000007941 */ /* 0x000fea0003800200 */
.L_x_2265:
[----:B------:R-:W-:Y:S01]  /*b490*/  IMAD.SHL.U32 R0, R0, 0x200000, RZ ;  /* 0x0020000000007824 */ /* 0x000fe200078e00ff */
[----:B------:R-:W-:-:S04]  /*b4a0*/  LEA R2, R2, 0x37800000, 0x17 ;  /* 0x3780000002027811 */ /* 0x000fc800078eb8ff */
[----:B------:R-:W-:Y:S01]  /*b4b0*/  LOP3.LUT R5, R2, R0, R7, 0xfe, !PT ;  /* 0x0000000002057212 */ /* 0x000fe200078efe07 */
[----:B------:R-:W-:Y:S06]  /*b4c0*/  BRA `(.L_x_2248) ;  /* 0x0000000000947947 */ /* 0x000fec0003800000 */
.L_x_2260:
        /* <DEDUP_REMOVED lines=14> */
.L_x_2247:
        /* <DEDUP_REMOVED lines=16> */
.L_x_2269:
[----:B------:R-:W-:Y:S01]  /*b6b0*/  IMAD.MOV.U32 R5, RZ, RZ, RZ ;  /* 0x000000ffff057224 */ /* 0x000fe200078e00ff */
[----:B------:R-:W-:Y:S06]  /*b6c0*/  BRA `(.L_x_2248) ;  /* 0x0000000000147947 */ /* 0x000fec0003800000 */
.L_x_2268:
[----:B------:R-:W2:Y:S02]  /*b6d0*/  LDG.E.64 R2, desc[UR36][R2.64] ;  /* 0x0000002402027981 */ /* 0x000ea4000c1e1b00 */
[----:B--2---:R0:W1:Y:S02]  /*b6e0*/  I2F.U64 R5, R2 ;  /* 0x0000000200057312 */ /* 0x0040640000301000 */
[----:B01----:R-:W-:Y:S05]  /*b6f0*/  BRA `(.L_x_2248) ;  /* 0x0000000000087947 */ /* 0x003fea0003800000 */
.L_x_2267:
[----:B------:R-:W2:Y:S02]  /*b700*/  LDG.E R2, desc[UR36][R2.64] ;  /* 0x0000002402027981 */ /* 0x000ea4000c1e1900 */
[----:B--2---:R-:W-:-:S07]  /*b710*/  I2FP.F32.U32 R5, R2 ;  /* 0x0000000200057245 */ /* 0x004fce0000201000 */
.L_x_2248:
[----:B------:R-:W-:Y:S05]  /*b720*/  BSYNC.RECONVERGENT B6 ;  /* 0x0000000000067941 */ /* 0x000fea0003800200 */
.L_x_2242:
[----:B------:R-:W1:Y:S01]  /*b730*/  LDCU.64 UR6, c[0x0][0x5e8] ;  /* 0x0000bd00ff0677ac */ /* 0x000e620008000a00 */
[----:B------:R-:W-:Y:S01]  /*b740*/  FSETP.GT.FTZ.AND P0, PT, R18, RZ, PT ;  /* 0x000000ff1200720b */ /* 0x000fe20003f14000 */
[----:B------:R-:W-:-:S04]  /*b750*/  UPRMT UR4, UR43, 0x9910, URZ ;  /* 0x000099102b047896 */ /* 0x000fc800080000ff */
[----:B------:R-:W-:-:S08]  /*b760*/  UISETP.GT.AND UP0, UPT, UR4, 0x9, UPT ;  /* 0x000000090400788c */ /* 0x000fd0000bf04270 */
[----:B0--3-5:R-:W-:Y:S01]  /*b770*/  @!P0 FMUL.FTZ R18, R5, R18 ;  /* 0x0000001205128220 */ /* 0x029fe20000410000 */
[----:B-12-4-:R-:W-:-:S04]  /*b780*/  IADD3 R2, P1, PT, R16, UR6, RZ ;  /* 0x0000000610027c10 */ /* 0x016fc8000ff3e0ff */
[----:B------:R-:W-:Y:S01]  /*b790*/  IADD3.X R3, PT, PT, RZ, UR7, RZ, P1, !PT ;  /* 0x00000007ff037c10 */ /* 0x000fe20008ffe4ff */
[----:B------:R-:W-:Y:S08]  /*b7a0*/  BRA.U UP0, `(.L_x_2270) ;  /* 0x0000000100e87547 */ /* 0x000ff0000b800000 */
        /* <DEDUP_REMOVED lines=11> */
.L_x_2273:
[----:B------:R-:W0:Y:S02]  /*b860*/  F2I.S64.TRUNC R18, R18 ;  /* 0x0000001200127311 */ /* 0x000e24000020d900 */
[----:B0-----:R-:W-:-:S05]  /*b870*/  IMAD.MOV.U32 R5, RZ, RZ, R18 ;  /* 0x000000ffff057224 */ /* 0x001fca00078e0012 */
[----:B------:R0:W-:Y:S01]  /*b880*/  STG.E.U8 desc[UR36][R2.64], R5 ;  /* 0x0000000502007986 */ /* 0x0001e2000c101124 */
[----:B------:R-:W-:Y:S05]  /*b890*/  BRA `(.L_x_2275) ;  /* 0x0000000c00287947 */ /* 0x000fea0003800000 */
.L_x_2272:
        /* <DEDUP_REMOVED lines=9> */
.L_x_2277:
[----:B------:R-:W0:Y:S02]  /*b930*/  F2I.FTZ.TRUNC.NTZ R5, R18 ;  /* 0x0000001200057305 */ /* 0x000e24000021f100 */
[----:B0-----:R0:W-:Y:S01]  /*b940*/  STG.E desc[UR36][R2.64], R5 ;  /* 0x0000000502007986 */ /* 0x0011e2000c101924 */
[----:B------:R-:W-:Y:S05]  /*b950*/  BRA `(.L_x_2275) ;  /* 0x0000000800f87947 */ /* 0x000fea0003800000 */
.L_x_2276:
[----:B------:R-:W0:Y:S02]  /*b960*/  F2I.FTZ.TRUNC.NTZ R5, R18 ;  /* 0x0000001200057305 */ /* 0x000e24000021f100 */
[----:B0-----:R0:W-:Y:S01]  /*b970*/  STG.E.U16 desc[UR36][R2.64], R5 ;  /* 0x0000000502007986 */ /* 0x0011e2000c101524 */
[----:B------:R-:W-:Y:S05]  /*b980*/  BRA `(.L_x_2275) ;  /* 0x0000000800ec7947 */ /* 0x000fea0003800000 */
.L_x_2271:
        /* <DEDUP_REMOVED lines=8> */
.L_x_2279:
[----:B------:R-:W-:-:S05]  /*ba10*/  F2FP.F16.F32.PACK_AB R18, RZ, R18 ;  /* 0x00000012ff12723e */ /* 0x000fca00000000ff */
[----:B------:R0:W-:Y:S01]  /*ba20*/  STG.E.U16 desc[UR36][R2.64], R18 ;  /* 0x0000001202007986 */ /* 0x0001e2000c101524 */
[----:B------:R-:W-:Y:S05]  /*ba30*/  BRA `(.L_x_2275) ;  /* 0x0000000800c07947 */ /* 0x000fea0003800000 */
.L_x_2278:
        /* <DEDUP_REMOVED lines=9> */
.L_x_2281:
[----:B------:R-:W-:-:S04]  /*bad0*/  F2FP.F16.F32.PACK_AB R5, RZ, R18 ;  /* 0x00000012ff05723e */ /* 0x000fc800000000ff */
[----:B------:R-:W-:-:S05]  /*bae0*/  PRMT R5, R5, 0x5410, RZ ;  /* 0x0000541005057816 */ /* 0x000fca00000000ff */
[----:B------:R0:W-:Y:S01]  /*baf0*/  STG.E desc[UR36][R2.64], R5 ;  /* 0x0000000502007986 */ /* 0x0001e2000c101924 */
[----:B------:R-:W-:Y:S05]  /*bb00*/  BRA `(.L_x_2275) ;  /* 0x00000008008c7947 */ /* 0x000fea0003800000 */
.L_x_2280:
[----:B------:R-:W-:-:S06]  /*bb10*/  FMUL.FTZ R4, R18, 1 ;  /* 0x3f80000012047820 */ /* 0x000fcc0000410000 */
[----:B------:R-:W0:Y:S02]  /*bb20*/  F2F.F64.F32 R4, R4 ;  /* 0x0000000400047310 */ /* 0x000e240000201800 */
[----:B0-----:R0:W-:Y:S01]  /*bb30*/  STG.E.64 desc[UR36][R2.64], R4 ;  /* 0x0000000402007986 */ /* 0x0011e2000c101b24 */
[----:B------:R-:W-:Y:S05]  /*bb40*/  BRA `(.L_x_2275) ;  /* 0x00000008007c7947 */ /* 0x000fea0003800000 */
.L_x_2270:
        /* <DEDUP_REMOVED lines=13> */
.L_x_2285:
[----:B------:R-:W-:Y:S01]  /*bc20*/  LOP3.LUT R4, R18, 0x7fffffff, RZ, 0xc0, !PT ;  /* 0x7fffffff12047812 */ /* 0x000fe200078ec0ff */
[----:B------:R-:W-:Y:S01]  /*bc30*/  BSSY.RECONVERGENT B0, `(.L_x_2286) ;  /* 0x0000012000007945 */ /* 0x000fe20003800200 */
[----:B------:R-:W-:Y:S02]  /*bc40*/  MOV R0, 0x80 ;  /* 0x0000008000007802 */ /* 0x000fe40000000f00 */
        /* <DEDUP_REMOVED lines=13> */
.L_x_2288:
[----:B------:R-:W-:-:S04]  /*bd20*/  SHF.R.U32.HI R18, RZ, 0x18, R18 ;  /* 0x00000018ff127819 */ /* 0x000fc80000011612 */
[----:B------:R-:W-:-:S04]  /*bd30*/  LOP3.LUT R5, R5, 0x80, R18, 0xf8, !PT ;  /* 0x0000008005057812 */ /* 0x000fc800078ef812 */
[----:B------:R-:W-:-:S07]  /*bd40*/  PRMT R0, R5, 0x7610, R0 ;  /* 0x0000761005007816 */ /* 0x000fce0000000000 */
.L_x_2287:
[----:B------:R-:W-:Y:S05]  /*bd50*/  BSYNC.RECONVERGENT B0 ;  /* 0x0000000000007941 */ /* 0x000fea0003800200 */
.L_x_2286:
[----:B------:R0:W-:Y:S01]  /*bd60*/  STG.E.U8 desc[UR36][R2.64], R0 ;  /* 0x0000000002007986 */ /* 0x0001e2000c101124 */
[----:B------:R-:W-:Y:S05]  /*bd70*/  BRA `(.L_x_2275) ;  /* 0x0000000400f07947 */ /* 0x000fea0003800000 */
.L_x_2284:
        /* <DEDUP_REMOVED lines=16> */
.L_x_2291:
[----:B------:R-:W-:-:S04]  /*be80*/  SHF.R.U32.HI R18, RZ, 0x18, R18 ;  /* 0x00000018ff127819 */ /* 0x000fc80000011612 */
[----:B------:R-:W-:-:S04]  /*be90*/  LOP3.LUT R5, R5, 0x80, R18, 0xf8, !PT ;  /* 0x0000008005057812 */ /* 0x000fc800078ef812 */
[----:B------:R-:W-:-:S07]  /*bea0*/  PRMT R0, R5, 0x7610, R0 ;  /* 0x0000761005007816 */ /* 0x000fce0000000000 */
.L_x_2290:
[----:B------:R-:W-:Y:S05]  /*beb0*/  BSYNC.RECONVERGENT B0 ;  /* 0x0000000000007941 */ /* 0x000fea0003800200 */
.L_x_2289:
[----:B------:R0:W-:Y:S01]  /*bec0*/  STG.E.U8 desc[UR36][R2.64], R0 ;  /* 0x0000000002007986 */ /* 0x0001e2000c101124 */
[----:B------:R-:W-:Y:S05]  /*bed0*/  BRA `(.L_x_2275) ;  /* 0x0000000400987947 */ /* 0x000fea0003800000 */
.L_x_2283:
        /* <DEDUP_REMOVED lines=11> */
[----:B------:R-:W-:Y:S01]  /*bf90*/  IMAD.MOV.U32 R5, RZ, RZ, 0xff ;  /* 0x000000ffff057424 */ /* 0x000fe200078e00ff */
        /* <DEDUP_REMOVED lines=9> */
.L_x_2293:
[----:B------:R-:W0:Y:S02]  /*c030*/  F2I.U64.TRUNC R18, R18 ;  /* 0x0000001200127311 */ /* 0x000e24000020d800 */
[----:B0-----:R0:W-:Y:S01]  /*c040*/  STG.E.64 desc[UR36][R2.64], R18 ;  /* 0x0000001202007986 */ /* 0x0011e2000c101b24 */
[----:B------:R-:W-:Y:S05]  /*c050*/  BRA `(.L_x_2275) ;  /* 0x0000000400387947 */ /* 0x000fea0003800000 */
.L_x_2292:
[----:B------:R-:W0:Y:S02]  /*c060*/  F2I.FTZ.U32.TRUNC.NTZ R5, R18 ;  /* 0x0000001200057305 */ /* 0x000e24000021f000 */
[----:B0-----:R0:W-:Y:S01]  /*c070*/  STG.E desc[UR36][R2.64], R5 ;  /* 0x0000000502007986 */ /* 0x0011e2000c101924 */
[----:B------:R-:W-:Y:S05]  /*c080*/  BRA `(.L_x_2275) ;  /* 0x00000004002c7947 */ /* 0x000fea0003800000 */
.L_x_2282:
        /* <DEDUP_REMOVED lines=10> */
.L_x_2295:
[----:B------:R-:W-:Y:S01]  /*c130*/  FMUL.FTZ R4, R18, 1 ;  /* 0x3f80000012047820 */ /* 0x000fe20000410000 */
[----:B------:R-:W-:-:S05]  /*c140*/  CS2R R6, SRZ ;  /* 0x0000000000067805 */ /* 0x000fca000001ff00 */
[----:B------:R-:W0:Y:S02]  /*c150*/  F2F.F64.F32 R4, R4 ;  /* 0x0000000400047310 */ /* 0x000e240000201800 */
[----:B0-----:R4:W-:Y:S01]  /*c160*/  STG.E.128 desc[UR36][R2.64], R4 ;  /* 0x0000000402007986 */ /* 0x0019e2000c101d24 */
[----:B------:R-:W-:Y:S05]  /*c170*/  BRA `(.L_x_2275) ;  /* 0x0000000000f07947 */ /* 0x000fea0003800000 */
.L_x_2294:
[----:B------:R-:W-:-:S09]  /*c180*/  UISETP.NE.AND UP0, UPT, UR4, 0xf, UPT ;  /* 0x0000000f0400788c */ /* 0x000fd2000bf05270 */
[----:B------:R-:W-:Y:S05]  /*c190*/  BRA.U !UP0, `(.L_x_2296) ;  /* 0x0000000108e07547 */ /* 0x000fea000b800000 */
[----:B------:R-:W-:-:S09]  /*c1a0*/  UISETP.NE.AND UP0, UPT, UR4, 0x17, UPT ;  /* 0x000000170400788c */ /* 0x000fd2000bf05270 */
[----:B------:R-:W-:Y:S05]  /*c1b0*/  BRA.U !UP0, `(.L_x_2297) ;  /* 0x00000001088c7547 */ /* 0x000fea000b800000 */
[----:B------:R-:W-:-:S09]  /*c1c0*/  UISETP.NE.AND UP0, UPT, UR4, 0x18, UPT ;  /* 0x000000180400788c */ /* 0x000fd2000bf05270 */
[----:B------:R-:W-:Y:S05]  /*c1d0*/  BRA.U !UP0, `(.L_x_2298) ;  /* 0x0000000108447547 */ /* 0x000fea000b800000 */
.L_x_2274:
        /* <DEDUP_REMOVED lines=16> */
.L_x_2299:
[----:B------:R-:W-:Y:S05]  /*c2e0*/  BRA `(.L_x_2275) ;  /* 0x0000000000947947 */ /* 0x000fea0003800000 */
.L_x_2298:
[----:B------:R-:W-:Y:S01]  /*c2f0*/  LOP3.LUT R4, R18, 0x7fffffff, RZ, 0xc0, !PT ;  /* 0x7fffffff12047812 */ /* 0x000fe200078ec0ff */
[----:B------:R-:W-:Y:S01]  /*c300*/  BSSY.RECONVERGENT B0, `(.L_x_2300) ;  /* 0x000000b000007945 */ /* 0x000fe20003800200 */
[----:B------:R-:W-:Y:S02]  /*c310*/  SHF.R.U32.HI R7, RZ, 0x18, R18 ;  /* 0x00000018ff077819 */ /* 0x000fe40000011612 */
[----:B------:R-:W-:Y:S02]  /*c320*/  ISETP.GT.U32.AND P0, PT, R4, 0x43efffff, PT ;  /* 0x43efffff0400780c */ /* 0x000fe40003f04070 */
[----:B------:R-:W-:-:S11]  /*c330*/  MOV R0, 0x7f ;  /* 0x0000007f00007802 */ /* 0x000fd60000000f00 */
[----:B------:R-:W-:Y:S05]  /*c340*/  @P0 BRA `(.L_x_2301) ;  /* 0x0000000000180947 */ /* 0x000fea0003800000 */
[----:B------:R-:W-:-:S13]  /*c350*/  ISETP.GE.U32.AND P0, PT, R4, 0x3c800000, PT ;  /* 0x3c8000000400780c */ /* 0x000fda0003f06070 */
[----:B------:R-:W-:-:S04]  /*c360*/  @P0 SHF.R.U32.HI R0, RZ, 0x14, R18 ;  /* 0x00000014ff000819 */ /* 0x000fc80000011612 */
[----:B------:R-:W-:-:S04]  /*c370*/  @P0 LOP3.LUT R5, R0, 0x1, RZ, 0xc0, !PT ;  /* 0x0000000100050812 */ /* 0x000fc800078ec0ff */
[----:B------:R-:W-:-:S04]  /*c380*/  @P0 IADD3 R0, PT, PT, R18, 0x407ffff, R5 ;  /* 0x0407ffff12000810 */ /* 0x000fc80007ffe005 */
[----:B------:R-:W-:Y:S01]  /*c390*/  @P0 SHF.R.U32.HI R0, RZ, 0x14, R0 ;  /* 0x00000014ff000819 */ /* 0x000fe20000011600 */
[----:B------:R-:W-:-:S07]  /*c3a0*/  @!P0 FADD.FTZ R0, R4, 16384 ;  /* 0x4680000004008421 */ /* 0x000fce0000010000 */
.L_x_2301:
[----:B------:R-:W-:Y:S05]  /*c3b0*/  BSYNC.RECONVERGENT B0 ;  /* 0x0000000000007941 */ /* 0x000fea0003800200 */
.L_x_2300:
[----:B------:R-:W-:-:S05]  /*c3c0*/  LOP3.LUT R5, R0, 0x80, R7, 0xf8, !PT ;  /* 0x0000008000057812 */ /* 0x000fca00078ef807 */
[----:B------:R1:W-:Y:S01]  /*c3d0*/  STG.E.U8 desc[UR36][R2.64], R5 ;  /* 0x0000000502007986 */ /* 0x0003e2000c101124 */
[----:B------:R-:W-:Y:S05]  /*c3e0*/  BRA `(.L_x_2275) ;  /* 0x0000000000547947 */ /* 0x000fea0003800000 */
.L_x_2297:
        /* <DEDUP_REMOVED lines=11> */
.L_x_2303:
[----:B------:R-:W-:Y:S01]  /*c4a0*/  IMAD.MOV.U32 R0, RZ, RZ, 0x7f ;  /* 0x0000007fff007424 */ /* 0x000fe200078e00ff */
[----:B------:R-:W-:-:S04]  /*c4b0*/  ISETP.GT.U32.AND P0, PT, R4, 0x7f800000, PT ;  /* 0x7f8000000400780c */ /* 0x000fc80003f04070 */
[----:B------:R-:W-:-:S09]  /*c4c0*/  SEL R0, R0, 0x7c, P0 ;  /* 0x0000007c00007807 */ /* 0x000fd20000000000 */
.L_x_2304:
[----:B------:R-:W-:Y:S05]  /*c4d0*/  BSYNC.RECONVERGENT B0 ;  /* 0x0000000000007941 */ /* 0x000fea0003800200 */
.L_x_2302:
[----:B------:R-:W-:-:S04]  /*c4e0*/  SHF.R.U32.HI R5, RZ, 0x18, R18 ;  /* 0x00000018ff057819 */ /* 0x000fc80000011612 */
[----:B------:R-:W-:-:S05]  /*c4f0*/  LOP3.LUT R5, R0, 0x80, R5, 0xf8, !PT ;  /* 0x0000008000057812 */ /* 0x000fca00078ef805 */
[----:B------:R0:W-:Y:S01]  /*c500*/  STG.E.U8 desc[UR36][R2.64], R5 ;  /* 0x0000000502007986 */ /* 0x0001e2000c101124 */
[----:B------:R-:W-:Y:S05]  /*c510*/  BRA `(.L_x_2275) ;  /* 0x0000000000087947 */ /* 0x000fea0003800000 */
.L_x_2296:
[----:B------:R-:W-:-:S05]  /*c520*/  F2FP.BF16.F32.PACK_AB R18, RZ, R18 ;  /* 0x00000012ff12723e */ /* 0x000fca00000010ff */
[----:B------:R2:W-:Y:S02]  /*c530*/  STG.E.U16 desc[UR36][R2.64], R18 ;  /* 0x0000001202007986 */ /* 0x0005e4000c101524 */
.L_x_2275:
[----:B------:R-:W-:-:S07]  /*c540*/  VIADD R17, R17, 0x80 ;  /* 0x0000008011117836 */ /* 0x000fce0000000000 */
.L_x_2212:
[----:B------:R-:W-:Y:S05]  /*c550*/  BSYNC.RECONVERGENT B7 ;  /* 0x0000000000077941 */ /* 0x000fea0003800200 */
.L_x_2211:
[----:B------:R-:W5:Y:S02]  /*c560*/  LDCU UR4, c[0x0][0x380] ;  /* 0x00007000ff0477ac */ /* 0x000f640008000800 */
[----:B-----5:R-:W-:-:S13]  /*c570*/  ISETP.GE.AND P0, PT, R17, UR4, PT ;  /* 0x0000000411007c0c */ /* 0x020fda000bf06270 */
[----:B------:R-:W-:Y:S05]  /*c580*/  @P0 EXIT ;  /* 0x000000000000094d */ /* 0x000fea0003800000 */
[----:B------:R-:W5:Y:S01]  /*c590*/  LDCU UR4, c[0x0][0x388] ;  /* 0x00007100ff0477ac */ /* 0x000f620008000800 */
[----:B0123--:R-:W-:Y:S02]  /*c5a0*/  HFMA2 R18, -RZ, RZ, 0, 0 ;  /* 0x00000000ff127431 */ /* 0x00ffe400000001ff */
[----:B------:R-:W-:Y:S02]  /*c5b0*/  IMAD.MOV.U32 R0, RZ, RZ, RZ ;  /* 0x000000ffff007224 */ /* 0x000fe400078e00ff */
[----:B------:R-:W-:Y:S01]  /*c5c0*/  IMAD.MOV.U32 R16, RZ, RZ, RZ ;  /* 0x000000ffff107224 */ /* 0x000fe200078e00ff */
[----:B-----5:R-:W-:-:S09]  /*c5d0*/  UISETP.NE.AND UP0, UPT, UR4, URZ, UPT ;  /* 0x000000ff0400728c */ /* 0x020fd2000bf05270 */
[----:B------:R-:W-:Y:S05]  /*c5e0*/  BRA.U !UP0, `(.L_x_2305) ;  /* 0x0000001508707547 */ /* 0x000fea000b800000 */
[----:B------:R-:W4:Y:S01]  /*c5f0*/  LDCU.64 UR4, c[0x0][0x390] ;  /* 0x00007200ff0477ac */ /* 0x000f220008000a00 */
[----:B------:R-:W-:Y:S01]  /*c600*/  MOV R16, RZ ;  /* 0x000000ff00107202 */ /* 0x000fe20000000f00 */
[----:B------:R-:W0:Y:S01]  /*c610*/  LDCU UR6, c[0x0][0x38c] ;  /* 0x00007180ff0677ac */ /* 0x000e220008000800 */
[----:B------:R-:W1:Y:S01]  /*c620*/  LDCU.64 UR8, c[0x0][0x4b8] ;  /* 0x00009700ff0877ac */ /* 0x000e620008000a00 */
[----:B------:R-:W-:Y:S02]  /*c630*/  UISETP.NE.AND UP0, UPT, UR41, URZ, UPT ;  /* 0x000000ff2900728c */ /* 0x000fe4000bf05270 */
[----:B----4-:R-:W-:Y:S01]  /*c640*/  IMAD.HI.U32 R2, R17, UR4, R16 ;  /* 0x0000000411027c27 */ /* 0x010fe2000f8e0010 */
        /* <DEDUP_REMOVED lines=342> */
.L_x_2305:
[----:B------:R-:W0:Y:S01]  /*dbb0*/  LDCU.64 UR6, c[0x0][0x5e8] ;  /* 0x0000bd00ff0677ac */ /* 0x000e220008000a00 */
[----:B------:R-:W-:Y:S01]  /*dbc0*/  BSSY.RECONVERGENT B6, `(.L_x_2306) ;  /* 0x00000e8000067945 */ /* 0x000fe20003800200 */
[----:B------:R-:W4:Y:S01]  /*dbd0*/  LDCU.64 UR8, c[0x0][0x5f0] ;  /* 0x0000be00ff0877ac */ /* 0x000f220008000a00 */
[----:B------:R-:W-:-:S04]  /*dbe0*/  UPRMT UR4, UR39, 0x9910, URZ ;  /* 0x0000991027047896 */ /* 0x000fc800080000ff */
[----:B------:R-:W-:Y:S01]  /*dbf0*/  UISETP.GT.AND UP0, UPT, UR4, 0x9, UPT ;  /* 0x000000090400788c */ /* 0x000fe2000bf04270 */
[----:B0-----:R-:W-:Y:S02]  /*dc00*/  IADD3 R16, P0, PT, R16, UR6, RZ ;  /* 0x0000000610107c10 */ /* 0x001fe4000ff1e0ff */
[----:B----4-:R-:W-:-:S03]  /*dc10*/  IADD3 R2, P1, PT, R0, UR8, RZ ;  /* 0x0000000800027c10 */ /* 0x010fc6000ff3e0ff */
        /* <DEDUP_REMOVED lines=14> */
.L_x_2310:
[----:B------:R-:W2:Y:S02]  /*dd00*/  LDG.E.U8 R0, desc[UR36][R2.64] ;  /* 0x0000002402007981 */ /* 0x000ea4000c1e1100 */
[----:B--2---:R-:W-:Y:S01]  /*dd10*/  I2FP.F32.U32 R0, R0 ;  /* 0x0000000000007245 */ /* 0x004fe20000201000 */
[----:B------:R-:W-:Y:S06]  /*dd20*/  BRA `(.L_x_2312) ;  /* 0x0000000c00447947 */ /* 0x000fec0003800000 */
.L_x_2309:
        /* <DEDUP_REMOVED lines=9> */
.L_x_2314:
[----:B------:R-:W2:Y:S02]  /*ddc0*/  LDG.E R0, desc[UR36][R2.64] ;  /* 0x0000002402007981 */ /* 0x000ea4000c1e1900 */
[----:B--2---:R-:W-:Y:S01]  /*ddd0*/  I2FP.F32.S32 R0, R0 ;  /* 0x0000000000007245 */ /* 0x004fe20000201400 */
[----:B------:R-:W-:Y:S06]  /*dde0*/  BRA `(.L_x_2312) ;  /* 0x0000000c00147947 */ /* 0x000fec0003800000 */
.L_x_2313:
[----:B------:R-:W2:Y:S02]  /*ddf0*/  LDG.E.U16 R0, desc[UR36][R2.64] ;  /* 0x0000002402007981 */ /* 0x000ea4000c1e1500 */
[----:B--2---:R-:W4:Y:S01]  /*de00*/  I2F.S16 R0, R0 ;  /* 0x0000000000007306 */ /* 0x004f220000101400 */
[----:B------:R-:W-:Y:S05]  /*de10*/  BRA `(.L_x_2312) ;  /* 0x0000000c00087947 */ /* 0x000fea0003800000 */
.L_x_2308:
        /* <DEDUP_REMOVED lines=8> */
.L_x_2316:
[----:B------:R-:W2:Y:S02]  /*dea0*/  LDG.E.U16 R0, desc[UR36][R2.64] ;  /* 0x0000002402007981 */ /* 0x000ea4000c1e1500 */
[----:B--2---:R-:W-:Y:S01]  /*deb0*/  HADD2.F32 R0, -RZ, R0.H0_H0 ;  /* 0x20000000ff007230 */ /* 0x004fe20000004100 */
[----:B------:R-:W-:Y:S06]  /*dec0*/  BRA `(.L_x_2312) ;  /* 0x0000000800dc7947 */ /* 0x000fec0003800000 */
.L_x_2315:
        /* <DEDUP_REMOVED lines=8> */
.L_x_2318:
[----:B------:R-:W2:Y:S02]  /*df50*/  LDG.E.U16 R0, desc[UR36][R2.64] ;  /* 0x0000002402007981 */ /* 0x000ea4000c1e1500 */
[----:B--2---:R-:W-:Y:S01]  /*df60*/  HADD2.F32 R0, -RZ, R0.H0_H0 ;  /* 0x20000000ff007230 */ /* 0x004fe20000004100 */
[----:B------:R-:W-:Y:S06]  /*df70*/  BRA `(.L_x_2312) ;  /* 0x0000000800b07947 */ /* 0x000fec0003800000 */
.L_x_2317:
        /* <DEDUP_REMOVED lines=11> */
.L_x_2307:
        /* <DEDUP_REMOVED lines=12> */
.L_x_2321:
        /* <DEDUP_REMOVED lines=11> */
.L_x_2320:
        /* <DEDUP_REMOVED lines=25> */
.L_x_2323:
        /* <DEDUP_REMOVED lines=12> */
.L_x_2322:
[----:B------:R-:W2:Y:S02]  /*e3f0*/  LDG.E.U16 R0, desc[UR36][R2.64] ;  /* 0x0000002402007981 */ /* 0x000ea4000c1e1500 */
[----:B--2---:R-:W-:Y:S01]  /*e400*/  IMAD.U32 R0, R0, 0x10000, RZ ;  /* 0x0001000000007824 */ /* 0x004fe200078e00ff */
[----:B------:R-:W-:Y:S06]  /*e410*/  BRA `(.L_x_2312) ;  /* 0x0000000400887947 */ /* 0x000fec0003800000 */
.L_x_2319:
        /* <DEDUP_REMOVED lines=11> */
.L_x_2326:
        /* <DEDUP_REMOVED lines=20> */
.L_x_2328:
[----:B------:R-:W-:Y:S05]  /*e610*/  BSYNC.RECONVERGENT B0 ;  /* 0x0000000000007941 */ /* 0x000fea0003800200 */
.L_x_2327:
[----:B------:R-:W-:Y:S02]  /*e620*/  SHF.L.U32 R0, R0, 0x14, RZ ;  /* 0x0000001400007819 */ /* 0x000fe400000006ff */
[----:B------:R-:W-:-:S04]  /*e630*/  LEA R2, R2, 0x3b800000, 0x17 ;  /* 0x3b80000002027811 */ /* 0x000fc800078eb8ff */
[----:B------:R-:W-:Y:S01]  /*e640*/  LOP3.LUT R0, R2, R0, R7, 0xfe, !PT ;  /* 0x0000000002007212 */ /* 0x000fe200078efe07 */
[----:B------:R-:W-:Y:S06]  /*e650*/  BRA `(.L_x_2312) ;  /* 0x0000000000f87947 */ /* 0x000fec0003800000 */
.L_x_2325:
        /* <DEDUP_REMOVED lines=20> */
.L_x_2330:
[----:B------:R-:W-:Y:S05]  /*e7a0*/  BSYNC.RECONVERGENT B0 ;  /* 0x0000000000007941 */ /* 0x000fea0003800200 */
.L_x_2329:
[----:B------:R-:W-:Y:S01]  /*e7b0*/  IMAD.SHL.U32 R0, R0, 0x200000, RZ ;  /* 0x0020000000007824 */ /* 0x000fe200078e00ff */
[----:B------:R-:W-:-:S04]  /*e7c0*/  LEA R2, R2, 0x37800000, 0x17 ;  /* 0x3780000002027811 */ /* 0x000fc800078eb8ff */
[----:B------:R-:W-:Y:S01]  /*e7d0*/  LOP3.LUT R0, R2, R0, R7, 0xfe, !PT ;  /* 0x0000000002007212 */ /* 0x000fe200078efe07 */
[----:B------:R-:W-:Y:S06]  /*e7e0*/  BRA `(.L_x_2312) ;  /* 0x0000000000947947 */ /* 0x000fec0003800000 */
.L_x_2324:
        /* <DEDUP_REMOVED lines=14> */
.L_x_2311:
        /* <DEDUP_REMOVED lines=16> */
.L_x_2333:
[----:B------:R-:W-:Y:S01]  /*e9d0*/  MOV R0, RZ ;  /* 0x000000ff00007202 */ /* 0x000fe20000000f00 */
[----:B------:R-:W-:Y:S06]  /*e9e0*/  BRA `(.L_x_2312) ;  /* 0x0000000000147947 */ /* 0x000fec0003800000 */
.L_x_2332:
[----:B------:R-:W2:Y:S02]  /*e9f0*/  LDG.E.64 R2, desc[UR36][R2.64] ;  /* 0x0000002402027981 */ /* 0x000ea4000c1e1b00 */
[----:B--2---:R0:W1:Y:S02]  /*ea00*/  I2F.U64 R0, R2 ;  /* 0x0000000200007312 */ /* 0x0040640000301000 */
[----:B01----:R-:W-:Y:S05]  /*ea10*/  BRA `(.L_x_2312) ;  /* 0x0000000000087947 */ /* 0x003fea0003800000 */
.L_x_2331:
[----:B------:R-:W2:Y:S02]  /*ea20*/  LDG.E R0, desc[UR36][R2.64] ;  /* 0x0000002402007981 */ /* 0x000ea4000c1e1900 */
[----:B--2---:R-:W-:-:S07]  /*ea30*/  I2FP.F32.U32 R0, R0 ;  /* 0x0000000000007245 */ /* 0x004fce0000201000 */
.L_x_2312:
[----:B------:R-:W-:Y:S05]  /*ea40*/  BSYNC.RECONVERGENT B6 ;  /* 0x0000000000067941 */ /* 0x000fea0003800200 */
.L_x_2306:
[----:B------:R-:W0:Y:S01]  /*ea50*/  LDCU.64 UR6, c[0x0][0x5f8] ;  /* 0x0000bf00ff0677ac */ /* 0x000e220008000a00 */
[----:B------:R-:W-:Y:S01]  /*ea60*/  BSSY.RECONVERGENT B6, `(.L_x_2334) ;  /* 0x00000e6000067945 */ /* 0x000fe20003800200 */
[----:B------:R-:W-:-:S04]  /*ea70*/  UPRMT UR4, UR42, 0x9910, URZ ;  /* 0x000099102a047896 */ /* 0x000fc800080000ff */
[----:B------:R-:W-:Y:S01]  /*ea80*/  UISETP.GT.AND UP0, UPT, UR4, 0x9, UPT ;  /* 0x000000090400788c */ /* 0x000fe2000bf04270 */
[----:B012---:R-:W-:Y:S01]  /*ea90*/  IADD3 R2, P0, PT, R18, UR6, RZ ;  /* 0x0000000612027c10 */ /* 0x007fe2000ff1e0ff */
[----:B---345:R-:W-:-:S04]  /*eaa0*/  IMAD.MOV.U32 R18, RZ, RZ, R0 ;  /* 0x000000ffff127224 */ /* 0x038fc800078e0000 */
        /* <DEDUP_REMOVED lines=11> */
[----:B--2---:R0:W1:Y:S01]  /*eb60*/  I2F.S16 R5, R2 ;  /* 0x0000000200057306 */ /* 0x0040620000101400 */
[----:B------:R-:W-:Y:S05]  /*eb70*/  BRA `(.L_x_2340) ;  /* 0x0000000c00507947 */ /* 0x000fea0003800000 */
.L_x_2338:
[----:B------:R-:W2:Y:S02]  /*eb80*/  LDG.E.U8 R2, desc[UR36][R2.64] ;  /* 0x0000002402027981 */ /* 0x000ea4000c1e1100 */
[----:B--2---:R-:W-:Y:S01]  /*eb90*/  I2FP.F32.U32 R5, R2 ;  /* 0x0000000200057245 */ /* 0x004fe20000201000 */
[----:B------:R-:W-:Y:S06]  /*eba0*/  BRA `(.L_x_2340) ;  /* 0x0000000c00447947 */ /* 0x000fec0003800000 */
.L_x_2337:
        /* <DEDUP_REMOVED lines=9> */
.L_x_2342:
[----:B------:R-:W2:Y:S02]  /*ec40*/  LDG.E R2, desc[UR36][R2.64] ;  /* 0x0000002402027981 */ /* 0x000ea4000c1e1900 */
[----:B--2---:R-:W-:Y:S01]  /*ec50*/  I2FP.F32.S32 R5, R2 ;  /* 0x0000000200057245 */ /* 0x004fe20000201400 */
[----:B------:R-:W-:Y:S06]  /*ec60*/  BRA `(.L_x_2340) ;  /* 0x0000000c00147947 */ /* 0x000fec0003800000 */
.L_x_2341:
[----:B------:R-:W2:Y:S02]  /*ec70*/  LDG.E.U16 R2, desc[UR36][R2.64] ;  /* 0x0000002402027981 */ /* 0x000ea4000c1e1500 */
[----:B--2---:R2:W3:Y:S01]  /*ec80*/  I2F.S16 R5, R2 ;  /* 0x0000000200057306 */ /* 0x0044e20000101400 */
[----:B------:R-:W-:Y:S05]  /*ec90*/  BRA `(.L_x_2340) ;  /* 0x0000000c00087947 */ /* 0x000fea0003800000 */
.L_x_2336:
        /* <DEDUP_REMOVED lines=8> */
.L_x_2344:
[----:B------:R-:W2:Y:S02]  /*ed20*/  LDG.E.U16 R2, desc[UR36][R2.64] ;  /* 0x0000002402027981 */ /* 0x000ea4000c1e1500 */
[----:B--2---:R-:W-:Y:S01]  /*ed30*/  HADD2.F32 R5, -RZ, R2.H0_H0 ;  /* 0x20000002ff057230 */ /* 0x004fe20000004100 */
[----:B------:R-:W-:Y:S06]  /*ed40*/  BRA `(.L_x_2340) ;  /* 0x0000000800dc7947 */ /* 0x000fec0003800000 */
.L_x_2343:
        /* <DEDUP_REMOVED lines=8> */
.L_x_2346:
[----:B------:R-:W2:Y:S02]  /*edd0*/  LDG.E.U16 R2, desc[UR36][R2.64] ;  /* 0x0000002402027981 */ /* 0x000ea4000c1e1500 */
[----:B--2---:R-:W-:Y:S01]  /*ede0*/  HADD2.F32 R5, -RZ, R2.H0_H0 ;  /* 0x20000002ff057230 */ /* 0x004fe20000004100 */
[----:B------:R-:W-:Y:S06]  /*edf0*/  BRA `(.L_x_2340) ;  /* 0x0000000800b07947 */ /* 0x000fec0003800000 */
.L_x_2345:
        /* <DEDUP_REMOVED lines=11> */
.L_x_2335:
        /* <DEDUP_REMOVED lines=12> */
.L_x_2349:
        /* <DEDUP_REMOVED lines=11> */
.L_x_2348:
        /* <DEDUP_REMOVED lines=25> */
.L_x_2351:
        /* <DEDUP_REMOVED lines=12> */
.L_x_2350:
[----:B------:R-:W2:Y:S02]  /*f270*/  LDG.E.U16 R2, desc[UR36][R2.64] ;  /* 0x0000002402027981 */ /* 0x000ea4000c1e1500 */
[----:B--2---:R-:W-:Y:S01]  /*f280*/  SHF.L.U32 R5, R2, 0x10, RZ ;  /* 0x0000001002057819 */ /* 0x004fe200000006ff */
[----:B------:R-:W-:Y:S06]  /*f290*/  BRA `(.L_x_2340) ;  /* 0x0000000400887947 */ /* 0x000fec0003800000 */
.L_x_2347:
        /* <DEDUP_REMOVED lines=11> */
.L_x_2354:
        /* <DEDUP_REMOVED lines=20> */
.L_x_2356:
[----:B------:R-:W-:Y:S05]  /*f490*/  BSYNC.RECONVERGENT B0 ;  /* 0x0000000000007941 */ /* 0x000fea0003800200 */
.L_x_2355:
[----:B------:R-:W-:Y:S01]  /*f4a0*/  IMAD.SHL.U32 R0, R0, 0x100000, RZ ;  /* 0x0010000000007824 */ /* 0x000fe200078e00ff */
[----:B------:R-:W-:-:S04]  /*f4b0*/  LEA R2, R2, 0x3b800000, 0x17 ;  /* 0x3b80000002027811 */ /* 0x000fc800078eb8ff */
[----:B------:R-:W-:Y:S01]  /*f4c0*/  LOP3.LUT R5, R2, R0, R7, 0xfe, !PT ;  /* 0x0000000002057212 */ /* 0x000fe200078efe07 */
[----:B------:R-:W-:Y:S06]  /*f4d0*/  BRA `(.L_x_2340) ;  /* 0x0000000000f87947 */ /* 0x000fec0003800000 */
.L_x_2353:
        /* <DEDUP_REMOVED lines=20> */
.L_x_2358:
[----:B------:R-:W-:Y:S05]  /*f620*/  BSYNC.RECONVERGENT B0 ;  /* 0x0000000000007941 */ /* 0x000fea0003800200 */
.L_x_2357:
[----:B------:R-:W-:Y:S01]  /*f630*/  IMAD.SHL.U32 R0, R0, 0x200000, RZ ;  /* 0x0020000000007824 */ /* 0x000fe200078e00ff */
[----:B------:R-:W-:-:S04]  /*f640*/  LEA R2, R2, 0x37800000, 0x17 ;  /* 0x3780000002027811 */ /* 0x000fc800078eb8ff */
[----:B------:R-:W-:Y:S01]  /*f650*/  LOP3.LUT R5, R2, R0, R7, 0xfe, !PT ;  /* 0x0000000002057212 */ /* 0x000fe200078efe07 */
[----:B------:R-:W-:Y:S06]  /*f660*/  BRA `(.L_x_2340) ;  /* 0x0000000000947947 */ /* 0x000fec0003800000 */
.L_x_2352:
        /* <DEDUP_REMOVED lines=14> */
.L_x_2339:
        /* <DEDUP_REMOVED lines=16> */
.L_x_2361:
[----:B------:R-:W-:Y:S01]  /*f850*/  IMAD.MOV.U32 R5, RZ, RZ, RZ ;  /* 0x000000ffff057224 */ /* 0x000fe200078e00ff */
[----:B------:R-:W-:Y:S06]  /*f860*/  BRA `(.L_x_2340) ;  /* 0x0000000000147947 */ /* 0x000fec0003800000 */
.L_x_2360:
[----:B------:R-:W2:Y:S02]  /*f870*/  LDG.E.64 R2, desc[UR36][R2.64] ;  /* 0x0000002402027981 */ /* 0x000ea4000c1e1b00 */
[----:B--2---:R0:W1:Y:S02]  /*f880*/  I2F.U64 R5, R2 ;  /* 0x0000000200057312 */ /* 0x0040640000301000 */
[----:B01----:R-:W-:Y:S05]  /*f890*/  BRA `(.L_x_2340) ;  /* 0x0000000000087947 */ /* 0x003fea0003800000 */
.L_x_2359:
[----:B------:R-:W2:Y:S02]  /*f8a0*/  LDG.E R2, desc[UR36][R2.64] ;  /* 0x0000002402027981 */ /* 0x000ea4000c1e1900 */
[----:B--2---:R-:W-:-:S07]  /*f8b0*/  I2FP.F32.U32 R5, R2 ;  /* 0x0000000200057245 */ /* 0x004fce0000201000 */
.L_x_2340:
[----:B------:R-:W-:Y:S05]  /*f8c0*/  BSYNC.RECONVERGENT B6 ;  /* 0x0000000000067941 */ /* 0x000fea0003800200 */
.L_x_2334:
[----:B------:R-:W-:Y:S01]  /*f8d0*/  UPRMT UR4, UR43, 0x9910, URZ ;  /* 0x000099102b047896 */ /* 0x000fe200080000ff */
[----:B------:R-:W-:-:S03]  /*f8e0*/  FSETP.GT.FTZ.AND P0, PT, R18, RZ, PT ;  /* 0x000000ff1200720b */ /* 0x000fc60003f14000 */
[----:B------:R-:W-:-:S10]  /*f8f0*/  UISETP.GT.AND UP0, UPT, UR4, 0x9, UPT ;  /* 0x000000090400788c */ /* 0x000fd4000bf04270 */
[----:B-1-3-5:R-:W-:Y:S01]  /*f900*/  @!P0 FMUL.FTZ R18, R5, R18 ;  /* 0x0000001205128220 */ /* 0x02afe20000410000 */
        /* <DEDUP_REMOVED lines=9> */
[----:B0---4-:R-:W0:Y:S02]  /*f9a0*/  F2I.FTZ.TRUNC.NTZ R3, R18 ;  /* 0x0000001200037305 */ /* 0x011e24000021f100 */
[----:B0-----:R-:W-:Y:S01]  /*f9b0*/  STG.E.U8 desc[UR36][R16.64], R3 ;  /* 0x0000000310007986 */ /* 0x001fe2000c101124 */
[----:B------:R-:W-:Y:S05]  /*f9c0*/  EXIT ;  /* 0x000000000000794d */ /* 0x000fea0003800000 */
.L_x_2365:
[----:B------:R-:W0:Y:S02]  /*f9d0*/  F2I.S64.TRUNC R18, R18 ;  /* 0x0000001200127311 */ /* 0x000e24000020d900 */
[----:B0---4-:R-:W-:-:S05]  /*f9e0*/  MOV R3, R18 ;  /* 0x0000001200037202 */ /* 0x011fca0000000f00 */
[----:B------:R-:W-:Y:S01]  /*f9f0*/  STG.E.U8 desc[UR36][R16.64], R3 ;  /* 0x0000000310007986 */ /* 0x000fe2000c101124 */
[----:B------:R-:W-:Y:S05]  /*fa00*/  EXIT ;  /* 0x000000000000794d */ /* 0x000fea0003800000 */
.L_x_2364:
[----:B------:R-:W-:-:S09]  /*fa10*/  UISETP.NE.AND UP0, UPT, UR4, 0x2, UPT ;  /* 0x000000020400788c */ /* 0x000fd2000bf05270 */
[----:B------:R-:W-:Y:S05]  /*fa20*/  BRA.U !UP0, `(.L_x_2367) ;  /* 0x0000000108287547 */ /* 0x000fea000b800000 */
[----:B------:R-:W-:-:S09]  /*fa30*/  UISETP.NE.AND UP0, UPT, UR4, 0x3, UPT ;  /* 0x000000030400788c */ /* 0x000fd2000bf05270 */
[----:B------:R-:W-:Y:S05]  /*fa40*/  BRA.U !UP0, `(.L_x_2368) ;  /* 0x0000000108147547 */ /* 0x000fea000b800000 */
[----:B------:R-:W-:-:S09]  /*fa50*/  UISETP.NE.AND UP0, UPT, UR4, 0x4, UPT ;  /* 0x000000040400788c */ /* 0x000fd2000bf05270 */
[----:B------:R-:W-:Y:S05]  /*fa60*/  BRA.U UP0, `(.L_x_2366) ;  /* 0x0000000900387547 */ /* 0x000fea000b800000 */
[----:B------:R-:W1:Y:S02]  /*fa70*/  F2I.S64.TRUNC R18, R18 ;  /* 0x0000001200127311 */ /* 0x000e64000020d900 */
[----:B-1----:R-:W-:Y:S01]  /*fa80*/  STG.E.64 desc[UR36][R16.64], R18 ;  /* 0x0000001210007986 */ /* 0x002fe2000c101b24 */
[----:B------:R-:W-:Y:S05]  /*fa90*/  EXIT ;  /* 0x000000000000794d */ /* 0x000fea0003800000 */
.L_x_2368:
[----:B0---4-:R-:W0:Y:S02]  /*faa0*/  F2I.FTZ.TRUNC.NTZ R3, R18 ;  /* 0x0000001200037305 */ /* 0x011e24000021f100 */
[----:B0-----:R-:W-:Y:S01]  /*fab0*/  STG.E desc[UR36][R16.64], R3 ;  /* 0x0000000310007986 */ /* 0x001fe2000c101924 */
[----:B------:R-:W-:Y:S05]  /*fac0*/  EXIT ;  /* 0x000000000000794d */ /* 0x000fea0003800000 */
.L_x_2367:
[----:B0---4-:R-:W0:Y:S02]  /*fad0*/  F2I.FTZ.TRUNC.NTZ R3, R18 ;  /* 0x0000001200037305 */ /* 0x011e24000021f100 */
[----:B0-----:R-:W-:Y:S01]  /*fae0*/  STG.E.U16 desc[UR36][R16.64], R3 ;  /* 0x0000000310007986 */ /* 0x001fe2000c101524 */
[----:B------:R-:W-:Y:S05]  /*faf0*/  EXIT ;  /* 0x000000000000794d */ /* 0x000fea0003800000 */
.L_x_2363:
[----:B------:R-:W-:-:S09]  /*fb00*/  UISETP.GT.AND UP0, UPT, UR4, 0x6, UPT ;  /* 0x000000060400788c */ /* 0x000fd2000bf04270 */
[----:B------:R-:W-:Y:S05]  /*fb10*/  BRA.U UP0, `(.L_x_2369) ;  /* 0x0000000100247547 */ /* 0x000fea000b800000 */
[----:B------:R-:W-:-:S09]  /*fb20*/  UISETP.NE.AND UP0, UPT, UR4, 0x5, UPT ;  /* 0x000000050400788c */ /* 0x000fd2000bf05270 */
[----:B------:R-:W-:Y:S05]  /*fb30*/  BRA.U !UP0, `(.L_x_2370) ;  /* 0x0000000108107547 */ /* 0x000fea000b800000 */
[----:B------:R-:W-:-:S09]  /*fb40*/  UISETP.NE.AND UP0, UPT, UR4, 0x6, UPT ;  /* 0x000000060400788c */ /* 0x000fd2000bf05270 */
[----:B------:R-:W-:Y:S05]  /*fb50*/  BRA.U UP0, `(.L_x_2366) ;  /* 0x0000000500fc7547 */ /* 0x000fea000b800000 */
[----:B------:R-:W-:Y:S01]  /*fb60*/  STG.E desc[UR36][R16.64], R18 ;  /* 0x0000001210007986 */ /* 0x000fe2000c101924 */
[----:B------:R-:W-:Y:S05]  /*fb70*/  EXIT ;  /* 0x000000000000794d */ /* 0x000fea0003800000 */
.L_x_2370:
[----:B------:R-:W-:-:S05]  /*fb80*/  F2FP.F16.F32.PACK_AB R18, RZ, R18 ;  /* 0x00000012ff12723e */ /* 0x000fca00000000ff */
[----:B------:R-:W-:Y:S01]  /*fb90*/  STG.E.U16 desc[UR36][R16.64], R18 ;  /* 0x0000001210007986 */ /* 0x000fe2000c101524 */
[----:B------:R-:W-:Y:S05]  /*fba0*/  EXIT ;  /* 0x000000000000794d */ /* 0x000fea0003800000 */
.L_x_2369:
[----:B------:R-:W-:-:S09]  /*fbb0*/  UISETP.NE.AND UP0, UPT, UR4, 0x7, UPT ;  /* 0x000000070400788c */ /* 0x000fd2000bf05270 */
[----:B------:R-:W-:Y:S05]  /*fbc0*/  BRA.U !UP0, `(.L_x_2371) ;  /* 0x00000001082c7547 */ /* 0x000fea000b800000 */
[----:B------:R-:W-:-:S09]  /*fbd0*/  UISETP.NE.AND UP0, UPT, UR4, 0x8, UPT ;  /* 0x000000080400788c */ /* 0x000fd2000bf05270 */
[----:B------:R-:W-:Y:S05]  /*fbe0*/  BRA.U !UP0, `(.L_x_2372) ;  /* 0x0000000108147547 */ /* 0x000fea000b800000 */
[----:B------:R-:W-:-:S09]  /*fbf0*/  UISETP.NE.AND UP0, UPT, UR4, 0x9, UPT ;  /* 0x000000090400788c */ /* 0x000fd2000bf05270 */
[----:B------:R-:W-:Y:S05]  /*fc00*/  BRA.U UP0, `(.L_x_2366) ;  /* 0x0000000500d07547 */ /* 0x000fea000b800000 */
[----:B------:R-:W-:-:S05]  /*fc10*/  IMAD.MOV.U32 R19, RZ, RZ, RZ ;  /* 0x000000ffff137224 */ /* 0x000fca00078e00ff */
[----:B------:R-:W-:Y:S01]  /*fc20*/  STG.E.64 desc[UR36][R16.64], R18 ;  /* 0x0000001210007986 */ /* 0x000fe2000c101b24 */
[----:B------:R-:W-:Y:S05]  /*fc30*/  EXIT ;  /* 0x000000000000794d */ /* 0x000fea0003800000 */
.L_x_2372:
[----:B0---4-:R-:W-:-:S04]  /*fc40*/  F2FP.F16.F32.PACK_AB R3, RZ, R18 ;  /* 0x00000012ff03723e */ /* 0x011fc800000000ff */
[----:B------:R-:W-:-:S05]  /*fc50*/  PRMT R3, R3, 0x5410, RZ ;  /* 0x0000541003037816 */ /* 0x000fca00000000ff */
[----:B------:R-:W-:Y:S01]  /*fc60*/  STG.E desc[UR36][R16.64], R3 ;  /* 0x0000000310007986 */ /* 0x000fe2000c101924 */
[----:B------:R-:W-:Y:S05]  /*fc70*/  EXIT ;  /* 0x000000000000794d */ /* 0x000fea0003800000 */
.L_x_2371:
[----:B0-2-4-:R-:W-:-:S06]  /*fc80*/  FMUL.FTZ R2, R18, 1 ;  /* 0x3f80000012027820 */ /* 0x015fcc0000410000 */
[----:B------:R-:W0:Y:S02]  /*fc90*/  F2F.F64.F32 R2, R2 ;  /* 0x0000000200027310 */ /* 0x000e240000201800 */
[----:B0-----:R-:W-:Y:S01]  /*fca0*/  STG.E.64 desc[UR36][R16.64], R2 ;  /* 0x0000000210007986 */ /* 0x001fe2000c101b24 */
[----:B------:R-:W-:Y:S05]  /*fcb0*/  EXIT ;  /* 0x000000000000794d */ /* 0x000fea0003800000 */
.L_x_2362:
        /* <DEDUP_REMOVED lines=10> */
[----:B0---4-:R-:W0:Y:S02]  /*fd60*/  F2I.FTZ.U32.TRUNC.NTZ R3, R18 ;  /* 0x0000001200037305 */ /* 0x011e24000021f000 */
[----:B0-----:R-:W-:Y:S01]  /*fd70*/  STG.E.U16 desc[UR36][R16.64], R3 ;  /* 0x0000000310007986 */ /* 0x001fe2000c101524 */
[----:B------:R-:W-:Y:S05]  /*fd80*/  EXIT ;  /* 0x000000000000794d */ /* 0x000fea0003800000 */
.L_x_2376:
[----:B0-2-4-:R-:W-:Y:S01]  /*fd90*/  LOP3.LUT R2, R18, 0x7fffffff, RZ, 0xc0, !PT ;  /* 0x7fffffff12027812 */ /* 0x015fe200078ec0ff */
        /* <DEDUP_REMOVED lines=15> */
.L_x_2379:
[----:B------:R-:W-:-:S04]  /*fe90*/  SHF.R.U32.HI R18, RZ, 0x18, R18 ;  /* 0x00000018ff127819 */ /* 0x000fc80000011612 */
[----:B------:R-:W-:-:S04]  /*fea0*/  LOP3.LUT R3, R3, 0x80, R18, 0xf8, !PT ;  /* 0x0000008003037812 */ /* 0x000fc800078ef812 */
[----:B------:R-:W-:-:S07]  /*feb0*/  PRMT R8, R3, 0x7610, R8 ;  /* 0x0000761003087816 */ /* 0x000fce0000000008 */
.L_x_2378:
[----:B------:R-:W-:Y:S05]  /*fec0*/  BSYNC.RECONVERGENT B0 ;  /* 0x0000000000007941 */ /* 0x000fea0003800200 */
.L_x_2377:
[----:B------:R-:W-:Y:S01]  /*fed0*/  STG.E.U8 desc[UR36][R16.64], R8 ;  /* 0x0000000810007986 */ /* 0x000fe2000c101124 */
[----:B------:R-:W-:Y:S05]  /*fee0*/  EXIT ;  /* 0x000000000000794d */ /* 0x000fea0003800000 */
.L_x_2375:
[----:B0-2-4-:R-:W-:Y:S01]  /*fef0*/  LOP3.LUT R2, R18, 0x7fffffff, RZ, 0xc0, !PT ;  /* 0x7fffffff12027812 */ /* 0x015fe200078ec0ff */
[----:B------:R-:W-:Y:S01]  /*ff00*/  BSSY.RECONVERGENT B0, `(.L_x_2380) ;  /* 0x0000012000007945 */ /* 0x000fe20003800200 */
[----:B------:R-:W-:Y:S02]  /*ff10*/  HFMA2 R8, -RZ, RZ, 0, 7.62939453125e-06 ;  /* 0x00000080ff087431 */ /* 0x000fe400000001ff */
        /* <DEDUP_REMOVED lines=13> */
.L_x_2382:
[----:B------:R-:W-:-:S04]  /*fff0*/  SHF.R.U32.HI R18, RZ, 0x18, R18 ;  /* 0x00000018ff127819 */ /* 0x000fc80000011612 */
[----:B------:R-:W-:-:S04]  /*10000*/  LOP3.LUT R3, R3, 0x80, R18, 0xf8, !PT ;  /* 0x0000008003037812 */ /* 0x000fc800078ef812 */
[----:B------:R-:W-:-:S07]  /*10010*/  PRMT R8, R3, 0x7610, R8 ;  /* 0x0000761003087816 */ /* 0x000fce0000000008 */
.L_x_2381:
[----:B------:R-:W-:Y:S05]  /*10020*/  BSYNC.RECONVERGENT B0 ;  /* 0x0000000000007941 */ /* 0x000fea0003800200 */
.L_x_2380:
[----:B------:R-:W-:Y:S01]  /*10030*/  STG.E.U8 desc[UR36][R16.64], R8 ;  /* 0x0000000810007986 */ /* 0x000fe2000c101124 */
[----:B------:R-:W-:Y:S05]  /*10040*/  EXIT ;  /* 0x000000000000794d */ /* 0x000fea0003800000 */
.L_x_2374:
[----:B------:R-:W-:-:S09]  /*10050*/  UISETP.NE.AND UP0, UPT, UR4, 0x1c, UPT ;  /* 0x0000001c0400788c */ /* 0x000fd2000bf05270 */
[----:B------:R-:W-:Y:S05]  /*10060*/  BRA.U !UP0, `(.L_x_2383) ;  /* 0x0000000108587547 */ /* 0x000fea000b800000 */
[----:B------:R-:W-:-:S09]  /*10070*/  UISETP.NE.AND UP0, UPT, UR4, 0x1d, UPT ;  /* 0x0000001d0400788c */ /* 0x000fd2000bf05270 */
[----:B------:R-:W-:Y:S05]  /*10080*/  BRA.U !UP0, `(.L_x_2384) ;  /* 0x0000000108447547 */ /* 0x000fea000b800000 */
[----:B------:R-:W-:-:S09]  /*10090*/  UISETP.NE.AND UP0, UPT, UR4, 0x2c, UPT ;  /* 0x0000002c0400788c */ /* 0x000fd2000bf05270 */
[----:B------:R-:W-:Y:S05]  /*100a0*/  BRA.U UP0, `(.L_x_2366) ;  /* 0x0000000100a87547 */ /* 0x000fea000b800000 */
[----:B0-2-4-:R-:W-:-:S04]  /*100b0*/  SHF.R.U32.HI R2, RZ, 0x17, R18 ;  /* 0x00000017ff027819 */ /* 0x015fc80000011612 */
        /* <DEDUP_REMOVED lines=10> */
[----:B------:R-:W-:-:S05]  /*10160*/  @!P0 IADD3 R0, PT, PT, R2, RZ, RZ ;  /* 0x000000ff02008210 */ /* 0x000fca0007ffe0ff */
[----:B------:R-:W-:-:S05]  /*10170*/  @P1 IMAD.MOV.U32 R3, RZ, RZ, R0 ;  /* 0x000000ffff031224 */ /* 0x000fca00078e0000 */
[----:B------:R-:W-:Y:S01]  /*10180*/  STG.E.U8 desc[UR36][R16.64], R3 ;  /* 0x0000000310007986 */ /* 0x000fe2000c101124 */
[----:B------:R-:W-:Y:S05]  /*10190*/  EXIT ;  /* 0x000000000000794d */ /* 0x000fea0003800000 */
.L_x_2384:
[----:B------:R-:W1:Y:S02]  /*101a0*/  F2I.U64.TRUNC R18, R18 ;  /* 0x0000001200127311 */ /* 0x000e64000020d800 */
[----:B-1----:R-:W-:Y:S01]  /*101b0*/  STG.E.64 desc[UR36][R16.64], R18 ;  /* 0x0000001210007986 */ /* 0x002fe2000c101b24 */
[----:B------:R-:W-:Y:S05]  /*101c0*/  EXIT ;  /* 0x000000000000794d */ /* 0x000fea0003800000 */
.L_x_2383:
[----:B0---4-:R-:W0:Y:S02]  /*101d0*/  F2I.FTZ.U32.TRUNC.NTZ R3, R18 ;  /* 0x0000001200037305 */ /* 0x011e24000021f000 */
[----:B0-----:R-:W-:Y:S01]  /*101e0*/  STG.E desc[UR36][R16.64], R3 ;  /* 0x0000000310007986 */ /* 0x001fe2000c101924 */
[----:B------:R-:W-:Y:S05]  /*101f0*/  EXIT ;  /* 0x000000000000794d */ /* 0x000fea0003800000 */
.L_x_2373:
[----:B------:R-:W-:-:S09]  /*10200*/  UISETP.GT.AND UP0, UPT, UR4, 0xe, UPT ;  /* 0x0000000e0400788c */ /* 0x000fd2000bf04270 */
[----:B------:R-:W-:Y:S05]  /*10210*/  BRA.U UP0, `(.L_x_2385) ;  /* 0x0000000100347547 */ /* 0x000fea000b800000 */
[----:B------:R-:W-:-:S09]  /*10220*/  UISETP.NE.AND UP0, UPT, UR4, 0xa, UPT ;  /* 0x0000000a0400788c */ /* 0x000fd2000bf05270 */
[----:B------:R-:W-:Y:S05]  /*10230*/  BRA.U !UP0, `(.L_x_2386) ;  /* 0x0000000108187547 */ /* 0x000fea000b800000 */
[----:B------:R-:W-:-:S09]  /*10240*/  UISETP.NE.AND UP0, UPT, UR4, 0xb, UPT ;  /* 0x0000000b0400788c */ /* 0x000fd2000bf05270 */
[----:B------:R-:W-:Y:S05]  /*10250*/  BRA.U UP0, `(.L_x_2366) ;  /* 0x00000001003c7547 */ /* 0x000fea000b800000 */
[----:B------:R-:W-:-:S04]  /*10260*/  FSETP.NEU.FTZ.AND P0, PT, R18, RZ, PT ;  /* 0x000000ff1200720b */ /* 0x000fc80003f1d000 */
[----:B0---4-:R-:W-:-:S05]  /*10270*/  SEL R3, RZ, 0x1, !P0 ;  /* 0x00000001ff037807 */ /* 0x011fca0004000000 */
[----:B------:R-:W-:Y:S01]  /*10280*/  STG.E.U8 desc[UR36][R16.64], R3 ;  /* 0x0000000310007986 */ /* 0x000fe2000c101124 */
[----:B------:R-:W-:Y:S05]  /*10290*/  EXIT ;  /* 0x000000000000794d */ /* 0x000fea0003800000 */
.L_x_2386:
[----:B------:R-:W-:Y:S01]  /*102a0*/  FMUL.FTZ R4, R18, 1 ;  /* 0x3f80000012047820 */ /* 0x000fe20000410000 */
[----:B------:R-:W-:-:S05]  /*102b0*/  CS2R R6, SRZ ;  /* 0x0000000000067805 */ /* 0x000fca000001ff00 */
[----:B------:R-:W1:Y:S02]  /*102c0*/  F2F.F64.F32 R4, R4 ;  /* 0x0000000400047310 */ /* 0x000e640000201800 */
[----:B-1----:R-:W-:Y:S01]  /*102d0*/  STG.E.128 desc[UR36][R16.64], R4 ;  /* 0x0000000410007986 */ /* 0x002fe2000c101d24 */
[----:B------:R-:W-:Y:S05]  /*102e0*/  EXIT ;  /* 0x000000000000794d */ /* 0x000fea0003800000 */
.L_x_2385:
[----:B------:R-:W-:-:S09]  /*102f0*/  UISETP.NE.AND UP0, UPT, UR4, 0xf, UPT ;  /* 0x0000000f0400788c */ /* 0x000fd2000bf05270 */
[----:B------:R-:W-:Y:S05]  /*10300*/  BRA.U !UP0, `(.L_x_2387) ;  /* 0x0000000108e07547 */ /* 0x000fea000b800000 */
[----:B------:R-:W-:-:S09]  /*10310*/  UISETP.NE.AND UP0, UPT, UR4, 0x17, UPT ;  /* 0x000000170400788c */ /* 0x000fd2000bf05270 */
[----:B------:R-:W-:Y:S05]  /*10320*/  BRA.U !UP0, `(.L_x_2388) ;  /* 0x00000001088c7547 */ /* 0x000fea000b800000 */
[----:B------:R-:W-:-:S09]  /*10330*/  UISETP.NE.AND UP0, UPT, UR4, 0x18, UPT ;  /* 0x000000180400788c */ /* 0x000fd2000bf05270 */
[----:B------:R-:W-:Y:S05]  /*10340*/  BRA.U !UP0, `(.L_x_2389) ;  /* 0x0000000108447547 */ /* 0x000fea000b800000 */
.L_x_2366:
[----:B------:R-:W-:Y:S01]  /*10350*/  MOV R0, 0x130 ;  /* 0x0000013000007802 */ /* 0x000fe20000000f00 */
[----:B------:R-:W1:Y:S01]  /*10360*/  LDCU.64 UR4, c[0x4][0x120] ;  /* 0x01002400ff0477ac */ /* 0x000e620008000a00 */
[----:B------:R-:W-:Y:S02]  /*10370*/  HFMA2 R12, -RZ, RZ, 0, 5.9604644775390625e-08 ;  /* 0x00000001ff0c7431 */ /* 0x000fe400000001ff */
[----:B------:R-:W-:Y:S01]  /*10380*/  IMAD.MOV.U32 R8, RZ, RZ, 0x65 ;  /* 0x00000065ff087424 */ /* 0x000fe200078e00ff */
[----:B0-2-4-:R0:W2:Y:S01]  /*10390*/  LDC.64 R2, c[0x4][R0] ;  /* 0x0100000000027b82 */ /* 0x0150a20000000a00 */
[----:B------:R-:W3:Y:S01]  /*103a0*/  LDCU.64 UR6, c[0x4][0x128] ;  /* 0x01002500ff0677ac */ /* 0x000ee20008000a00 */
[----:B------:R-:W-:Y:S01]  /*103b0*/  IMAD.MOV.U32 R13, RZ, RZ, RZ ;  /* 0x000000ffff0d7224 */ /* 0x000fe200078e00ff */
[----:B------:R-:W4:Y:S01]  /*103c0*/  LDCU.64 UR8, c[0x4][0x18] ;  /* 0x01000300ff0877ac */ /* 0x000f220008000a00 */
[----:B-1----:R-:W-:Y:S01]  /*103d0*/  IMAD.U32 R4, RZ, RZ, UR4 ;  /* 0x00000004ff047e24 */ /* 0x002fe2000f8e00ff */
[----:B------:R-:W-:Y:S01]  /*103e0*/  MOV R5, UR5 ;  /* 0x0000000500057c02 */ /* 0x000fe20008000f00 */
[----:B---3--:R-:W-:-:S02]  /*103f0*/  IMAD.U32 R6, RZ, RZ, UR6 ;  /* 0x00000006ff067e24 */ /* 0x008fc4000f8e00ff */
[----:B------:R-:W-:Y:S01]  /*10400*/  IMAD.U32 R7, RZ, RZ, UR7 ;  /* 0x00000007ff077e24 */ /* 0x000fe2000f8e00ff */
[----:B----4-:R-:W-:Y:S01]  /*10410*/  MOV R10, UR8 ;  /* 0x00000008000a7c02 */ /* 0x010fe20008000f00 */
[----:B0-----:R-:W-:-:S07]  /*10420*/  IMAD.U32 R11, RZ, RZ, UR9 ;  /* 0x00000009ff0b7e24 */ /* 0x001fce000f8e00ff */
[----:B------:R-:W-:-:S07]  /*10430*/  LEPC R20, `(.L_x_2390) ;  /* 0x000000001014794e */ /* 0x000fce0000000000 */
[----:B--2---:R-:W-:Y:S05]  /*10440*/  CALL.ABS.NOINC R2 ;  /* 0x0000000002007343 */ /* 0x004fea0003c00000 */
.L_x_2390:
[----:B------:R-:W-:Y:S05]  /*10450*/  EXIT ;  /* 0x000000000000794d */ /* 0x000fea0003800000 */
.L_x_2389:
[----:B0-2-4-:R-:W-:Y:S01]  /*10460*/  LOP3.LUT R2, R18, 0x7fffffff, RZ, 0xc0, !PT ;  /* 0x7fffffff12027812 */ /* 0x015fe200078ec0ff */
        /* <DEDUP_REMOVED lines=11> */
.L_x_2392:
[----:B------:R-:W-:Y:S05]  /*10520*/  BSYNC.RECONVERGENT B0 ;  /* 0x0000000000007941 */ /* 0x000fea0003800200 */
.L_x_2391:
[----:B------:R-:W-:-:S05]  /*10530*/  LOP3.LUT R3, R0, 0x80, R5, 0xf8, !PT ;  /* 0x0000008000037812 */ /* 0x000fca00078ef805 */
[----:B------:R-:W-:Y:S01]  /*10540*/  STG.E.U8 desc[UR36][R16.64], R3 ;  /* 0x0000000310007986 */ /* 0x000fe2000c101124 */
[----:B------:R-:W-:Y:S05]  /*10550*/  EXIT ;  /* 0x000000000000794d */ /* 0x000fea0003800000 */
.L_x_2388:
[----:B0-2-4-:R-:W-:Y:S01]  /*10560*/  LOP3.LUT R2, R18, 0x7fffffff, RZ, 0xc0, !PT ;  /* 0x7fffffff12027812 */ /* 0x015fe200078ec0ff */
        /* <DEDUP_REMOVED lines=10> */
.L_x_2394:
[----:B------:R-:W-:Y:S02]  /*10610*/  ISETP.GT.U32.AND P0, PT, R2, 0x7f800000, PT ;  /* 0x7f8000000200780c */ /* 0x000fe40003f04070 */
[----:B------:R-:W-:-:S04]  /*10620*/  MOV R0, 0x7f ;  /* 0x0000007f00007802 */ /* 0x000fc80000000f00 */
[----:B------:R-:W-:-:S07]  /*10630*/  SEL R0, R0, 0x7c, P0 ;  /* 0x0000007c00007807 */ /* 0x000fce0000000000 */
.L_x_2395:
[----:B------:R-:W-:Y:S05]  /*10640*/  BSYNC.RECONVERGENT B0 ;  /* 0x0000000000007941 */ /* 0x000fea0003800200 */
.L_x_2393:
[----:B------:R-:W-:-:S04]  /*10650*/  SHF.R.U32.HI R3, RZ, 0x18, R18 ;  /* 0x00000018ff037819 */ /* 0x000fc80000011612 */
[----:B------:R-:W-:-:S05]  /*10660*/  LOP3.LUT R3, R0, 0x80, R3, 0xf8, !PT ;  /* 0x0000008000037812 */ /* 0x000fca00078ef803 */
[----:B------:R-:W-:Y:S01]  /*10670*/  STG.E.U8 desc[UR36][R16.64], R3 ;  /* 0x0000000310007986 */ /* 0x000fe2000c101124 */
[----:B------:R-:W-:Y:S05]  /*10680*/  EXIT ;  /* 0x000000000000794d */ /* 0x000fea0003800000 */
.L_x_2387:
[----:B------:R-:W-:-:S05]  /*10690*/  F2FP.BF16.F32.PACK_AB R18, RZ, R18 ;  /* 0x00000012ff12723e */ /* 0x000fca00000010ff */
[----:B------:R-:W-:Y:S01]  /*106a0*/  STG.E.U16 desc[UR36][R16.64], R18 ;  /* 0x0000001210007986 */ /* 0x000fe2000c101524 */
[----:B------:R-:W-:Y:S05]  /*106b0*/  EXIT ;  /* 0x000000000000794d */ /* 0x000fea0003800000 */
.L_x_2396:
        /* <DEDUP_REMOVED lines=12> */
.L_x_3618:


//--------------------- .text._ZN2at6native27unrolled_elementwise_kernelIZZZNS0_12prelu_kernelERNS_14TensorIteratorEENKUlvE_clEvENKUlvE0_clEvEUlffE_St5arrayIPcLm3EELi4E23TrivialOffsetCalculatorILi2EjESA_ILi1EjENS0_6memory12LoadWithCastILi2EEENSD_13StoreWithCastILi1EEEEEviT_T0_T2_T3_T4_T5_ --------------------------
	.section	.text._ZN2at6native27unrolled_elementwise_kernelIZZZNS0_12prelu_kernelERNS_14TensorIteratorEENKUlvE_clEvENKUlvE0_clEvEUlffE_St5arrayIPcLm3EELi4E23TrivialOffsetCalculatorILi2EjESA_ILi1EjENS0_6memory12LoadWithCastILi2EEENSD_13StoreWithCastILi1EEEEEviT_T0_T2_T3_T4_T5_,"ax",@progbits
	.align	128
        .global         _ZN2at6native27unrolled_elementwise_kernelIZZZNS0_12prelu_kernelERNS_14TensorIteratorEENKUlvE_clEvENKUlvE0_clEvEUlffE_St5arrayIPcLm3EELi4E23TrivialOffsetCalculatorILi2EjESA_ILi1EjENS0_6memory12LoadWithCastILi2EEENSD_13StoreWithCastILi1EEEEEviT_T0_T2_T3_T4_T5_
        .type           _ZN2at6native27unrolled_elementwise_kernelIZZZNS0_12prelu_kernelERNS_14TensorIteratorEENKUlvE_clEvENKUlvE0_clEvEUlffE_St5arrayIPcLm3EELi4E23TrivialOffsetCalculatorILi2EjESA_ILi1EjENS0_6memory12LoadWithCastILi2EEENSD_13StoreWithCastILi1EEEEEviT_T0_T2_T3_T4_T5_,@function
        .size           _ZN2at6native27unrolled_elementwise_kernelIZZZNS0_12prelu_kernelERNS_14TensorIteratorEENKUlvE_clEvENKUlvE0_clEvEUlffE_St5arrayIPcLm3EELi4E23TrivialOffsetCalculatorILi2EjESA_ILi1EjENS0_6memory12LoadWithCastILi2EEENSD_13StoreWithCastILi1EEEEEviT_T0_T2_T3_T4_T5_,(.L_x_3619 - _ZN2at6native27unrolled_elementwise_kernelIZZZNS0_12prelu_kernelERNS_14TensorIteratorEENKUlvE_clEvENKUlvE0_clEvEUlffE_St5arrayIPcLm3EELi4E23TrivialOffsetCalculatorILi2EjESA_ILi1EjENS0_6memory12LoadWithCastILi2EEENSD_13StoreWithCastILi1EEEEEviT_T0_T2_T3_T4_T5_)
        .other          _ZN2at6native27unrolled_elementwise_kernelIZZZNS0_12prelu_kernelERNS_14TensorIteratorEENKUlvE_clEvENKUlvE0_clEvEUlffE_St5arrayIPcLm3EELi4E23TrivialOffsetCalculatorILi2EjESA_ILi1EjENS0_6memory12LoadWithCastILi2EEENSD_13StoreWithCastILi1EEEEEviT_T0_T2_T3_T4_T5_,@"STO_CUDA_ENTRY STV_DEFAULT"
_ZN2at6native27unrolled_elementwise_kernelIZZZNS0_12prelu_kernelERNS_14TensorIteratorEENKUlvE_clEvENKUlvE0_clEvEUlffE_St5arrayIPcLm3EELi4E23TrivialOffsetCalculatorILi2EjESA_ILi1EjENS0_6memory12LoadWithCastILi2EEENSD_13StoreWithCastILi1EEEEEviT_T0_T2_T3_T4_T5_:
.text._ZN2at6native27unrolled_elementwise_kernelIZZZNS0_12prelu_kernelERNS_14TensorIteratorEENKUlvE_clEvENKUlvE0_clEvEUlffE_St5arrayIPcLm3EELi4E23TrivialOffsetCalculatorILi2EjESA_ILi1EjENS0_6memory12LoadWithCastILi2EEENSD_13StoreWithCastILi1EEEEEviT_T0_T2_T3_T4_T5_:
[----:B------:R-:W0:Y:S01]  /*0000*/  LDC R1, c[0x0][0x37c] ;  /* 0x0000df00ff017b82 */ /* 0x000e220000000800 */
[----:B------:R-:W1:Y:S07]  /*0010*/  S2R R2, SR_CTAID.X ;  /* 0x0000000000027919 */ /* 0x000e6e0000002500 */
[----:B------:R-:W1:Y:S01]  /*0020*/  LDC R3, c[0x0][0x380] ;  /* 0x0000e000ff037b82 */ /* 0x000e620000000800 */
[----:B------:R-:W2:Y:S01]  /*0030*/  LDCU.64 UR36, c[0x0][0x358] ;  /* 0x00006b00ff2477ac */ /* 0x000ea20008000a00 */
[----:B------:R-:W-:Y:S01]  /*0040*/  BSSY.RECONVERGENT B7, `(.L_x_2397) ;  /* 0x00001df000077945 */ /* 0x000fe20003800200 */
[----:B------:R-:W3:Y:S01]  /*0050*/  S2R R17, SR_TID.X ;  /* 0x0000000000117919 */ /* 0x000ee20000002100 */
[----:B------:R-:W-:Y:S01]  /*0060*/  IMAD.MOV.U32 R18, RZ, RZ, RZ ;  /* 0x000000ffff127224 */ /* 0x000fe200078e00ff */
[----:B------:R-:W4:Y:S01]  /*0070*/  LDCU.U8 UR38, c[0x0][0x3a4] ;  /* 0x00007480ff2677ac */ /* 0x000f220008000000 */
[----:B------:R-:W-:Y:S01]  /*0080*/  IMAD.MOV.U32 R29, RZ, RZ, RZ ;  /* 0x000000ffff1d7224 */ /* 0x000fe200078e00ff */
        /* <DEDUP_REMOVED lines=8> */
[----:B------:R-:W-:Y:S01]  /*0110*/  BSSY.RECONVERGENT B6, `(.L_x_2399) ;  /* 0x00000e7000067945 */ /* 0x000fe20003800200 */
        /* <DEDUP_REMOVED lines=17> */
.L_x_2403:
[----:B------:R-:W2:Y:S02]  /*0230*/  LDG.E.U8 R4, desc[UR36][R4.64] ;  /* 0x0000002404047981 */ /* 0x000ea4000c1e1100 */
[----:B--2---:R-:W-:Y:S01]  /*0240*/  I2FP.F32.U32 R18, R4 ;  /* 0x0000000400127245 */ /* 0x004fe20000201000 */
[----:B------:R-:W-:Y:S06]  /*0250*/  BRA `(.L_x_2405) ;  /* 0x0000000c00487947 */ /* 0x000fec0003800000 */
.L_x_2402:
[----:B------:R-:W-:-:S09]  /*0260*/  UISETP.NE.AND UP0, UPT, UR4, 0x2, UPT ;  /* 0x000000020400788c */ /* 0x000fd2000bf05270 */
[----:B------:R-:W-:Y:S05]  /*0270*/  BRA.U !UP0, `(.L_x_2406) ;  /* 0x0000000108287547 */ /* 0x000fea000b800000 */
[----:B------:R-:W-:-:S09]  /*0280*/  UISETP.NE.AND UP0, UPT, UR4, 0x3, UPT ;  /* 0x000000030400788c */ /* 0x000fd2000bf05270 */
[----:B------:R-:W-:Y:S05]  /*0290*/  BRA.U !UP0, `(.L_x_2407) ;  /* 0x0000000108147547 */ /* 0x000fea000b800000 */
[----:B------:R-:W-:-:S09]  /*02a0*/  UISETP.NE.AND UP0, UPT, UR4, 0x4, UPT ;  /* 0x000000040400788c */ /* 0x000fd2000bf05270 */
[----:B------:R-:W-:Y:S05]  /*02b0*/  BRA.U UP0, `(.L_x_2404) ;  /* 0x0000000900b47547 */ /* 0x000fea000b800000 */
[----:B------:R-:W2:Y:S02]  /*02c0*/  LDG.E.64 R18, desc[UR36][R4.64] ;  /* 0x0000002404127981 */ /* 0x000ea4000c1e1b00 */
[----:B--2---:R0:W1:Y:S02]  /*02d0*/  I2F.S64 R18, R18 ;  /* 0x0000001200127312 */ /* 0x0040640000301400 */
[----:B01----:R-:W-:Y:S05]  /*02e0*/  BRA `(.L_x_2405) ;  /* 0x0000000c00247947 */ /* 0x003fea0003800000 */
.L_x_2407:
[----:B------:R-:W2:Y:S02]  /*02f0*/  LDG.E R4, desc[UR36][R4.64] ;  /* 0x0000002404047981 */ /* 0x000ea4000c1e1900 */
[----:B--2---:R-:W-:Y:S01]  /*0300*/  I2FP.F32.S32 R18, R4 ;  /* 0x0000000400127245 */ /* 0x004fe20000201400 */
[----:B------:R-:W-:Y:S06]  /*0310*/  BRA `(.L_x_2405) ;  /* 0x0000000c00187947 */ /* 0x000fec0003800000 */
.L_x_2406:
[----:B------:R-:W2:Y:S02]  /*0320*/  LDG.E.U16 R4, desc[UR36][R4.64] ;  /* 0x0000002404047981 */ /* 0x000ea4000c1e1500 */
[----:B--2---:R0:W1:Y:S01]  /*0330*/  I2F.S16 R18, R4 ;  /* 0x0000000400127306 */ /* 0x0040620000101400 */
[----:B------:R-:W-:Y:S05]  /*0340*/  BRA `(.L_x_2405) ;  /* 0x0000000c000c7947 */ /* 0x000fea0003800000 */
.L_x_2401:
        /* <DEDUP_REMOVED lines=8> */
.L_x_2409:
[----:B------:R-:W2:Y:S02]  /*03d0*/  LDG.E.U16 R4, desc[UR36][R4.64] ;  /* 0x0000002404047981 */ /* 0x000ea4000c1e1500 */
[----:B--2---:R-:W-:Y:S01]  /*03e0*/  HADD2.F32 R18, -RZ, R4.H0_H0 ;  /* 0x20000004ff127230 */ /* 0x004fe20000004100 */
[----:B------:R-:W-:Y:S06]  /*03f0*/  BRA `(.L_x_2405) ;  /* 0x0000000800e07947 */ /* 0x000fec0003800000 */
.L_x_2408:
        /* <DEDUP_REMOVED lines=8> */
.L_x_2411:
[----:B------:R-:W2:Y:S02]  /*0480*/  LDG.E.U16 R4, desc[UR36][R4.64] ;  /* 0x0000002404047981 */ /* 0x000ea4000c1e1500 */
[----:B--2---:R-:W-:Y:S01]  /*0490*/  HADD2.F32 R18, -RZ, R4.H0_H0 ;  /* 0x20000004ff127230 */ /* 0x004fe20000004100 */
[----:B------:R-:W-:Y:S06]  /*04a0*/  BRA `(.L_x_2405) ;  /* 0x0000000800b47947 */ /* 0x000fec0003800000 */
.L_x_2410:
        /* <DEDUP_REMOVED lines=11> */
.L_x_2400:
        /* <DEDUP_REMOVED lines=12> */
.L_x_2414:
        /* <DEDUP_REMOVED lines=11> */
.L_x_2413:
        /* <DEDUP_REMOVED lines=25> */
.L_x_2416:
        /* <DEDUP_REMOVED lines=11> */
[----:B------:R-:W-:Y:S01]  /*0910*/  LOP3.LUT R18, R0, 0x80000000, R3, 0xf8, !PT ;  /* 0x8000000000127812 */ /* 0x000fe200078ef803 */
[----:B------:R-:W-:Y:S06]  /*0920*/  BRA `(.L_x_2405) ;  /* 0x0000000400947947 */ /* 0x000fec0003800000 */
.L_x_2415:
[----:B------:R-:W2:Y:S02]  /*0930*/  LDG.E.U16 R4, desc[UR36][R4.64] ;  /* 0x0000002404047981 */ /* 0x000ea4000c1e1500 */
[----:B--2---:R-:W-:Y:S01]  /*0940*/  IMAD.U32 R18, R4, 0x10000, RZ ;  /* 0x0001000004127824 */ /* 0x004fe200078e00ff */
[----:B------:R-:W-:Y:S06]  /*0950*/  BRA `(.L_x_2405) ;  /* 0x0000000400887947 */ /* 0x000fec0003800000 */
.L_x_2412:
        /* <DEDUP_REMOVED lines=11> */
.L_x_2419:
        /* <DEDUP_REMOVED lines=20> */
.L_x_2421:
[----:B------:R-:W-:Y:S05]  /*0b50*/  BSYNC.RECONVERGENT B0 ;  /* 0x0000000000007941 */ /* 0x000fea0003800200 */
.L_x_2420:
[----:B------:R-:W-:Y:S01]  /*0b60*/  IMAD.SHL.U32 R0, R0, 0x100000, RZ ;  /* 0x0010000000007824 */ /* 0x000fe200078e00ff */
[----:B------:R-:W-:-:S04]  /*0b70*/  LEA R3, R3, 0x3b800000, 0x17 ;  /* 0x3b80000003037811 */ /* 0x000fc800078eb8ff */
[----:B------:R-:W-:Y:S01]  /*0b80*/  LOP3.LUT R18, R3, R0, R7, 0xfe, !PT ;  /* 0x0000000003127212 */ /* 0x000fe200078efe07 */
[----:B------:R-:W-:Y:S06]  /*0b90*/  BRA `(.L_x_2405) ;  /* 0x0000000000f87947 */ /* 0x000fec0003800000 */
.L_x_2418:
        /* <DEDUP_REMOVED lines=20> */
.L_x_2423:
[----:B------:R-:W-:Y:S05]  /*0ce0*/  BSYNC.RECONVERGENT B0 ;  /* 0x0000000000007941 */ /* 0x000fea0003800200 */
.L_x_2422:
[----:B------:R-:W-:Y:S01]  /*0cf0*/  IMAD.SHL.U32 R0, R0, 0x200000, RZ ;  /* 0x0020000000007824 */ /* 0x000fe200078e00ff */
[----:B------:R-:W-:-:S04]  /*0d00*/  LEA R3, R3, 0x37800000, 0x17 ;  /* 0x3780000003037811 */ /* 0x000fc800078eb8ff */
[----:B------:R-:W-:Y:S01]  /*0d10*/  LOP3.LUT R18, R3, R0, R7, 0xfe, !PT ;  /* 0x0000000003127212 */ /* 0x000fe200078efe07 */
[----:B------:R-:W-:Y:S06]  /*0d20*/  BRA `(.L_x_2405) ;  /* 0x0000000000947947 */ /* 0x000fec0003800000 */
.L_x_2417:
[----:B------:R-:W-:-:S09]  /*0d30*/  UISETP.NE.AND UP0, UPT, UR4, 0x1c, UPT ;  /* 0x0000001c0400788c */ /* 0x000fd2000bf05270 */
[----:B------:R-:W-:Y:S05]  /*0d40*/  BRA.U !UP0, `(.L_x_2424) ;  /* 0x0000000108847547 */ /* 0x000fea000b800000 */
[----:B------:R-:W-:-:S09]  /*0d50*/  UISETP.NE.AND UP0, UPT, UR4, 0x1d, UPT ;  /* 0x0000001d0400788c */ /* 0x000fd2000bf05270 */
[----:B------:R-:W-:Y:S05]  /*0d60*/  BRA.U !UP0, `(.L_x_2425) ;  /* 0x0000000108707547 */ /* 0x000fea000b800000 */
[----:B------:R-:W-:-:S09]  /*0d70*/  UISETP.NE.AND UP0, UPT, UR4, 0x2c, UPT ;  /* 0x0000002c0400788c */ /* 0x000fd2000bf05270 */
[----:B------:R-:W-:Y:S05]  /*0d80*/  BRA.U !UP0, `(.L_x_2426) ;  /* 0x0000000108487547 */ /* 0x000fea000b800000 */
.L_x_2404:
        /* <DEDUP_REMOVED lines=16> */
.L_x_2427:
[----:B------:R-:W-:Y:S01]  /*0e90*/  IMAD.MOV.U32 R18, RZ, RZ, RZ ;  /* 0x000000ffff127224 */ /* 0x000fe200078e00ff */
[----:B------:R-:W-:Y:S06]  /*0ea0*/  BRA `(.L_x_2405) ;  /* 0x0000000000347947 */ /* 0x000fec0003800000 */
.L_x_2426:
[----:B------:R-:W2:Y:S01]  /*0eb0*/  LDG.E.U8 R4, desc[UR36][R4.64] ;  /* 0x0000002404047981 */ /* 0x000ea2000c1e1100 */
[----:B------:R-:W-:Y:S01]  /*0ec0*/  IMAD.MOV.U32 R18, RZ, RZ, 0x400000 ;  /* 0x00400000ff127424 */ /* 0x000fe200078e00ff */
[----:B--2---:R-:W-:-:S13]  /*0ed0*/  ISETP.NE.AND P0, PT, R4, RZ, PT ;  /* 0x000000ff0400720c */ /* 0x004fda0003f05270 */
[----:B------:R-:W-:Y:S05]  /*0ee0*/  @!P0 BRA `(.L_x_2405) ;  /* 0x0000000000248947 */ /* 0x000fea0003800000 */
[----:B------:R-:W-:-:S13]  /*0ef0*/  ISETP.NE.AND P0, PT, R4, 0xff, PT ;  /* 0x000000ff0400780c */ /* 0x000fda0003f05270 */
[----:B------:R-:W-:Y:S02]  /*0f00*/  @!P0 IMAD.MOV.U32 R18, RZ, RZ, 0x7f800001 ;  /* 0x7f800001ff128424 */ /* 0x000fe400078e00ff */
[----:B------:R-:W-:Y:S01]  /*0f10*/  @P0 IMAD.SHL.U32 R18, R4, 0x800000, RZ ;  /* 0x0080000004120824 */ /* 0x000fe200078e00ff */
[----:B------:R-:W-:Y:S06]  /*0f20*/  BRA `(.L_x_2405) ;  /* 0x0000000000147947 */ /* 0x000fec0003800000 */
.L_x_2425:
[----:B------:R-:W2:Y:S02]  /*0f30*/  LDG.E.64 R18, desc[UR36][R4.64] ;  /* 0x0000002404127981 */ /* 0x000ea4000c1e1b00 */
[----:B--2---:R0:W1:Y:S02]  /*0f40*/  I2F.U64 R18, R18 ;  /* 0x0000001200127312 */ /* 0x0040640000301000 */
[----:B01----:R-:W-:Y:S05]  /*0f50*/  BRA `(.L_x_2405) ;  /* 0x0000000000087947 */ /* 0x003fea0003800000 */
.L_x_2424:
[----:B------:R-:W2:Y:S02]  /*0f60*/  LDG.E R4, desc[UR36][R4.64] ;  /* 0x0000002404047981 */ /* 0x000ea4000c1e1900 */
[----:B--2---:R-:W-:-:S07]  /*0f70*/  I2FP.F32.U32 R18, R4 ;  /* 0x0000000400127245 */ /* 0x004fce0000201000 */
.L_x_2405:
[----:B------:R-:W-:Y:S05]  /*0f80*/  BSYNC.RECONVERGENT B6 ;  /* 0x0000000000067941 */ /* 0x000fea0003800200 */
.L_x_2399:
[----:B0-2-4-:R-:W0:Y:S01]  /*0f90*/  LDC.64 R4, c[0x0][0x398] ;  /* 0x0000e600ff047b82 */ /* 0x015e220000000a00 */
[----:B------:R-:W2:Y:S01]  /*0fa0*/  LDCU UR5, c[0x0][0x3ac] ;  /* 0x00007580ff0577ac */ /* 0x000ea20008000800 */
[----:B------:R-:W-:Y:S01]  /*0fb0*/  BSSY.RECONVERGENT B6, `(.L_x_2428) ;  /* 0x00000e6000067945 */ /* 0x000fe20003800200 */
[----:B------:R-:W-:-:S04]  /*0fc0*/  UPRMT UR4, UR39, 0x9910, URZ ;  /* 0x0000991027047896 */ /* 0x000fc800080000ff */
        /* <DEDUP_REMOVED lines=16> */
.L_x_2432:
[----:B------:R-:W2:Y:S02]  /*10d0*/  LDG.E.U8 R4, desc[UR36][R4.64] ;  /* 0x0000002404047981 */ /* 0x000ea4000c1e1100 */
[----:B--2---:R-:W-:Y:S01]  /*10e0*/  I2FP.F32.U32 R29, R4 ;  /* 0x00000004001d7245 */ /* 0x004fe20000201000 */
[----:B------:R-:W-:Y:S06]  /*10f0*/  BRA `(.L_x_2434) ;  /* 0x0000000c00447947 */ /* 0x000fec0003800000 */
.L_x_2431:
        /* <DEDUP_REMOVED lines=9> */
.L_x_2436:
[----:B------:R-:W2:Y:S02]  /*1190*/  LDG.E R4, desc[UR36][R4.64] ;  /* 0x0000002404047981 */ /* 0x000ea4000c1e1900 */
[----:B--2---:R-:W-:Y:S01]  /*11a0*/  I2FP.F32.S32 R29, R4 ;  /* 0x00000004001d7245 */ /* 0x004fe20000201400 */
[----:B------:R-:W-:Y:S06]  /*11b0*/  BRA `(.L_x_2434) ;  /* 0x0000000c00147947 */ /* 0x000fec0003800000 */
.L_x_2435:
[----:B------:R-:W2:Y:S02]  /*11c0*/  LDG.E.U16 R4, desc[UR36][R4.64] ;  /* 0x0000002404047981 */ /* 0x000ea4000c1e1500 */
[----:B--2---:R4:W0:Y:S01]  /*11d0*/  I2F.S16 R29, R4 ;  /* 0x00000004001d7306 */ /* 0x0048220000101400 */
[----:B------:R-:W-:Y:S05]  /*11e0*/  BRA `(.L_x_2434) ;  /* 0x0000000c00087947 */ /* 0x000fea0003800000 */
.L_x_2430:
        /* <DEDUP_REMOVED lines=8> */
.L_x_2438:
[----:B------:R-:W2:Y:S02]  /*1270*/  LDG.E.U16 R4, desc[UR36][R4.64] ;  /* 0x0000002404047981 */ /* 0x000ea4000c1e1500 */
[----:B--2---:R-:W-:Y:S01]  /*1280*/  HADD2.F32 R29, -RZ, R4.H0_H0 ;  /* 0x20000004ff1d7230 */ /* 0x004fe20000004100 */
[----:B------:R-:W-:Y:S06]  /*1290*/  BRA `(.L_x_2434) ;  /* 0x0000000800dc7947 */ /* 0x000fec0003800000 */
.L_x_2437:
        /* <DEDUP_REMOVED lines=8> */
.L_x_2440:
[----:B------:R-:W2:Y:S02]  /*1320*/  LDG.E.U16 R4, desc[UR36][R4.64] ;  /* 0x0000002404047981 */ /* 0x000ea4000c1e1500 */
[----:B--2---:R-:W-:Y:S01]  /*1330*/  HADD2.F32 R29, -RZ, R4.H0_H0 ;  /* 0x20000004ff1d7230 */ /* 0x004fe20000004100 */
[----:B------:R-:W-:Y:S06]  /*1340*/  BRA `(.L_x_2434) ;  /* 0x0000000800b07947 */ /* 0x000fec0003800000 */
.L_x_2439:
        /* <DEDUP_REMOVED lines=11> */
.L_x_2429:
        /* <DEDUP_REMOVED lines=12> */
.L_x_2443:
        /* <DEDUP_REMOVED lines=11> */
.L_x_2442:
        /* <DEDUP_REMOVED lines=25> */
.L_x_2445:
[----:B------:R-:W2:Y:S02]  /*1700*/  LDG.E.U8 R4, desc[UR36][R4.64] ;  /* 0x0000002404047981 */ /* 0x000ea4000c1e1100 */
[C---:B--2---:R-:W-:Y:S02]  /*1710*/  IMAD.SHL.U32 R3, R4.reuse, 0x2000000, RZ ;  /* 0x0200000004037824 */ /* 0x044fe400078e00ff */
[----:B------:R-:W-:-:S03]  /*1720*/  IMAD.SHL.U32 R6, R4, 0x100, RZ ;  /* 0x0000010004067824 */ /* 0x000fc600078e00ff */
[----:B------:R-:W-:Y:S02]  /*1730*/  ISETP.GT.U32.AND P0, PT, R3, 0x7ffffff, PT ;  /* 0x07ffffff0300780c */ /* 0x000fe40003f04070 */
[----:B------:R-:W-:-:S11]  /*1740*/  PRMT R29, R6, 0x9910, RZ ;  /* 0x00009910061d7816 */ /* 0x000fd600000000ff */
[----:B------:R-:W-:Y:S02]  /*1750*/  @!P0 LOP3.LUT R0, R6, 0x7f00, RZ, 0xc0, !PT ;  /* 0x00007f0006008812 */ /* 0x000fe400078ec0ff */
[----:B------:R-:W-:Y:S02]  /*1760*/  @P0 LEA.HI R3, R3, 0x70000000, RZ, 0x1c ;  /* 0x7000000003030811 */ /* 0x000fe400078fe0ff */
[----:B------:R-:W-:-:S05]  /*1770*/  @!P0 LOP3.LUT R0, R0, 0x3f000000, RZ, 0xfc, !PT ;  /* 0x3f00000000008812 */ /* 0x000fca00078efcff */
[----:B------:R-:W-:Y:S01]  /*1780*/  @!P0 FADD.FTZ R0, R0, -0.5 ;  /* 0xbf00000000008421 */ /* 0x000fe20000010000 */
[----:B------:R-:W-:-:S05]  /*1790*/  @P0 FMUL.FTZ R0, R3, 1.9259299443872358531e-34 ;  /* 0x0780000003000820 */ /* 0x000fca0000410000 */
[----:B------:R-:W-:Y:S01]  /*17a0*/  LOP3.LUT R29, R0, 0x80000000, R29, 0xf8, !PT ;  /* 0x80000000001d7812 */ /* 0x000fe200078ef81d */
[----:B------:R-:W-:Y:S06]  /*17b0*/  BRA `(.L_x_2434) ;  /* 0x0000000400947947 */ /* 0x000fec0003800000 */
.L_x_2444:
[----:B------:R-:W2:Y:S02]  /*17c0*/  LDG.E.U16 R4, desc[UR36][R4.64] ;  /* 0x0000002404047981 */ /* 0x000ea4000c1e1500 */
[----:B--2---:R-:W-:Y:S01]  /*17d0*/  IMAD.U32 R29, R4, 0x10000, RZ ;  /* 0x00010000041d7824 */ /* 0x004fe200078e00ff */
[----:B------:R-:W-:Y:S06]  /*17e0*/  BRA `(.L_x_2434) ;  /* 0x0000000400887947 */ /* 0x000fec0003800000 */
.L_x_2441:
        /* <DEDUP_REMOVED lines=11> */
.L_x_2448:
        /* <DEDUP_REMOVED lines=20> */
.L_x_2450:
[----:B------:R-:W-:Y:S05]  /*19e0*/  BSYNC.RECONVERGENT B0 ;  /* 0x0000000000007941 */ /* 0x000fea0003800200 */
.L_x_2449:
[----:B------:R-:W-:Y:S01]  /*19f0*/  IMAD.SHL.U32 R0, R0, 0x100000, RZ ;  /* 0x0010000000007824 */ /* 0x000fe200078e00ff */
[----:B------:R-:W-:-:S04]  /*1a00*/  LEA R3, R3, 0x3b800000, 0x17 ;  /* 0x3b80000003037811 */ /* 0x000fc800078eb8ff */
[----:B------:R-:W-:Y:S01]  /*1a10*/  LOP3.LUT R29, R3, R0, R29, 0xfe, !PT ;  /* 0x00000000031d7212 */ /* 0x000fe200078efe1d */
[----:B------:R-:W-:Y:S06]  /*1a20*/  BRA `(.L_x_2434) ;  /* 0x0000000000f87947 */ /* 0x000fec0003800000 */
.L_x_2447:
        /* <DEDUP_REMOVED lines=20> */
.L_x_2452:
[----:B------:R-:W-:Y:S05]  /*1b70*/  BSYNC.RECONVERGENT B0 ;  /* 0x0000000000007941 */ /* 0x000fea0003800200 */
.L_x_2451:
[----:B------:R-:W-:Y:S01]  /*1b80*/  IMAD.SHL.U32 R0, R0, 0x200000, RZ ;  /* 0x0020000000007824 */ /* 0x000fe200078e00ff */
[----:B------:R-:W-:-:S04]  /*1b90*/  LEA R3, R3, 0x37800000, 0x17 ;  /* 0x3780000003037811 */ /* 0x000fc800078eb8ff */
[----:B------:R-:W-:Y:S01]  /*1ba0*/  LOP3.LUT R29, R3, R0, R29, 0xfe, !PT ;  /* 0x00000000031d7212 */ /* 0x000fe200078efe1d */
[----:B------:R-:W-:Y:S06]  /*1bb0*/  BRA `(.L_x_2434) ;  /* 0x0000000000947947 */ /* 0x000fec0003800000 */
.L_x_2446:
[----:B------:R-:W-:-:S09]  /*1bc0*/  UISETP.NE.AND UP0, UPT, UR4, 0x1c, UPT ;  /* 0x0000001c0400788c */ /* 0x000fd2000bf05270 */
[----:B------:R-:W-:Y:S05]  /*1bd0*/  BRA.U !UP0, `(.L_x_2453) ;  /* 0x0000000108847547 */ /* 0x000fea000b800000 */
[----:B------:R-:W-:-:S09]  /*1be0*/  UISETP.NE.AND UP0, UPT, UR4, 0x1d, UPT ;  /* 0x0000001d0400788c */ /* 0x000fd2000bf05270 */
[----:B------:R-:W-:Y:S05]  /*1bf0*/  BRA.U !UP0, `(.L_x_2454) ;  /* 0x0000000108707547 */ /* 0x000fea000b800000 */
[----:B------:R-:W-:-:S09]  /*1c00*/  UISETP.NE.AND UP0, UPT, UR4, 0x2c, UPT ;  /* 0x0000002c0400788c */ /* 0x000fd2000bf05270 */
[----:B------:R-:W-:Y:S05]  /*1c10*/  BRA.U !UP0, `(.L_x_2455) ;  /* 0x0000000108487547 */ /* 0x000fea000b800000 */
.L_x_2433:
[----:B------:R-:W-:Y:S01]  /*1c20*/  MOV R14, 0x130 ;  /* 0x00000130000e7802 */ /* 0x000fe20000000f00 */
[----:B------:R-:W0:Y:S01]  /*1c30*/  LDCU.64 UR4, c[0x4][0x120] ;  /* 0x01002400ff0477ac */ /* 0x000e220008000a00 */
[----:B------:R-:W-:Y:S02]  /*1c40*/  IMAD.MOV.U32 R8, RZ, RZ, 0x4e ;  /* 0x0000004eff087424 */ /* 0x000fe400078e00ff */
[----:B------:R-:W-:Y:S01]  /*1c50*/  IMAD.MOV.U32 R12, RZ, RZ, 0x1 ;  /* 0x00000001ff0c7424 */ /* 0x000fe200078e00ff */
[----:B------:R-:W2:Y:S01]  /*1c60*/  LDCU.64 UR6, c[0x4][0x128] ;  /* 0x01002500ff0677ac */ /* 0x000ea20008000a00 */
[----:B------:R-:W4:Y:S01]  /*1c70*/  LDC.64 R14, c[0x4][R14] ;  /* 0x010000000e0e7b82 */ /* 0x000f220000000a00 */
[----:B------:R-:W-:Y:S01]  /*1c80*/  IMAD.MOV.U32 R13, RZ, RZ, RZ ;  /* 0x000000ffff0d7224 */ /* 0x000fe200078e00ff */
[----:B------:R-:W1:Y:S01]  /*1c90*/  LDCU.64 UR8, c[0x4][0x10] ;  /* 0x01000200ff0877ac */ /* 0x000e620008000a00 */
[----:B0-----:R-:W-:Y:S02]  /*1ca0*/  IMAD.U32 R4, RZ, RZ, UR4 ;  /* 0x00000004ff047e24 */ /* 0x001fe4000f8e00ff */
[----:B------:R-:W-:-:S02]  /*1cb0*/  IMAD.U32 R5, RZ, RZ, UR5 ;  /* 0x00000005ff057e24 */ /* 0x000fc4000f8e00ff */
[----:B--2---:R-:W-:Y:S02]  /*1cc0*/  IMAD.U32 R6, RZ, RZ, UR6 ;  /* 0x00000006ff067e24 */ /* 0x004fe4000f8e00ff */
[----:B------:R-:W-:Y:S02]  /*1cd0*/  IMAD.U32 R7, RZ, RZ, UR7 ;  /* 0x00000007ff077e24 */ /* 0x000fe4000f8e00ff */
[----:B-1----:R-:W-:Y:S02]  /*1ce0*/  IMAD.U32 R10, RZ, RZ, UR8 ;  /* 0x00000008ff0a7e24 */ /* 0x002fe4000f8e00ff */
[----:B------:R-:W-:-:S07]  /*1cf0*/  IMAD.U32 R11, RZ, RZ, UR9 ;  /* 0x00000009ff0b7e24 */ /* 0x000fce000f8e00ff */
[----:B------:R-:W-:-:S07]  /*1d00*/  LEPC R20, `(.L_x_2456) ;  /* 0x000000001014794e */ /* 0x000fce0000000000 */
[----:B---345:R-:W-:Y:S05]  /*1d10*/  CALL.ABS.NOINC R14 ;  /* 0x000000000e007343 */ /* 0x038fea0003c00000 */
.L_x_2456:
[----:B------:R-:W-:Y:S01]  /*1d20*/  IMAD.MOV.U32 R29, RZ, RZ, RZ ;  /* 0x000000ffff1d7224 */ /* 0x000fe200078e00ff */
[----:B------:R-:W-:Y:S06]  /*1d30*/  BRA `(.L_x_2434) ;  /* 0x0000000000347947 */ /* 0x000fec0003800000 */
.L_x_2455:
        /* <DEDUP_REMOVED lines=8> */
.L_x_2454:
[----:B------:R-:W2:Y:S02]  /*1dc0*/  LDG.E.64 R4, desc[UR36][R4.64] ;  /* 0x0000002404047981 */ /* 0x000ea4000c1e1b00 */
[----:B--2---:R0:W2:Y:S02]  /*1dd0*/  I2F.U64 R29, R4 ;  /* 0x00000004001d7312 */ /* 0x0040a40000301000 */
[----:B0-2---:R-:W-:Y:S05]  /*1de0*/  BRA `(.L_x_2434) ;  /* 0x0000000000087947 */ /* 0x005fea0003800000 */
.L_x_2453:
[----:B------:R-:W2:Y:S02]  /*1df0*/  LDG.E R4, desc[UR36][R4.64] ;  /* 0x0000002404047981 */ /* 0x000ea4000c1e1900 */
[----:B--2---:R-:W-:-:S07]  /*1e00*/  I2FP.F32.U32 R29, R4 ;  /* 0x00000004001d7245 */ /* 0x004fce0000201000 */
.L_x_2434:
[----:B------:R-:W-:Y:S05]  /*1e10*/  BSYNC.RECONVERGENT B6 ;  /* 0x0000000000067941 */ /* 0x000fea0003800200 */
.L_x_2428:
[----:B------:R-:W-:-:S07]  /*1e20*/  VIADD R17, R27, 0x80 ;  /* 0x000000801b117836 */ /* 0x000fce0000000000 */
.L_x_2398:
[----:B------:R-:W-:Y:S05]  /*1e30*/  BSYNC.RECONVERGENT B7 ;  /* 0x0000000000077941 */ /* 0x000fea0003800200 */
.L_x_2397:
[----:B------:R-:W-:Y:S01]  /*1e40*/  ISETP.GE.AND P0, PT, R17, R26, PT ;  /* 0x0000001a1100720c */ /* 0x000fe20003f06270 */
[----:B------:R-:W-:Y:S01]  /*1e50*/  BSSY.RECONVERGENT B7, `(.L_x_2457) ;  /* 0x00001d9000077945 */ /* 0x000fe20003800200 */
[----:B------:R-:W-:Y:S02]  /*1e60*/  IMAD.MOV.U32 R22, RZ, RZ, RZ ;  /* 0x000000ffff167224 */ /* 0x000fe400078e00ff */
[----:B------:R-:W-:-:S09]  /*1e70*/  IMAD.MOV.U32 R19, RZ, RZ, RZ ;  /* 0x000000ffff137224 */ /* 0x000fd200078e00ff */
[----:B------:R-:W-:Y:S05]  /*1e80*/  @P0 BRA `(.L_x_2458) ;  /* 0x0000001c00540947 */ /* 0x000fea0003800000 */
[----:B0-2-4-:R-:W0:Y:S01]  /*1e90*/  LDC.64 R4, c[0x0][0x390] ;  /* 0x0000e400ff047b82 */ /* 0x015e220000000a00 */
[----:B------:R-:W2:Y:S01]  /*1ea0*/  LDCU UR5, c[0x0][0x3a8] ;  /* 0x00007500ff0577ac */ /* 0x000ea20008000800 */
[----:B------:R-:W-:Y:S01]  /*1eb0*/  IMAD R16, R2, 0x200, R17 ;  /* 0x0000020002107824 */ /* 0x000fe200078e0211 */
        /* <DEDUP_REMOVED lines=18> */
.L_x_2463:
[----:B------:R-:W2:Y:S02]  /*1fe0*/  LDG.E.U8 R4, desc[UR36][R4.64] ;  /* 0x0000002404047981 */ /* 0x000ea4000c1e1100 */
[----:B--2---:R-:W-:Y:S01]  /*1ff0*/  I2FP.F32.U32 R22, R4 ;  /* 0x0000000400167245 */ /* 0x004fe20000201000 */
[----:B------:R-:W-:Y:S06]  /*2000*/  BRA `(.L_x_2465) ;  /* 0x0000000c00487947 */ /* 0x000fec0003800000 */
.L_x_2462:
        /* <DEDUP_REMOVED lines=8> */
[----:B0-2---:R-:W-:Y:S05]  /*2090*/  BRA `(.L_x_2465) ;  /* 0x0000000c00247947 */ /* 0x005fea0003800000 */
.L_x_2467:
[----:B------:R-:W2:Y:S02]  /*20a0*/  LDG.E R4, desc[UR36][R4.64] ;  /* 0x0000002404047981 */ /* 0x000ea4000c1e1900 */
[----:B--2---:R-:W-:Y:S01]  /*20b0*/  I2FP.F32.S32 R22, R4 ;  /* 0x0000000400167245 */ /* 0x004fe20000201400 */
[----:B------:R-:W-:Y:S06]  /*20c0*/  BRA `(.L_x_2465) ;  /* 0x0000000c00187947 */ /* 0x000fec0003800000 */
.L_x_2466:
[----:B------:R-:W2:Y:S02]  /*20d0*/  LDG.E.U16 R4, desc[UR36][R4.64] ;  /* 0x0000002404047981 */ /* 0x000ea4000c1e1500 */
[----:B--2---:R0:W2:Y:S01]  /*20e0*/  I2F.S16 R22, R4 ;  /* 0x0000000400167306 */ /* 0x0040a20000101400 */
[----:B------:R-:W-:Y:S05]  /*20f0*/  BRA `(.L_x_2465) ;  /* 0x0000000c000c7947 */ /* 0x000fea0003800000 */
.L_x_2461:
        /* <DEDUP_REMOVED lines=8> */
.L_x_2469:
[----:B------:R-:W2:Y:S02]  /*2180*/  LDG.E.U16 R4, desc[UR36][R4.64] ;  /* 0x0000002404047981 */ /* 0x000ea4000c1e1500 */
[----:B--2---:R-:W-:Y:S01]  /*2190*/  HADD2.F32 R22, -RZ, R4.H0_H0 ;  /* 0x20000004ff167230 */ /* 0x004fe20000004100 */
[----:B------:R-:W-:Y:S06]  /*21a0*/  BRA `(.L_x_2465) ;  /* 0x0000000800e07947 */ /* 0x000fec0003800000 */
.L_x_2468:
        /* <DEDUP_REMOVED lines=8> */
.L_x_2471:
[----:B------:R-:W2:Y:S02]  /*2230*/  LDG.E.U16 R4, desc[UR36][R4.64] ;  /* 0x0000002404047981 */ /* 0x000ea4000c1e1500 */
[----:B--2---:R-:W-:Y:S01]  /*2240*/  HADD2.F32 R22, -RZ, R4.H0_H0 ;  /* 0x20000004ff167230 */ /* 0x004fe20000004100 */
[----:B------:R-:W-:Y:S06]  /*2250*/  BRA `(.L_x_2465) ;  /* 0x0000000800b47947 */ /* 0x000fec0003800000 */
.L_x_2470:
        /* <DEDUP_REMOVED lines=11> */
.L_x_2460:
        /* <DEDUP_REMOVED lines=12> */
.L_x_2474:
        /* <DEDUP_REMOVED lines=11> */
.L_x_2473:
        /* <DEDUP_REMOVED lines=25> */
.L_x_2476:
        /* <DEDUP_REMOVED lines=11> */
[----:B------:R-:W-:Y:S01]  /*26c0*/  LOP3.LUT R22, R0, 0x80000000, R3, 0xf8, !PT ;  /* 0x8000000000167812 */ /* 0x000fe200078ef803 */
[----:B------:R-:W-:Y:S06]  /*26d0*/  BRA `(.L_x_2465) ;  /* 0x0000000400947947 */ /* 0x000fec0003800000 */
.L_x_2475:
[----:B------:R-:W2:Y:S02]  /*26e0*/  LDG.E.U16 R4, desc[UR36][R4.64] ;  /* 0x0000002404047981 */ /* 0x000ea4000c1e1500 */
[----:B--2---:R-:W-:Y:S01]  /*26f0*/  IMAD.U32 R22, R4, 0x10000, RZ ;  /* 0x0001000004167824 */ /* 0x004fe200078e00ff */
[----:B------:R-:W-:Y:S06]  /*2700*/  BRA `(.L_x_2465) ;  /* 0x0000000400887947 */ /* 0x000fec0003800000 */
.L_x_2472:
        /* <DEDUP_REMOVED lines=11> */
.L_x_2479:
        /* <DEDUP_REMOVED lines=20> */
.L_x_2481:
[----:B------:R-:W-:Y:S05]  /*2900*/  BSYNC.RECONVERGENT B0 ;  /* 0x0000000000007941 */ /* 0x000fea0003800200 */
.L_x_2480:
[----:B------:R-:W-:Y:S01]  /*2910*/  IMAD.SHL.U32 R0, R0, 0x100000, RZ ;  /* 0x0010000000007824 */ /* 0x000fe200078e00ff */
[----:B------:R-:W-:-:S04]  /*2920*/  LEA R3, R3, 0x3b800000, 0x17 ;  /* 0x3b80000003037811 */ /* 0x000fc800078eb8ff */
[----:B------:R-:W-:Y:S01]  /*2930*/  LOP3.LUT R22, R3, R0, R7, 0xfe, !PT ;  /* 0x0000000003167212 */ /* 0x000fe200078efe07 */
[----:B------:R-:W-:Y:S06]  /*2940*/  BRA `(.L_x_2465) ;  /* 0x0000000000f87947 */ /* 0x000fec0003800000 */
.L_x_2478:
        /* <DEDUP_REMOVED lines=20> */
.L_x_2483:
[----:B------:R-:W-:Y:S05]  /*2a90*/  BSYNC.RECONVERGENT B0 ;  /* 0x0000000000007941 */ /* 0x000fea0003800200 */
.L_x_2482:
[----:B------:R-:W-:Y:S01]  /*2aa0*/  IMAD.SHL.U32 R0, R0, 0x200000, RZ ;  /* 0x0020000000007824 */ /* 0x000fe200078e00ff */
[----:B------:R-:W-:-:S04]  /*2ab0*/  LEA R3, R3, 0x37800000, 0x17 ;  /* 0x3780000003037811 */ /* 0x000fc800078eb8ff */
[----:B------:R-:W-:Y:S01]  /*2ac0*/  LOP3.LUT R22, R3, R0, R7, 0xfe, !PT ;  /* 0x0000000003167212 */ /* 0x000fe200078efe07 */
[----:B------:R-:W-:Y:S06]  /*2ad0*/  BRA `(.L_x_2465) ;  /* 0x0000000000947947 */ /* 0x000fec0003800000 */
.L_x_2477:
        /* <DEDUP_REMOVED lines=14> */
.L_x_2464:
        /* <DEDUP_REMOVED lines=16> */
.L_x_2486:
[----:B------:R-:W-:Y:S01]  /*2cc0*/  IMAD.MOV.U32 R22, RZ, RZ, RZ ;  /* 0x000000ffff167224 */ /* 0x000fe200078e00ff */
[----:B------:R-:W-:Y:S06]  /*2cd0*/  BRA `(.L_x_2465) ;  /* 0x0000000000147947 */ /* 0x000fec0003800000 */
.L_x_2485:
[----:B------:R-:W2:Y:S02]  /*2ce0*/  LDG.E.64 R22, desc[UR36][R4.64] ;  /* 0x0000002404167981 */ /* 0x000ea4000c1e1b00 */
[----:B--2---:R0:W2:Y:S02]  /*2cf0*/  I2F.U64 R22, R22 ;  /* 0x0000001600167312 */ /* 0x0040a40000301000 */
[----:B0-2---:R-:W-:Y:S05]  /*2d00*/  BRA `(.L_x_2465) ;  /* 0x0000000000087947 */ /* 0x005fea0003800000 */
.L_x_2484:
[----:B------:R-:W2:Y:S02]  /*2d10*/  LDG.E R4, desc[UR36][R4.64] ;  /* 0x0000002404047981 */ /* 0x000ea4000c1e1900 */
[----:B--2---:R-:W-:-:S07]  /*2d20*/  I2FP.F32.U32 R22, R4 ;  /* 0x0000000400167245 */ /* 0x004fce0000201000 */
.L_x_2465:
[----:B------:R-:W-:Y:S05]  /*2d30*/  BSYNC.RECONVERGENT B6 ;  /* 0x0000000000067941 */ /* 0x000fea0003800200 */
.L_x_2459:
        /* <DEDUP_REMOVED lines=20> */
.L_x_2491:
[----:B------:R-:W2:Y:S02]  /*2e80*/  LDG.E.U8 R4, desc[UR36][R4.64] ;  /* 0x0000002404047981 */ /* 0x000ea4000c1e1100 */
[----:B--2---:R-:W-:Y:S01]  /*2e90*/  I2FP.F32.U32 R19, R4 ;  /* 0x0000000400137245 */ /* 0x004fe20000201000 */
[----:B------:R-:W-:Y:S06]  /*2ea0*/  BRA `(.L_x_2493) ;  /* 0x0000000c00447947 */ /* 0x000fec0003800000 */
.L_x_2490:
        /* <DEDUP_REMOVED lines=9> */
.L_x_2495:
[----:B------:R-:W2:Y:S02]  /*2f40*/  LDG.E R4, desc[UR36][R4.64] ;  /* 0x0000002404047981 */ /* 0x000ea4000c1e1900 */
[----:B--2---:R-:W-:Y:S01]  /*2f50*/  I2FP.F32.S32 R19, R4 ;  /* 0x0000000400137245 */ /* 0x004fe20000201400 */
[----:B------:R-:W-:Y:S06]  /*2f60*/  BRA `(.L_x_2493) ;  /* 0x0000000c00147947 */ /* 0x000fec0003800000 */
.L_x_2494:
[----:B------:R-:W2:Y:S02]  /*2f70*/  LDG.E.U16 R4, desc[UR36][R4.64] ;  /* 0x0000002404047981 */ /* 0x000ea4000c1e1500 */
[----:B--2---:R4:W0:Y:S01]  /*2f80*/  I2F.S16 R19, R4 ;  /* 0x0000000400137306 */ /* 0x0048220000101400 */
[----:B------:R-:W-:Y:S05]  /*2f90*/  BRA `(.L_x_2493) ;  /* 0x0000000c00087947 */ /* 0x000fea0003800000 */
.L_x_2489:
        /* <DEDUP_REMOVED lines=8> */
.L_x_2497:
[----:B------:R-:W2:Y:S02]  /*3020*/  LDG.E.U16 R4, desc[UR36][R4.64] ;  /* 0x0000002404047981 */ /* 0x000ea4000c1e1500 */
[----:B--2---:R-:W-:Y:S01]  /*3030*/  HADD2.F32 R19, -RZ, R4.H0_H0 ;  /* 0x20000004ff137230 */ /* 0x004fe20000004100 */
[----:B------:R-:W-:Y:S06]  /*3040*/  BRA `(.L_x_2493) ;  /* 0x0000000800dc7947 */ /* 0x000fec0003800000 */
.L_x_2496:
        /* <DEDUP_REMOVED lines=8> */
.L_x_2499:
[----:B------:R-:W2:Y:S02]  /*30d0*/  LDG.E.U16 R4, desc[UR36][R4.64] ;  /* 0x0000002404047981 */ /* 0x000ea4000c1e1500 */
[----:B--2---:R-:W-:Y:S01]  /*30e0*/  HADD2.F32 R19, -RZ, R4.H0_H0 ;  /* 0x20000004ff137230 */ /* 0x004fe20000004100 */
[----:B------:R-:W-:Y:S06]  /*30f0*/  BRA `(.L_x_2493) ;  /* 0x0000000800b07947 */ /* 0x000fec0003800000 */
.L_x_2498:
        /* <DEDUP_REMOVED lines=11> */
.L_x_2488:
        /* <DEDUP_REMOVED lines=12> */
.L_x_2502:
        /* <DEDUP_REMOVED lines=11> */
.L_x_2501:
        /* <DEDUP_REMOVED lines=25> */
.L_x_2504:
[----:B------:R-:W2:Y:S02]  /*34b0*/  LDG.E.U8 R4, desc[UR36][R4.64] ;  /* 0x0000002404047981 */ /* 0x000ea4000c1e1100 */
[C---:B--2---:R-:W-:Y:S02]  /*34c0*/  IMAD.SHL.U32 R0, R4.reuse, 0x2000000, RZ ;  /* 0x0200000004007824 */ /* 0x044fe400078e00ff */
[----:B------:R-:W-:-:S03]  /*34d0*/  IMAD.SHL.U32 R6, R4, 0x100, RZ ;  /* 0x0000010004067824 */ /* 0x000fc600078e00ff */
[----:B------:R-:W-:Y:S02]  /*34e0*/  ISETP.GE.U32.AND P0, PT, R0, 0x8000000, PT ;  /* 0x080000000000780c */ /* 0x000fe40003f06070 */
[----:B------:R-:W-:-:S11]  /*34f0*/  PRMT R19, R6, 0x9910, RZ ;  /* 0x0000991006137816 */ /* 0x000fd600000000ff */
[----:B------:R-:W-:Y:S02]  /*3500*/  @!P0 LOP3.LUT R3, R6, 0x7f00, RZ, 0xc0, !PT ;  /* 0x00007f0006038812 */ /* 0x000fe400078ec0ff */
[----:B------:R-:W-:Y:S02]  /*3510*/  @P0 LEA.HI R0, R0, 0x70000000, RZ, 0x1c ;  /* 0x7000000000000811 */ /* 0x000fe400078fe0ff */
[----:B------:R-:W-:-:S03]  /*3520*/  @!P0 LOP3.LUT R3, R3, 0x3f000000, RZ, 0xfc, !PT ;  /* 0x3f00000003038812 */ /* 0x000fc600078efcff */
[----:B------:R-:W-:Y:S02]  /*3530*/  @P0 FMUL.FTZ R0, R0, 1.9259299443872358531e-34 ;  /* 0x0780000000000820 */ /* 0x000fe40000410000 */
[----:B------:R-:W-:-:S05]  /*3540*/  @!P0 FADD.FTZ R0, R3, -0.5 ;  /* 0xbf00000003008421 */ /* 0x000fca0000010000 */
[----:B------:R-:W-:Y:S01]  /*3550*/  LOP3.LUT R19, R0, 0x80000000, R19, 0xf8, !PT ;  /* 0x8000000000137812 */ /* 0x000fe200078ef813 */
[----:B------:R-:W-:Y:S06]  /*3560*/  BRA `(.L_x_2493) ;  /* 0x0000000400947947 */ /* 0x000fec0003800000 */
.L_x_2503:
[----:B------:R-:W2:Y:S02]  /*3570*/  LDG.E.U16 R4, desc[UR36][R4.64] ;  /* 0x0000002404047981 */ /* 0x000ea4000c1e1500 */
[----:B--2---:R-:W-:Y:S01]  /*3580*/  IMAD.U32 R19, R4, 0x10000, RZ ;  /* 0x0001000004137824 */ /* 0x004fe200078e00ff */
[----:B------:R-:W-:Y:S06]  /*3590*/  BRA `(.L_x_2493) ;  /* 0x0000000400887947 */ /* 0x000fec0003800000 */
.L_x_2500:
        /* <DEDUP_REMOVED lines=11> */
.L_x_2507:
        /* <DEDUP_REMOVED lines=20> */
.L_x_2509:
[----:B------:R-:W-:Y:S05]  /*3790*/  BSYNC.RECONVERGENT B0 ;  /* 0x0000000000007941 */ /* 0x000fea0003800200 */
.L_x_2508:
[----:B------:R-:W-:Y:S01]  /*37a0*/  IMAD.SHL.U32 R0, R0, 0x100000, RZ ;  /* 0x0010000000007824 */ /* 0x000fe200078e00ff */
[----:B------:R-:W-:-:S04]  /*37b0*/  LEA R3, R3, 0x3b800000, 0x17 ;  /* 0x3b80000003037811 */ /* 0x000fc800078eb8ff */
[----:B------:R-:W-:Y:S01]  /*37c0*/  LOP3.LUT R19, R3, R0, R19, 0xfe, !PT ;  /* 0x0000000003137212 */ /* 0x000fe200078efe13 */
[----:B------:R-:W-:Y:S06]  /*37d0*/  BRA `(.L_x_2493) ;  /* 0x0000000000f87947 */ /* 0x000fec0003800000 */
.L_x_2506:
        /* <DEDUP_REMOVED lines=20> */
.L_x_2511:
[----:B------:R-:W-:Y:S05]  /*3920*/  BSYNC.RECONVERGENT B0 ;  /* 0x0000000000007941 */ /* 0x000fea0003800200 */
.L_x_2510:
[----:B------:R-:W-:Y:S01]  /*3930*/  IMAD.SHL.U32 R0, R0, 0x200000, RZ ;  /* 0x0020000000007824 */ /* 0x000fe200078e00ff */
[----:B------:R-:W-:-:S04]  /*3940*/  LEA R3, R3, 0x37800000, 0x17 ;  /* 0x3780000003037811 */ /* 0x000fc800078eb8ff */
[----:B------:R-:W-:Y:S01]  /*3950*/  LOP3.LUT R19, R3, R0, R19, 0xfe, !PT ;  /* 0x0000000003137212 */ /* 0x000fe200078efe13 */
[----:B------:R-:W-:Y:S06]  /*3960*/  BRA `(.L_x_2493) ;  /* 0x0000000000947947 */ /* 0x000fec0003800000 */
.L_x_2505:
        /* <DEDUP_REMOVED lines=14> */
.L_x_2492:
        /* <DEDUP_REMOVED lines=16> */
.L_x_2514:
[----:B------:R-:W-:Y:S01]  /*3b50*/  IMAD.MOV.U32 R19, RZ, RZ, RZ ;  /* 0x000000ffff137224 */ /* 0x000fe200078e00ff */
[----:B------:R-:W-:Y:S06]  /*3b60*/  BRA `(.L_x_2493) ;  /* 0x0000000000147947 */ /* 0x000fec0003800000 */
.L_x_2513:
[----:B------:R-:W2:Y:S02]  /*3b70*/  LDG.E.64 R4, desc[UR36][R4.64] ;  /* 0x0000002404047981 */ /* 0x000ea4000c1e1b00 */
[----:B--2---:R0:W2:Y:S02]  /*3b80*/  I2F.U64 R19, R4 ;  /* 0x0000000400137312 */ /* 0x0040a40000301000 */
[----:B0-2---:R-:W-:Y:S05]  /*3b90*/  BRA `(.L_x_2493) ;  /* 0x0000000000087947 */ /* 0x005fea0003800000 */
.L_x_2512:
[----:B------:R-:W2:Y:S02]  /*3ba0*/  LDG.E R4, desc[UR36][R4.64] ;  /* 0x0000002404047981 */ /* 0x000ea4000c1e1900 */
[----:B--2---:R-:W-:-:S07]  /*3bb0*/  I2FP.F32.U32 R19, R4 ;  /* 0x0000000400137245 */ /* 0x004fce0000201000 */
.L_x_2493:
[----:B------:R-:W-:Y:S05]  /*3bc0*/  BSYNC.RECONVERGENT B6 ;  /* 0x0000000000067941 */ /* 0x000fea0003800200 */
.L_x_2487:
[----:B------:R-:W-:-:S07]  /*3bd0*/  VIADD R17, R17, 0x80 ;  /* 0x0000008011117836 */ /* 0x000fce0000000000 */
.L_x_2458:
[----:B------:R-:W-:Y:S05]  /*3be0*/  BSYNC.RECONVERGENT B7 ;  /* 0x0000000000077941 */ /* 0x000fea0003800200 */
.L_x_2457:
        /* <DEDUP_REMOVED lines=26> */
.L_x_2521:
[----:B------:R-:W2:Y:S02]  /*3d90*/  LDG.E.U8 R4, desc[UR36][R4.64] ;  /* 0x0000002404047981 */ /* 0x000ea4000c1e1100 */
[----:B--2---:R-:W-:Y:S01]  /*3da0*/  I2FP.F32.U32 R24, R4 ;  /* 0x0000000400187245 */ /* 0x004fe20000201000 */
[----:B------:R-:W-:Y:S06]  /*3db0*/  BRA `(.L_x_2523) ;  /* 0x0000000c00487947 */ /* 0x000fec0003800000 */
.L_x_2520:
        /* <DEDUP_REMOVED lines=9> */
.L_x_2525:
[----:B------:R-:W2:Y:S02]  /*3e50*/  LDG.E R4, desc[UR36][R4.64] ;  /* 0x0000002404047981 */ /* 0x000ea4000c1e1900 */
[----:B--2---:R-:W-:Y:S01]  /*3e60*/  I2FP.F32.S32 R24, R4 ;  /* 0x0000000400187245 */ /* 0x004fe20000201400 */
[----:B------:R-:W-:Y:S06]  /*3e70*/  BRA `(.L_x_2523) ;  /* 0x0000000c00187947 */ /* 0x000fec0003800000 */
.L_x_2524:
[----:B------:R-:W2:Y:S02]  /*3e80*/  LDG.E.U16 R4, desc[UR36][R4.64] ;  /* 0x0000002404047981 */ /* 0x000ea4000c1e1500 */
[----:B--2---:R0:W2:Y:S01]  /*3e90*/  I2F.S16 R24, R4 ;  /* 0x0000000400187306 */ /* 0x0040a20000101400 */
[----:B------:R-:W-:Y:S05]  /*3ea0*/  BRA `(.L_x_2523) ;  /* 0x0000000c000c7947 */ /* 0x000fea0003800000 */
.L_x_2519:
        /* <DEDUP_REMOVED lines=8> */
.L_x_2527:
[----:B------:R-:W2:Y:S02]  /*3f30*/  LDG.E.U16 R4, desc[UR36][R4.64] ;  /* 0x0000002404047981 */ /* 0x000ea4000c1e1500 */
[----:B--2---:R-:W-:Y:S01]  /*3f40*/  HADD2.F32 R24, -RZ, R4.H0_H0 ;  /* 0x20000004ff187230 */ /* 0x004fe20000004100 */
[----:B------:R-:W-:Y:S06]  /*3f50*/  BRA `(.L_x_2523) ;  /* 0x0000000800e07947 */ /* 0x000fec0003800000 */
.L_x_2526:
        /* <DEDUP_REMOVED lines=8> */
.L_x_2529:
[----:B------:R-:W2:Y:S02]  /*3fe0*/  LDG.E.U16 R4, desc[UR36][R4.64] ;  /* 0x0000002404047981 */ /* 0x000ea4000c1e1500 */
[----:B--2---:R-:W-:Y:S01]  /*3ff0*/  HADD2.F32 R24, -RZ, R4.H0_H0 ;  /* 0x20000004ff187230 */ /* 0x004fe20000004100 */
[----:B------:R-:W-:Y:S06]  /*4000*/  BRA `(.L_x_2523) ;  /* 0x0000000800b47947 */ /* 0x000fec0003800000 */
.L_x_2528:
        /* <DEDUP_REMOVED lines=11> */
.L_x_2518:
        /* <DEDUP_REMOVED lines=12> */
.L_x_2532:
        /* <DEDUP_REMOVED lines=11> */
.L_x_2531:
        /* <DEDUP_REMOVED lines=25> */
.L_x_2534:
        /* <DEDUP_REMOVED lines=13> */
.L_x_2533:
[----:B------:R-:W2:Y:S02]  /*4490*/  LDG.E.U16 R4, desc[UR36][R4.64] ;  /* 0x0000002404047981 */ /* 0x000ea4000c1e1500 */
[----:B--2---:R-:W-:Y:S01]  /*44a0*/  IMAD.U32 R24, R4, 0x10000, RZ ;  /* 0x0001000004187824 */ /* 0x004fe200078e00ff */
[----:B------:R-:W-:Y:S06]  /*44b0*/  BRA `(.L_x_2523) ;  /* 0x0000000400887947 */ /* 0x000fec0003800000 */
.L_x_2530:
        /* <DEDUP_REMOVED lines=11> */
.L_x_2537:
        /* <DEDUP_REMOVED lines=20> */
.L_x_2539:
[----:B------:R-:W-:Y:S05]  /*46b0*/  BSYNC.RECONVERGENT B0 ;  /* 0x0000000000007941 */ /* 0x000fea0003800200 */
.L_x_2538:
[----:B------:R-:W-:Y:S01]  /*46c0*/  IMAD.SHL.U32 R0, R0, 0x100000, RZ ;  /* 0x0010000000007824 */ /* 0x000fe200078e00ff */
[----:B------:R-:W-:-:S04]  /*46d0*/  LEA R3, R3, 0x3b800000, 0x17 ;  /* 0x3b80000003037811 */ /* 0x000fc800078eb8ff */
[----:B------:R-:W-:Y:S01]  /*46e0*/  LOP3.LUT R24, R3, R0, R7, 0xfe, !PT ;  /* 0x0000000003187212 */ /* 0x000fe200078efe07 */
[----:B------:R-:W-:Y:S06]  /*46f0*/  BRA `(.L_x_2523) ;  /* 0x0000000000f87947 */ /* 0x000fec0003800000 */
.L_x_2536:
        /* <DEDUP_REMOVED lines=20> */
.L_x_2541:
[----:B------:R-:W-:Y:S05]  /*4840*/  BSYNC.RECONVERGENT B0 ;  /* 0x0000000000007941 */ /* 0x000fea0003800200 */
.L_x_2540:
[----:B------:R-:W-:Y:S01]  /*4850*/  IMAD.SHL.U32 R0, R0, 0x200000, RZ ;  /* 0x0020000000007824 */ /* 0x000fe200078e00ff */
[----:B------:R-:W-:-:S04]  /*4860*/  LEA R3, R3, 0x37800000, 0x17 ;  /* 0x3780000003037811 */ /* 0x000fc800078eb8ff */
[----:B------:R-:W-:Y:S01]  /*4870*/  LOP3.LUT R24, R3, R0, R7, 0xfe, !PT ;  /* 0x0000000003187212 */ /* 0x000fe200078efe07 */
[----:B------:R-:W-:Y:S06]  /*4880*/  BRA `(.L_x_2523) ;  /* 0x0000000000947947 */ /* 0x000fec0003800000 */
.L_x_2535:
        /* <DEDUP_REMOVED lines=14> */
.L_x_2522:
        /* <DEDUP_REMOVED lines=16> */
.L_x_2544:
[----:B------:R-:W-:Y:S01]  /*4a70*/  IMAD.MOV.U32 R24, RZ, RZ, RZ ;  /* 0x000000ffff187224 */ /* 0x000fe200078e00ff */
[----:B------:R-:W-:Y:S06]  /*4a80*/  BRA `(.L_x_2523) ;  /* 0x0000000000147947 */ /* 0x000fec0003800000 */
.L_x_2543:
[----:B------:R-:W2:Y:S02]  /*4a90*/  LDG.E.64 R24, desc[UR36][R4.64] ;  /* 0x0000002404187981 */ /* 0x000ea4000c1e1b00 */
[----:B--2---:R0:W2:Y:S02]  /*4aa0*/  I2F.U64 R24, R24 ;  /* 0x0000001800187312 */ /* 0x0040a40000301000 */
[----:B0-2---:R-:W-:Y:S05]  /*4ab0*/  BRA `(.L_x_2523) ;  /* 0x0000000000087947 */ /* 0x005fea0003800000 */
.L_x_2542:
[----:B------:R-:W2:Y:S02]  /*4ac0*/  LDG.E R4, desc[UR36][R4.64] ;  /* 0x0000002404047981 */ /* 0x000ea4000c1e1900 */
[----:B--2---:R-:W-:-:S07]  /*4ad0*/  I2FP.F32.U32 R24, R4 ;  /* 0x0000000400187245 */ /* 0x004fce0000201000 */
.L_x_2523:
[----:B------:R-:W-:Y:S05]  /*4ae0*/  BSYNC.RECONVERGENT B6 ;  /* 0x0000000000067941 */ /* 0x000fea0003800200 */
.L_x_2517:
[----:B0---4-:R-:W0:Y:S01]  /*4af0*/  LDC.64 R4, c[0x0][0x398] ;  /* 0x0000e600ff047b82 */ /* 0x011e220000000a00 */
[----:B------:R-:W4:Y:S01]  /*4b00*/  LDCU UR5, c[0x0][0x3ac] ;  /* 0x00007580ff0577ac */ /* 0x000f220008000800 */
[----:B------:R-:W-:Y:S01]  /*4b10*/  BSSY.RECONVERGENT B6, `(.L_x_2545) ;  /* 0x00000e6000067945 */ /* 0x000fe20003800200 */
[----:B------:R-:W-:-:S04]  /*4b20*/  UPRMT UR4, UR39, 0x9910, URZ ;  /* 0x0000991027047896 */ /* 0x000fc800080000ff */
[----:B------:R-:W-:Y:S01]  /*4b30*/  UISETP.GT.AND UP0, UPT, UR4, 0x9, UPT ;  /* 0x000000090400788c */ /* 0x000fe2000bf04270 */
[----:B----4-:R-:W-:-:S05]  /*4b40*/  IMAD R3, R16, UR5, RZ ;  /* 0x0000000510037c24 */ /* 0x010fca000f8e02ff */
        /* <DEDUP_REMOVED lines=11> */
[----:B------:R-:W4:Y:S02]  /*4c00*/  LDG.E.S8 R4, desc[UR36][R4.64] ;  /* 0x0000002404047981 */ /* 0x000f24000c1e1300 */
[----:B----4-:R0:W4:Y:S01]  /*4c10*/  I2F.S16 R23, R4 ;  /* 0x0000000400177306 */ /* 0x0101220000101400 */
[----:B------:R-:W-:Y:S05]  /*4c20*/  BRA `(.L_x_2551) ;  /* 0x0000000c00507947 */ /* 0x000fea0003800000 */
.L_x_2549:
[----:B------:R-:W4:Y:S02]  /*4c30*/  LDG.E.U8 R4, desc[UR36][R4.64] ;  /* 0x0000002404047981 */ /* 0x000f24000c1e1100 */
[----:B----4-:R-:W-:Y:S01]  /*4c40*/  I2FP.F32.U32 R23, R4 ;  /* 0x0000000400177245 */ /* 0x010fe20000201000 */
[----:B------:R-:W-:Y:S06]  /*4c50*/  BRA `(.L_x_2551) ;  /* 0x0000000c00447947 */ /* 0x000fec0003800000 */
.L_x_2548:
[----:B------:R-:W-:-:S09]  /*4c60*/  UISETP.NE.AND UP0, UPT, UR4, 0x2, UPT ;  /* 0x000000020400788c */ /* 0x000fd2000bf05270 */
[----:B------:R-:W-:Y:S05]  /*4c70*/  BRA.U !UP0, `(.L_x_2552) ;  /* 0x0000000108287547 */ /* 0x000fea000b800000 */
[----:B------:R-:W-:-:S09]  /*4c80*/  UISETP.NE.AND UP0, UPT, UR4, 0x3, UPT ;  /* 0x000000030400788c */ /* 0x000fd2000bf05270 */
[----:B------:R-:W-:Y:S05]  /*4c90*/  BRA.U !UP0, `(.L_x_2553) ;  /* 0x0000000108147547 */ /* 0x000fea000b800000 */
[----:B------:R-:W-:-:S09]  /*4ca0*/  UISETP.NE.AND UP0, UPT, UR4, 0x4, UPT ;  /* 0x000000040400788c */ /* 0x000fd2000bf05270 */
[----:B------:R-:W-:Y:S05]  /*4cb0*/  BRA.U UP0, `(.L_x_2550) ;  /* 0x0000000900d07547 */ /* 0x000fea000b800000 */
[----:B------:R-:W4:Y:S02]  /*4cc0*/  LDG.E.64 R4, desc[UR36][R4.64] ;  /* 0x0000002404047981 */ /* 0x000f24000c1e1b00 */
[----:B----4-:R0:W4:Y:S02]  /*4cd0*/  I2F.S64 R23, R4 ;  /* 0x0000000400177312 */ /* 0x0101240000301400 */
[----:B0---4-:R-:W-:Y:S05]  /*4ce0*/  BRA `(.L_x_2551) ;  /* 0x0000000c00207947 */ /* 0x011fea0003800000 */
.L_x_2553:
[----:B------:R-:W4:Y:S02]  /*4cf0*/  LDG.E R4, desc[UR36][R4.64] ;  /* 0x0000002404047981 */ /* 0x000f24000c1e1900 */
[----:B----4-:R-:W-:Y:S01]  /*4d00*/  I2FP.F32.S32 R23, R4 ;  /* 0x0000000400177245 */ /* 0x010fe20000201400 */
[----:B------:R-:W-:Y:S06]  /*4d10*/  BRA `(.L_x_2551) ;  /* 0x0000000c00147947 */ /* 0x000fec0003800000 */
.L_x_2552:
[----:B------:R-:W4:Y:S02]  /*4d20*/  LDG.E.U16 R4, desc[UR36][R4.64] ;  /* 0x0000002404047981 */ /* 0x000f24000c1e1500 */
[----:B----4-:R0:W4:Y:S01]  /*4d30*/  I2F.S16 R23, R4 ;  /* 0x0000000400177306 */ /* 0x0101220000101400 */
[----:B------:R-:W-:Y:S05]  /*4d40*/  BRA `(.L_x_2551) ;  /* 0x0000000c00087947 */ /* 0x000fea0003800000 */
.L_x_2547:
        /* <DEDUP_REMOVED lines=8> */
.L_x_2555:
[----:B------:R-:W4:Y:S02]  /*4dd0*/  LDG.E.U16 R4, desc[UR36][R4.64] ;  /* 0x0000002404047981 */ /* 0x000f24000c1e1500 */
[----:B----4-:R-:W-:Y:S01]  /*4de0*/  HADD2.F32 R23, -RZ, R4.H0_H0 ;  /* 0x20000004ff177230 */ /* 0x010fe20000004100 */
[----:B------:R-:W-:Y:S06]  /*4df0*/  BRA `(.L_x_2551) ;  /* 0x0000000800dc7947 */ /* 0x000fec0003800000 */
.L_x_2554:
        /* <DEDUP_REMOVED lines=8> */
.L_x_2557:
[----:B------:R-:W4:Y:S02]  /*4e80*/  LDG.E.U16 R4, desc[UR36][R4.64] ;  /* 0x0000002404047981 */ /* 0x000f24000c1e1500 */
[----:B----4-:R-:W-:Y:S01]  /*4e90*/  HADD2.F32 R23, -RZ, R4.H0_H0 ;  /* 0x20000004ff177230 */ /* 0x010fe20000004100 */
[----:B------:R-:W-:Y:S06]  /*4ea0*/  BRA `(.L_x_2551) ;  /* 0x0000000800b07947 */ /* 0x000fec0003800000 */
.L_x_2556:
[----:B------:R-:W4:Y:S01]  /*4eb0*/  LDG.E.64 R4, desc[UR36][R4.64] ;  /* 0x0000002404047981 */ /* 0x000f22000c1e1b00 */
[----:B------:R-:W-:Y:S01]  /*4ec0*/  UMOV UR4, 0xf0000000 ;  /* 0xf000000000047882 */ /* 0x000fe20000000000 */
[----:B------:R-:W-:Y:S02]  /*4ed0*/  UMOV UR5, 0x380fffff ;  /* 0x380fffff00057882 */ /* 0x000fe40000000000 */
[----:B----4-:R-:W0:-:S15]  /*4ee0*/  DSETP.GEU.AND P0, PT, |R4|, UR4, PT ;  /* 0x0000000404007e2a */ /* 0x010e1e000bf0e200 */
[----:B------:R-:W-:-:S15]  /*4ef0*/  NOP ;  /* 0x0000000000007918 */ /* 0x000fde0000000000 */
[----:B------:R-:W-:-:S15]  /*4f00*/  NOP ;  /* 0x0000000000007918 */ /* 0x000fde0000000000 */
[----:B------:R-:W-:-:S15]  /*4f10*/  NOP ;  /* 0x0000000000007918 */ /* 0x000fde0000000000 */
[----:B------:R-:W-:-:S04]  /*4f20*/  NOP ;  /* 0x0000000000007918 */ /* 0x000fc80000000000 */
[----:B------:R-:W0:Y:S02]  /*4f30*/  F2F.F32.F64 R23, R4 ;  /* 0x0000000400177310 */ /* 0x000e240000301000 */
[----:B0-----:R-:W-:Y:S01]  /*4f40*/  @!P0 FMUL R23, R23, 1.175494350822287508e-38 ;  /* 0x0080000017178820 */ /* 0x001fe20000400000 */
[----:B------:R-:W-:Y:S06]  /*4f50*/  BRA `(.L_x_2551) ;  /* 0x0000000800847947 */ /* 0x000fec0003800000 */
.L_x_2546:
        /* <DEDUP_REMOVED lines=8> */
[----:B------:R-:W4:Y:S02]  /*4fe0*/  LDG.E.U8 R4, desc[UR36][R4.64] ;  /* 0x0000002404047981 */ /* 0x000f24000c1e1100 */
[----:B----4-:R-:W-:-:S04]  /*4ff0*/  ISETP.NE.AND P0, PT, R4, RZ, PT ;  /* 0x000000ff0400720c */ /* 0x010fc80003f05270 */
[----:B------:R-:W-:Y:S01]  /*5000*/  FSEL R23, RZ, 1, !P0 ;  /* 0x3f800000ff177808 */ /* 0x000fe20004000000 */
[----:B------:R-:W-:Y:S08]  /*5010*/  BRA `(.L_x_2551) ;  /* 0x0000000800547947 */ /* 0x000ff00003800000 */
.L_x_2560:
        /* <DEDUP_REMOVED lines=11> */
.L_x_2559:
[----:B------:R-:W-:-:S09]  /*50d0*/  UISETP.NE.AND UP0, UPT, UR4, 0xf, UPT ;  /* 0x0000000f0400788c */ /* 0x000fd2000bf05270 */
[----:B------:R-:W-:Y:S05]  /*50e0*/  BRA.U !UP0, `(.L_x_2561) ;  /* 0x00000001088c7547 */ /* 0x000fea000b800000 */
[----:B------:R-:W-:-:S09]  /*50f0*/  UISETP.NE.AND UP0, UPT, UR4, 0x17, UPT ;  /* 0x000000170400788c */ /* 0x000fd2000bf05270 */
[----:B------:R-:W-:Y:S05]  /*5100*/  BRA.U !UP0, `(.L_x_2562) ;  /* 0x0000000108547547 */ /* 0x000fea000b800000 */
[----:B------:R-:W-:-:S09]  /*5110*/  UISETP.NE.AND UP0, UPT, UR4, 0x18, UPT ;  /* 0x000000180400788c */ /* 0x000fd2000bf05270 */
[----:B------:R-:W-:Y:S05]  /*5120*/  BRA.U UP0, `(.L_x_2550) ;  /* 0x0000000500b47547 */ /* 0x000fea000b800000 */
[----:B------:R-:W4:Y:S01]  /*5130*/  LDG.E.U8 R23, desc[UR36][R4.64] ;  /* 0x0000002404177981 */ /* 0x000f22000c1e1100 */
[----:B------:R-:W-:Y:S02]  /*5140*/  IMAD.MOV.U32 R6, RZ, RZ, 0x1f ;  /* 0x0000001fff067424 */ /* 0x000fe400078e00ff */
[----:B----4-:R-:W-:-:S05]  /*5150*/  IMAD.SHL.U32 R23, R23, 0x1000000, RZ ;  /* 0x0100000017177824 */ /* 0x010fca00078e00ff */
        /* <DEDUP_REMOVED lines=16> */
.L_x_2562:
[----:B------:R-:W4:Y:S02]  /*5260*/  LDG.E.U8 R4, desc[UR36][R4.64] ;  /* 0x0000002404047981 */ /* 0x000f24000c1e1100 */
[C---:B----4-:R-:W-:Y:S02]  /*5270*/  IMAD.SHL.U32 R0, R4.reuse, 0x2000000, RZ ;  /* 0x0200000004007824 */ /* 0x050fe400078e00ff */
        /* <DEDUP_REMOVED lines=10> */
.L_x_2561:
[----:B------:R-:W4:Y:S02]  /*5320*/  LDG.E.U16 R4, desc[UR36][R4.64] ;  /* 0x0000002404047981 */ /* 0x000f24000c1e1500 */
[----:B----4-:R-:W-:Y:S01]  /*5330*/  IMAD.U32 R23, R4, 0x10000, RZ ;  /* 0x0001000004177824 */ /* 0x010fe200078e00ff */
[----:B------:R-:W-:Y:S06]  /*5340*/  BRA `(.L_x_2551) ;  /* 0x0000000400887947 */ /* 0x000fec0003800000 */
.L_x_2558:
        /* <DEDUP_REMOVED lines=8> */
[----:B------:R-:W4:Y:S02]  /*53d0*/  LDG.E.U16 R4, desc[UR36][R4.64] ;  /* 0x0000002404047981 */ /* 0x000f24000c1e1500 */
[----:B----4-:R-:W-:Y:S01]  /*53e0*/  I2FP.F32.U32 R23, R4 ;  /* 0x0000000400177245 */ /* 0x010fe20000201000 */
[----:B------:R-:W-:Y:S06]  /*53f0*/  BRA `(.L_x_2551) ;  /* 0x00000004005c7947 */ /* 0x000fec0003800000 */
.L_x_2565:
[----:B------:R-:W4:Y:S01]  /*5400*/  LDG.E.U8 R4, desc[UR36][R4.64] ;  /* 0x0000002404047981 */ /* 0x000f22000c1e1100 */
[----:B------:R-:W-:Y:S01]  /*5410*/  IMAD.MOV.U32 R23, RZ, RZ, RZ ;  /* 0x000000ffff177224 */ /* 0x000fe200078e00ff */
[----:B----4-:R-:W-:-:S13]  /*5420*/  ISETP.NE.AND P0, PT, R4, RZ, PT ;  /* 0x000000ff0400720c */ /* 0x010fda0003f05270 */
        /* <DEDUP_REMOVED lines=17> */
.L_x_2567:
[----:B------:R-:W-:Y:S05]  /*5540*/  BSYNC.RECONVERGENT B0 ;  /* 0x0000000000007941 */ /* 0x000fea0003800200 */
.L_x_2566:
[----:B------:R-:W-:Y:S01]  /*5550*/  IMAD.SHL.U32 R0, R0, 0x100000, RZ ;  /* 0x0010000000007824 */ /* 0x000fe200078e00ff */
[----:B------:R-:W-:-:S04]  /*5560*/  LEA R3, R3, 0x3b800000, 0x17 ;  /* 0x3b80000003037811 */ /* 0x000fc800078eb8ff */
[----:B------:R-:W-:Y:S01]  /*5570*/  LOP3.LUT R23, R3, R0, R23, 0xfe, !PT ;  /* 0x0000000003177212 */ /* 0x000fe200078efe17 */
[----:B------:R-:W-:Y:S06]  /*5580*/  BRA `(.L_x_2551) ;  /* 0x0000000000f87947 */ /* 0x000fec0003800000 */
.L_x_2564:
        /* <DEDUP_REMOVED lines=20> */
.L_x_2569:
[----:B------:R-:W-:Y:S05]  /*56d0*/  BSYNC.RECONVERGENT B0 ;  /* 0x0000000000007941 */ /* 0x000fea0003800200 */
.L_x_2568:
[----:B------:R-:W-:Y:S01]  /*56e0*/  IMAD.SHL.U32 R0, R0, 0x200000, RZ ;  /* 0x0020000000007824 */ /* 0x000fe200078e00ff */
[----:B------:R-:W-:-:S04]  /*56f0*/  LEA R3, R3, 0x37800000, 0x17 ;  /* 0x3780000003037811 */ /* 0x000fc800078eb8ff */
[----:B------:R-:W-:Y:S01]  /*5700*/  LOP3.LUT R23, R3, R0, R23, 0xfe, !PT ;  /* 0x0000000003177212 */ /* 0x000fe200078efe17 */
[----:B------:R-:W-:Y:S06]  /*5710*/  BRA `(.L_x_2551) ;  /* 0x0000000000947947 */ /* 0x000fec0003800000 */
.L_x_2563:
[----:B------:R-:W-:-:S09]  /*5720*/  UISETP.NE.AND UP0, UPT, UR4, 0x1c, UPT ;  /* 0x0000001c0400788c */ /* 0x000fd2000bf05270 */
[----:B------:R-:W-:Y:S05]  /*5730*/  BRA.U !UP0, `(.L_x_2570) ;  /* 0x0000000108847547 */ /* 0x000fea000b800000 */
[----:B------:R-:W-:-:S09]  /*5740*/  UISETP.NE.AND UP0, UPT, UR4, 0x1d, UPT ;  /* 0x0000001d0400788c */ /* 0x000fd2000bf05270 */
[----:B------:R-:W-:Y:S05]  /*5750*/  BRA.U !UP0, `(.L_x_2571) ;  /* 0x0000000108707547 */ /* 0x000fea000b800000 */
[----:B------:R-:W-:-:S09]  /*5760*/  UISETP.NE.AND UP0, UPT, UR4, 0x2c, UPT ;  /* 0x0000002c0400788c */ /* 0x000fd2000bf05270 */
[----:B------:R-:W-:Y:S05]  /*5770*/  BRA.U UP0, `(.L_x_2550) ;  /* 0x0000000100207547 */ /* 0x000fea000b800000 */
[----:B------:R-:W4:Y:S01]  /*5780*/  LDG.E.U8 R4, desc[UR36][R4.64] ;  /* 0x0000002404047981 */ /* 0x000f22000c1e1100 */
[----:B------:R-:W-:Y:S01]  /*5790*/  IMAD.MOV.U32 R23, RZ, RZ, 0x400000 ;  /* 0x00400000ff177424 */ /* 0x000fe200078e00ff */
[----:B----4-:R-:W-:-:S13]  /*57a0*/  ISETP.NE.AND P0, PT, R4, RZ, PT ;  /* 0x000000ff0400720c */ /* 0x010fda0003f05270 */
[----:B------:R-:W-:Y:S05]  /*57b0*/  @!P0 BRA `(.L_x_2551) ;  /* 0x00000000006c8947 */ /* 0x000fea0003800000 */
[----:B------:R-:W-:-:S13]  /*57c0*/  ISETP.NE.AND P0, PT, R4, 0xff, PT ;  /* 0x000000ff0400780c */ /* 0x000fda0003f05270 */
[----:B------:R-:W-:Y:S02]  /*57d0*/  @!P0 IMAD.MOV.U32 R23, RZ, RZ, 0x7f800001 ;  /* 0x7f800001ff178424 */ /* 0x000fe400078e00ff */
[----:B------:R-:W-:Y:S01]  /*57e0*/  @P0 IMAD.SHL.U32 R23, R4, 0x800000, RZ ;  /* 0x0080000004170824 */ /* 0x000fe200078e00ff */
[----:B------:R-:W-:Y:S06]  /*57f0*/  BRA `(.L_x_2551) ;  /* 0x00000000005c7947 */ /* 0x000fec0003800000 */
.L_x_2550:
[----:B------:R-:W-:Y:S01]  /*5800*/  MOV R14, 0x130 ;  /* 0x00000130000e7802 */ /* 0x000fe20000000f00 */
[----:B------:R-:W0:Y:S01]  /*5810*/  LDCU.64 UR4, c[0x4][0x120] ;  /* 0x01002400ff0477ac */ /* 0x000e220008000a00 */
[----:B------:R-:W-:Y:S02]  /*5820*/  IMAD.MOV.U32 R8, RZ, RZ, 0x4e ;  /* 0x0000004eff087424 */ /* 0x000fe400078e00ff */
[----:B------:R-:W-:Y:S01]  /*5830*/  IMAD.MOV.U32 R12, RZ, RZ, 0x1 ;  /* 0x00000001ff0c7424 */ /* 0x000fe200078e00ff */
[----:B------:R-:W4:Y:S01]  /*5840*/  LDCU.64 UR6, c[0x4][0x128] ;  /* 0x01002500ff0677ac */ /* 0x000f220008000a00 */
[----:B------:R-:W1:Y:S01]  /*5850*/  LDC.64 R14, c[0x4][R14] ;  /* 0x010000000e0e7b82 */ /* 0x000e620000000a00 */
[----:B------:R-:W-:Y:S01]  /*5860*/  IMAD.MOV.U32 R13, RZ, RZ, RZ ;  /* 0x000000ffff0d7224 */ /* 0x000fe200078e00ff */
[----:B------:R-:W2:Y:S01]  /*5870*/  LDCU.64 UR8, c[0x4][0x10] ;  /* 0x01000200ff0877ac */ /* 0x000ea20008000a00 */
[----:B0-----:R-:W-:Y:S02]  /*5880*/  IMAD.U32 R4, RZ, RZ, UR4 ;  /* 0x00000004ff047e24 */ /* 0x001fe4000f8e00ff */
[----:B------:R-:W-:-:S02]  /*5890*/  IMAD.U32 R5, RZ, RZ, UR5 ;  /* 0x00000005ff057e24 */ /* 0x000fc4000f8e00ff */
[----:B----4-:R-:W-:Y:S02]  /*58a0*/  IMAD.U32 R6, RZ, RZ, UR6 ;  /* 0x00000006ff067e24 */ /* 0x010fe4000f8e00ff */
[----:B------:R-:W-:Y:S02]  /*58b0*/  IMAD.U32 R7, RZ, RZ, UR7 ;  /* 0x00000007ff077e24 */ /* 0x000fe4000f8e00ff */
[----:B--2---:R-:W-:Y:S02]  /*58c0*/  IMAD.U32 R10, RZ, RZ, UR8 ;  /* 0x00000008ff0a7e24 */ /* 0x004fe4000f8e00ff */
[----:B------:R-:W-:-:S07]  /*58d0*/  IMAD.U32 R11, RZ, RZ, UR9 ;  /* 0x00000009ff0b7e24 */ /* 0x000fce000f8e00ff */
[----:B------:R-:W-:-:S07]  /*58e0*/  LEPC R20, `(.L_x_2572) ;  /* 0x000000001014794e */ /* 0x000fce0000000000 */
[----:B-1-3-5:R-:W-:Y:S05]  /*58f0*/  CALL.ABS.NOINC R14 ;  /* 0x000000000e007343 */ /* 0x02afea0003c00000 */
.L_x_2572:
[----:B------:R-:W-:Y:S01]  /*5900*/  IMAD.MOV.U32 R23, RZ, RZ, RZ ;  /* 0x000000ffff177224 */ /* 0x000fe200078e00ff */
[----:B------:R-:W-:Y:S06]  /*5910*/  BRA `(.L_x_2551) ;  /* 0x0000000000147947 */ /* 0x000fec0003800000 */
.L_x_2571:
[----:B------:R-:W4:Y:S02]  /*5920*/  LDG.E.64 R4, desc[UR36][R4.64] ;  /* 0x0000002404047981 */ /* 0x000f24000c1e1b00 */
[----:B----4-:R0:W4:Y:S02]  /*5930*/  I2F.U64 R23, R4 ;  /* 0x0000000400177312 */ /* 0x0101240000301000 */
[----:B0---4-:R-:W-:Y:S05]  /*5940*/  BRA `(.L_x_2551) ;  /* 0x0000000000087947 */ /* 0x011fea0003800000 */
.L_x_2570:
[----:B------:R-:W4:Y:S02]  /*5950*/  LDG.E R4, desc[UR36][R4.64] ;  /* 0x0000002404047981 */ /* 0x000f24000c1e1900 */
[----:B----4-:R-:W-:-:S07]  /*5960*/  I2FP.F32.U32 R23, R4 ;  /* 0x0000000400177245 */ /* 0x010fce0000201000 */
.L_x_2551:
[----:B------:R-:W-:Y:S05]  /*5970*/  BSYNC.RECONVERGENT B6 ;  /* 0x0000000000067941 */ /* 0x000fea0003800200 */
.L_x_2545:
[----:B------:R-:W-:-:S07]  /*5980*/  VIADD R17, R17, 0x80 ;  /* 0x0000008011117836 */ /* 0x000fce0000000000 */
.L_x_2516:
[----:B------:R-:W-:Y:S05]  /*5990*/  BSYNC.RECONVERGENT B7 ;  /* 0x0000000000077941 */ /* 0x000fea0003800200 */
.L_x_2515:
        /* <DEDUP_REMOVED lines=26> */
.L_x_2579:
[----:B------:R-:W2:Y:S02]  /*5b40*/  LDG.E.U8 R4, desc[UR36][R4.64] ;  /* 0x0000002404047981 */ /* 0x000ea4000c1e1100 */
[----:B--2---:R-:W-:Y:S01]  /*5b50*/  I2FP.F32.U32 R16, R4 ;  /* 0x0000000400107245 */ /* 0x004fe20000201000 */
[----:B------:R-:W-:Y:S06]  /*5b60*/  BRA `(.L_x_2581) ;  /* 0x0000000c00487947 */ /* 0x000fec0003800000 */
.L_x_2578:
        /* <DEDUP_REMOVED lines=9> */
.L_x_2583:
[----:B------:R-:W2:Y:S02]  /*5c00*/  LDG.E R4, desc[UR36][R4.64] ;  /* 0x0000002404047981 */ /* 0x000ea4000c1e1900 */
[----:B--2---:R-:W-:Y:S01]  /*5c10*/  I2FP.F32.S32 R16, R4 ;  /* 0x0000000400107245 */ /* 0x004fe20000201400 */
[----:B------:R-:W-:Y:S06]  /*5c20*/  BRA `(.L_x_2581) ;  /* 0x0000000c00187947 */ /* 0x000fec0003800000 */
.L_x_2582:
[----:B------:R-:W2:Y:S02]  /*5c30*/  LDG.E.U16 R4, desc[UR36][R4.64] ;  /* 0x0000002404047981 */ /* 0x000ea4000c1e1500 */
[----:B--2---:R0:W2:Y:S01]  /*5c40*/  I2F.S16 R16, R4 ;  /* 0x0000000400107306 */ /* 0x0040a20000101400 */
[----:B------:R-:W-:Y:S05]  /*5c50*/  BRA `(.L_x_2581) ;  /* 0x0000000c000c7947 */ /* 0x000fea0003800000 */
.L_x_2577:
        /* <DEDUP_REMOVED lines=8> */
.L_x_2585:
[----:B------:R-:W2:Y:S02]  /*5ce0*/  LDG.E.U16 R4, desc[UR36][R4.64] ;  /* 0x0000002404047981 */ /* 0x000ea4000c1e1500 */
[----:B--2---:R-:W-:Y:S01]  /*5cf0*/  HADD2.F32 R16, -RZ, R4.H0_H0 ;  /* 0x20000004ff107230 */ /* 0x004fe20000004100 */
[----:B------:R-:W-:Y:S06]  /*5d00*/  BRA `(.L_x_2581) ;  /* 0x0000000800e07947 */ /* 0x000fec0003800000 */
.L_x_2584:
        /* <DEDUP_REMOVED lines=8> */
.L_x_2587:
[----:B------:R-:W2:Y:S02]  /*5d90*/  LDG.E.U16 R4, desc[UR36][R4.64] ;  /* 0x0000002404047981 */ /* 0x000ea4000c1e1500 */
[----:B--2---:R-:W-:Y:S01]  /*5da0*/  HADD2.F32 R16, -RZ, R4.H0_H0 ;  /* 0x20000004ff107230 */ /* 0x004fe20000004100 */
[----:B------:R-:W-:Y:S06]  /*5db0*/  BRA `(.L_x_2581) ;  /* 0x0000000800b47947 */ /* 0x000fec0003800000 */
.L_x_2586:
        /* <DEDUP_REMOVED lines=11> */
.L_x_2576:
        /* <DEDUP_REMOVED lines=12> */
.L_x_2590:
        /* <DEDUP_REMOVED lines=11> */
.L_x_2589:
        /* <DEDUP_REMOVED lines=25> */
.L_x_2592:
        /* <DEDUP_REMOVED lines=13> */
.L_x_2591:
[----:B------:R-:W2:Y:S02]  /*6240*/  LDG.E.U16 R4, desc[UR36][R4.64] ;  /* 0x0000002404047981 */ /* 0x000ea4000c1e1500 */
[----:B--2---:R-:W-:Y:S01]  /*6250*/  IMAD.U32 R16, R4, 0x10000, RZ ;  /* 0x0001000004107824 */ /* 0x004fe200078e00ff */
[----:B------:R-:W-:Y:S06]  /*6260*/  BRA `(.L_x_2581) ;  /* 0x0000000400887947 */ /* 0x000fec0003800000 */
.L_x_2588:
        /* <DEDUP_REMOVED lines=11> */
.L_x_2595:
        /* <DEDUP_REMOVED lines=20> */
.L_x_2597:
[----:B------:R-:W-:Y:S05]  /*6460*/  BSYNC.RECONVERGENT B0 ;  /* 0x0000000000007941 */ /* 0x000fea0003800200 */
.L_x_2596:
[----:B------:R-:W-:Y:S01]  /*6470*/  IMAD.SHL.U32 R0, R0, 0x100000, RZ ;  /* 0x0010000000007824 */ /* 0x000fe200078e00ff */
[----:B------:R-:W-:-:S04]  /*6480*/  LEA R3, R3, 0x3b800000, 0x17 ;  /* 0x3b80000003037811 */ /* 0x000fc800078eb8ff */
[----:B------:R-:W-:Y:S01]  /*6490*/  LOP3.LUT R16, R3, R0, R7, 0xfe, !PT ;  /* 0x0000000003107212 */ /* 0x000fe200078efe07 */
[----:B------:R-:W-:Y:S06]  /*64a0*/  BRA `(.L_x_2581) ;  /* 0x0000000000f87947 */ /* 0x000fec0003800000 */
.L_x_2594:
        /* <DEDUP_REMOVED lines=20> */
.L_x_2599:
[----:B------:R-:W-:Y:S05]  /*65f0*/  BSYNC.RECONVERGENT B0 ;  /* 0x0000000000007941 */ /* 0x000fea0003800200 */
.L_x_2598:
[----:B------:R-:W-:Y:S01]  /*6600*/  IMAD.SHL.U32 R0, R0, 0x200000, RZ ;  /* 0x0020000000007824 */ /* 0x000fe200078e00ff */
[----:B------:R-:W-:-:S04]  /*6610*/  LEA R3, R3, 0x37800000, 0x17 ;  /* 0x3780000003037811 */ /* 0x000fc800078eb8ff */
[----:B------:R-:W-:Y:S01]  /*6620*/  LOP3.LUT R16, R3, R0, R7, 0xfe, !PT ;  /* 0x0000000003107212 */ /* 0x000fe200078efe07 */
[----:B------:R-:W-:Y:S06]  /*6630*/  BRA `(.L_x_2581) ;  /* 0x0000000000947947 */ /* 0x000fec0003800000 */
.L_x_2593:
        /* <DEDUP_REMOVED lines=14> */
.L_x_2580:
        /* <DEDUP_REMOVED lines=16> */
.L_x_2602:
[----:B------:R-:W-:Y:S01]  /*6820*/  IMAD.MOV.U32 R16, RZ, RZ, RZ ;  /* 0x000000ffff107224 */ /* 0x000fe200078e00ff */
[----:B------:R-:W-:Y:S06]  /*6830*/  BRA `(.L_x_2581) ;  /* 0x0000000000147947 */ /* 0x000fec0003800000 */
.L_x_2601:
[----:B------:R-:W2:Y:S02]  /*6840*/  LDG.E.64 R4, desc[UR36][R4.64] ;  /* 0x0000002404047981 */ /* 0x000ea4000c1e1b00 */
[----:B--2---:R0:W2:Y:S02]  /*6850*/  I2F.U64 R16, R4 ;  /* 0x0000000400107312 */ /* 0x0040a40000301000 */
[----:B0-2---:R-:W-:Y:S05]  /*6860*/  BRA `(.L_x_2581) ;  /* 0x0000000000087947 */ /* 0x005fea0003800000 */
.L_x_2600:
[----:B------:R-:W2:Y:S02]  /*6870*/  LDG.E R4, desc[UR36][R4.64] ;  /* 0x0000002404047981 */ /* 0x000ea4000c1e1900 */
[----:B--2---:R-:W-:-:S07]  /*6880*/  I2FP.F32.U32 R16, R4 ;  /* 0x0000000400107245 */ /* 0x004fce0000201000 */
.L_x_2581:
[----:B------:R-:W-:Y:S05]  /*6890*/  BSYNC.RECONVERGENT B6 ;  /* 0x0000000000067941 */ /* 0x000fea0003800200 */
.L_x_2575:
[----:B------:R-:W1:Y:S01]  /*68a0*/  LDCU.U8 UR6, c[0x0][0x3a5] ;  /* 0x000074a0ff0677ac */ /* 0x000e620008000000 */
[----:B0---4-:R-:W0:Y:S01]  /*68b0*/  LDC.64 R4, c[0x0][0x398] ;  /* 0x0000e600ff047b82 */ /* 0x011e220000000a00 */
[----:B------:R-:W4:Y:S01]  /*68c0*/  LDCU UR5, c[0x0][0x3ac] ;  /* 0x00007580ff0577ac */ /* 0x000f220008000800 */
[----:B-1----:R-:W-:-:S04]  /*68d0*/  UPRMT UR4, UR6, 0x9910, URZ ;  /* 0x0000991006047896 */ /* 0x002fc800080000ff */
        /* <DEDUP_REMOVED lines=14> */
[----:B----4-:R0:W1:Y:S01]  /*69c0*/  I2F.S16 R25, R4 ;  /* 0x0000000400197306 */ /* 0x0100620000101400 */
[----:B------:R-:W-:Y:S05]  /*69d0*/  BRA `(.L_x_2574) ;  /* 0x0000000c00447947 */ /* 0x000fea0003800000 */
.L_x_2606:
[----:B------:R-:W4:Y:S02]  /*69e0*/  LDG.E.U8 R4, desc[UR36][R4.64] ;  /* 0x0000002404047981 */ /* 0x000f24000c1e1100 */
[----:B----4-:R-:W-:Y:S01]  /*69f0*/  I2FP.F32.U32 R25, R4 ;  /* 0x0000000400197245 */ /* 0x010fe20000201000 */
[----:B------:R-:W-:Y:S06]  /*6a00*/  BRA `(.L_x_2574) ;  /* 0x0000000c00387947 */ /* 0x000fec0003800000 */
.L_x_2605:
[----:B------:R-:W-:-:S09]  /*6a10*/  UISETP.NE.AND UP0, UPT, UR4, 0x2, UPT ;  /* 0x000000020400788c */ /* 0x000fd2000bf05270 */
[----:B------:R-:W-:Y:S05]  /*6a20*/  BRA.U !UP0, `(.L_x_2608) ;  /* 0x0000000108287547 */ /* 0x000fea000b800000 */
[----:B------:R-:W-:-:S09]  /*6a30*/  UISETP.NE.AND UP0, UPT, UR4, 0x3, UPT ;  /* 0x000000030400788c */ /* 0x000fd2000bf05270 */
[----:B------:R-:W-:Y:S05]  /*6a40*/  BRA.U !UP0, `(.L_x_2609) ;  /* 0x0000000108147547 */ /* 0x000fea000b800000 */
[----:B------:R-:W-:-:S09]  /*6a50*/  UISETP.NE.AND UP0, UPT, UR4, 0x4, UPT ;  /* 0x000000040400788c */ /* 0x000fd2000bf05270 */
[----:B------:R-:W-:Y:S05]  /*6a60*/  BRA.U UP0, `(.L_x_2607) ;  /* 0x0000000900c87547 */ /* 0x000fea000b800000 */
[----:B------:R-:W4:Y:S02]  /*6a70*/  LDG.E.64 R4, desc[UR36][R4.64] ;  /* 0x0000002404047981 */ /* 0x000f24000c1e1b00 */
[----:B----4-:R0:W1:Y:S02]  /*6a80*/  I2F.S64 R25, R4 ;  /* 0x0000000400197312 */ /* 0x0100640000301400 */
[----:B01----:R-:W-:Y:S05]  /*6a90*/  BRA `(.L_x_2574) ;  /* 0x0000000c00147947 */ /* 0x003fea0003800000 */
.L_x_2609:
[----:B------:R-:W4:Y:S02]  /*6aa0*/  LDG.E R4, desc[UR36][R4.64] ;  /* 0x0000002404047981 */ /* 0x000f24000c1e1900 */
[----:B----4-:R-:W-:Y:S01]  /*6ab0*/  I2FP.F32.S32 R25, R4 ;  /* 0x0000000400197245 */ /* 0x010fe20000201400 */
[----:B------:R-:W-:Y:S06]  /*6ac0*/  BRA `(.L_x_2574) ;  /* 0x0000000c00087947 */ /* 0x000fec0003800000 */
.L_x_2608:
[----:B------:R-:W4:Y:S02]  /*6ad0*/  LDG.E.U16 R4, desc[UR36][R4.64] ;  /* 0x0000002404047981 */ /* 0x000f24000c1e1500 */
[----:B----4-:R0:W1:Y:S01]  /*6ae0*/  I2F.S16 R25, R4 ;  /* 0x0000000400197306 */ /* 0x0100620000101400 */
[----:B------:R-:W-:Y:S05]  /*6af0*/  BRA `(.L_x_2574) ;  /* 0x0000000800fc7947 */ /* 0x000fea0003800000 */
.L_x_2604:
        /* <DEDUP_REMOVED lines=8> */
.L_x_2611:
[----:B------:R-:W4:Y:S02]  /*6b80*/  LDG.E.U16 R4, desc[UR36][R4.64] ;  /* 0x0000002404047981 */ /* 0x000f24000c1e1500 */
[----:B----4-:R-:W-:Y:S01]  /*6b90*/  HADD2.F32 R25, -RZ, R4.H0_H0 ;  /* 0x20000004ff197230 */ /* 0x010fe20000004100 */
[----:B------:R-:W-:Y:S06]  /*6ba0*/  BRA `(.L_x_2574) ;  /* 0x0000000800d07947 */ /* 0x000fec0003800000 */
.L_x_2610:
        /* <DEDUP_REMOVED lines=8> */
.L_x_2613:
[----:B------:R-:W4:Y:S02]  /*6c30*/  LDG.E.U16 R4, desc[UR36][R4.64] ;  /* 0x0000002404047981 */ /* 0x000f24000c1e1500 */
[----:B----4-:R-:W-:Y:S01]  /*6c40*/  HADD2.F32 R25, -RZ, R4.H0_H0 ;  /* 0x20000004ff197230 */ /* 0x010fe20000004100 */
[----:B------:R-:W-:Y:S06]  /*6c50*/  BRA `(.L_x_2574) ;  /* 0x0000000800a47947 */ /* 0x000fec0003800000 */
.L_x_2612:
        /* <DEDUP_REMOVED lines=11> */
.L_x_2603:
        /* <DEDUP_REMOVED lines=12> */
.L_x_2616:
        /* <DEDUP_REMOVED lines=11> */
.L_x_2615:
        /* <DEDUP_REMOVED lines=25> */
.L_x_2618:
        /* <DEDUP_REMOVED lines=12> */
.L_x_2617:
[----:B------:R-:W4:Y:S02]  /*70d0*/  LDG.E.U16 R4, desc[UR36][R4.64] ;  /* 0x0000002404047981 */ /* 0x000f24000c1e1500 */
[----:B----4-:R-:W-:Y:S01]  /*70e0*/  IMAD.U32 R25, R4, 0x10000, RZ ;  /* 0x0001000004197824 */ /* 0x010fe200078e00ff */
[----:B------:R-:W-:Y:S06]  /*70f0*/  BRA `(.L_x_2574) ;  /* 0x00000004007c7947 */ /* 0x000fec0003800000 */
.L_x_2614:
        /* <DEDUP_REMOVED lines=11> */
.L_x_2621:
[----:B------:R-:W4:Y:S02]  /*71b0*/  LDG.E.U8 R4, desc[UR36][R4.64] ;  /* 0x0000002404047981 */ /* 0x000f24000c1e1100 */
        /* <DEDUP_REMOVED lines=18> */
.L_x_2623:
[----:B------:R-:W-:Y:S05]  /*72e0*/  BSYNC.RECONVERGENT B0 ;  /* 0x0000000000007941 */ /* 0x000fea0003800200 */
.L_x_2622:
[----:B------:R-:W-:Y:S01]  /*72f0*/  IMAD.SHL.U32 R0, R0, 0x100000, RZ ;  /* 0x0010000000007824 */ /* 0x000fe200078e00ff */
[----:B------:R-:W-:-:S04]  /*7300*/  LEA R3, R3, 0x3b800000, 0x17 ;  /* 0x3b80000003037811 */ /* 0x000fc800078eb8ff */
[----:B------:R-:W-:Y:S01]  /*7310*/  LOP3.LUT R25, R3, R0, R25, 0xfe, !PT ;  /* 0x0000000003197212 */ /* 0x000fe200078efe19 */
[----:B------:R-:W-:Y:S06]  /*7320*/  BRA `(.L_x_2574) ;  /* 0x0000000000f07947 */ /* 0x000fec0003800000 */
.L_x_2620:
        /* <DEDUP_REMOVED lines=19> */
.L_x_2625:
[----:B------:R-:W-:Y:S05]  /*7460*/  BSYNC.RECONVERGENT B0 ;  /* 0x0000000000007941 */ /* 0x000fea0003800200 */
.L_x_2624:
[----:B------:R-:W-:Y:S01]  /*7470*/  IMAD.SHL.U32 R0, R0, 0x200000, RZ ;  /* 0x0020000000007824 */ /* 0x000fe200078e00ff */
[----:B------:R-:W-:-:S04]  /*7480*/  LEA R3, R3, 0x37800000, 0x17 ;  /* 0x3780000003037811 */ /* 0x000fc800078eb8ff */
[----:B------:R-:W-:Y:S01]  /*7490*/  LOP3.LUT R25, R3, R0, R25, 0xfe, !PT ;  /* 0x0000000003197212 */ /* 0x000fe200078efe19 */
[----:B------:R-:W-:Y:S06]  /*74a0*/  BRA `(.L_x_2574) ;  /* 0x0000000000907947 */ /* 0x000fec0003800000 */
.L_x_2619:
        /* <DEDUP_REMOVED lines=14> */
.L_x_2607:
[----:B------:R-:W-:Y:S01]  /*7590*/  MOV R14, 0x130 ;  /* 0x00000130000e7802 */ /* 0x000fe20000000f00 */
[----:B------:R-:W0:Y:S01]  /*75a0*/  LDCU.64 UR4, c[0x4][0x120] ;  /* 0x01002400ff0477ac */ /* 0x000e220008000a00 */
[----:B------:R-:W-:Y:S02]  /*75b0*/  IMAD.MOV.U32 R8, RZ, RZ, 0x4e ;  /* 0x0000004eff087424 */ /* 0x000fe400078e00ff */
[----:B------:R-:W-:Y:S01]  /*75c0*/  IMAD.MOV.U32 R12, RZ, RZ, 0x1 ;  /* 0x00000001ff0c7424 */ /* 0x000fe200078e00ff */
[----:B------:R-:W1:Y:S01]  /*75d0*/  LDCU.64 UR6, c[0x4][0x128] ;  /* 0x01002500ff0677ac */ /* 0x000e620008000a00 */
[----:B------:R-:W4:Y:S01]  /*75e0*/  LDC.64 R14, c[0x4][R14] ;  /* 0x010000000e0e7b82 */ /* 0x000f220000000a00 */
[----:B------:R-:W-:Y:S01]  /*75f0*/  IMAD.MOV.U32 R13, RZ, RZ, RZ ;  /* 0x000000ffff0d7224 */ /* 0x000fe200078e00ff */
[----:B------:R-:W2:Y:S01]  /*7600*/  LDCU.64 UR8, c[0x4][0x10] ;  /* 0x01000200ff0877ac */ /* 0x000ea20008000a00 */
[----:B0-----:R-:W-:Y:S02]  /*7610*/  IMAD.U32 R4, RZ, RZ, UR4 ;  /* 0x00000004ff047e24 */ /* 0x001fe4000f8e00ff */
[----:B------:R-:W-:-:S02]  /*7620*/  IMAD.U32 R5, RZ, RZ, UR5 ;  /* 0x00000005ff057e24 */ /* 0x000fc4000f8e00ff */
[----:B-1----:R-:W-:Y:S02]  /*7630*/  IMAD.U32 R6, RZ, RZ, UR6 ;  /* 0x00000006ff067e24 */ /* 0x002fe4000f8e00ff */
[----:B------:R-:W-:Y:S02]  /*7640*/  IMAD.U32 R7, RZ, RZ, UR7 ;  /* 0x00000007ff077e24 */ /* 0x000fe4000f8e00ff */
[----:B--2---:R-:W-:Y:S02]  /*7650*/  IMAD.U32 R10, RZ, RZ, UR8 ;  /* 0x00000008ff0a7e24 */ /* 0x004fe4000f8e00ff */
[----:B------:R-:W-:-:S07]  /*7660*/  IMAD.U32 R11, RZ, RZ, UR9 ;  /* 0x00000009ff0b7e24 */ /* 0x000fce000f8e00ff */
[----:B------:R-:W-:-:S07]  /*7670*/  LEPC R20, `(.L_x_2628) ;  /* 0x000000001014794e */ /* 0x000fce0000000000 */
[----:B---345:R-:W-:Y:S05]  /*7680*/  CALL.ABS.NOINC R14 ;  /* 0x000000000e007343 */ /* 0x038fea0003c00000 */
.L_x_2628:
[----:B------:R-:W-:Y:S05]  /*7690*/  BRA `(.L_x_2574) ;  /* 0x0000000000147947 */ /* 0x000fea0003800000 */
.L_x_2627:
[----:B------:R-:W4:Y:S02]  /*76a0*/  LDG.E.64 R4, desc[UR36][R4.64] ;  /* 0x0000002404047981 */ /* 0x000f24000c1e1b00 */
[----:B----4-:R0:W1:Y:S02]  /*76b0*/  I2F.U64 R25, R4 ;  /* 0x0000000400197312 */ /* 0x0100640000301000 */
[----:B01----:R-:W-:Y:S05]  /*76c0*/  BRA `(.L_x_2574) ;  /* 0x0000000000087947 */ /* 0x003fea0003800000 */
.L_x_2626:
[----:B------:R-:W4:Y:S02]  /*76d0*/  LDG.E R4, desc[UR36][R4.64] ;  /* 0x0000002404047981 */ /* 0x000f24000c1e1900 */
[----:B----4-:R-:W-:-:S07]  /*76e0*/  I2FP.F32.U32 R25, R4 ;  /* 0x0000000400197245 */ /* 0x010fce0000201000 */
.L_x_2574:
[----:B------:R-:W-:Y:S05]  /*76f0*/  BSYNC.RECONVERGENT B7 ;  /* 0x0000000000077941 */ /* 0x000fea0003800200 */
.L_x_2573:
[----:B------:R-:W4:Y:S01]  /*7700*/  LDC.U8 R17, c[0x0][0x3b0] ;  /* 0x0000ec00ff117b82 */ /* 0x000f220000000000 */
[----:B------:R-:W-:Y:S01]  /*7710*/  ISETP.GE.AND P4, PT, R27, R26, PT ;  /* 0x0000001a1b00720c */ /* 0x000fe20003f86270 */
[----:B------:R-:W-:Y:S01]  /*7720*/  BSSY.RECONVERGENT B7, `(.L_x_2629) ;  /* 0x00002bf000077945 */ /* 0x000fe20003800200 */
[----:B-1-3-5:R-:W-:-:S03]  /*7730*/  FSETP.GT.FTZ.AND P0, PT, R18, RZ, PT ;  /* 0x000000ff1200720b */ /* 0x02afc60003f14000 */
[----:B------:R-:W-:Y:S01]  /*7740*/  BSSY.RELIABLE B6, `(.L_x_2630) ;  /* 0x00001d8000067945 */ /* 0x000fe20003800100 */
[----:B------:R-:W-:Y:S02]  /*7750*/  FSETP.GT.FTZ.AND P1, PT, R22, RZ, PT ;  /* 0x000000ff1600720b */ /* 0x000fe40003f34000 */
[----:B--2---:R-:W-:Y:S02]  /*7760*/  FSETP.GT.FTZ.AND P2, PT, R24, RZ, PT ;  /* 0x000000ff1800720b */ /* 0x004fe40003f54000 */
[----:B------:R-:W-:-:S05]  /*7770*/  FSETP.GT.FTZ.AND P3, PT, R16, RZ, PT ;  /* 0x000000ff1000720b */ /* 0x000fca0003f74000 */
[----:B0-----:R-:W-:-:S04]  /*7780*/  @!P0 FMUL.FTZ R18, R29, R18 ;  /* 0x000000121d128220 */ /* 0x001fc80000410000 */
[----:B------:R-:W-:Y:S02]  /*7790*/  @!P1 FMUL.FTZ R22, R19, R22 ;  /* 0x0000001613169220 */ /* 0x000fe40000410000 */
[----:B----4-:R-:W-:Y:S02]  /*77a0*/  @!P2 FMUL.FTZ R24, R23, R24 ;  /* 0x000000181718a220 */ /* 0x010fe40000410000 */
[----:B------:R-:W-:Y:S01]  /*77b0*/  @!P3 FMUL.FTZ R16, R16, R25 ;  /* 0x000000191010b220 */ /* 0x000fe20000410000 */
[----:B------:R-:W-:Y:S06]  /*77c0*/  @P4 BRA `(.L_x_2631) ;  /* 0x0000001c00304947 */ /* 0x000fec0003800000 */
[----:B------:R-:W0:Y:S01]  /*77d0*/  LDCU UR4, c[0x0][0x3b4] ;  /* 0x00007680ff0477ac */ /* 0x000e220008000800 */
[----:B------:R-:W1:Y:S01]  /*77e0*/  LDC.64 R8, c[0x0][0x388] ;  /* 0x0000e200ff087b82 */ /* 0x000e620000000a00 */
[----:B------:R-:W-:Y:S01]  /*77f0*/  IMAD R0, R2, 0x200, R27 ;  /* 0x0000020002007824 */ /* 0x000fe200078e021b */
[----:B------:R-:W-:Y:S01]  /*7800*/  PRMT R4, R17, 0x9910, RZ ;  /* 0x0000991011047816 */ /* 0x000fe200000000ff */
[----:B------:R-:W-:Y:S02]  /*7810*/  VIADD R27, R27, 0x80 ;  /* 0x000000801b1b7836 */ /* 0x000fe40000000000 */
        /* <DEDUP_REMOVED lines=14> */
[----:B------:R-:W0:Y:S02]  /*7900*/  F2I.FTZ.TRUNC.NTZ R3, R18 ;  /* 0x0000001200037305 */ /* 0x000e24000021f100 */
[----:B0-----:R0:W-:Y:S01]  /*7910*/  STG.E.U8 desc[UR36][R8.64], R3 ;  /* 0x0000000308007986 */ /* 0x0011e2000c101124 */
[----:B------:R-:W-:Y:S05]  /*7920*/  BRA `(.L_x_2637) ;  /* 0x0000000c003c7947 */ /* 0x000fea0003800000 */
.L_x_2635:
[----:B------:R-:W0:Y:S02]  /*7930*/  F2I.S64.TRUNC R18, R18 ;  /* 0x0000001200127311 */ /* 0x000e24000020d900 */
[----:B0-----:R-:W-:-:S05]  /*7940*/  IMAD.MOV.U32 R3, RZ, RZ, R18 ;  /* 0x000000ffff037224 */ /* 0x001fca00078e0012 */
[----:B------:R0:W-:Y:S01]  /*7950*/  STG.E.U8 desc[UR36][R8.64], R3 ;  /* 0x0000000308007986 */ /* 0x0001e2000c101124 */
[----:B------:R-:W-:Y:S05]  /*7960*/  BRA `(.L_x_2637) ;  /* 0x0000000c002c7947 */ /* 0x000fea0003800000 */
.L_x_2634:
[----:B------:R-:W-:-:S13]  /*7970*/  ISETP.NE.AND P0, PT, R0, 0x2, PT ;  /* 0x000000020000780c */ /* 0x000fda0003f05270 */
[----:B------:R-:W-:Y:S05]  /*7980*/  @!P0 BRA `(.L_x_2638) ;  /* 0x0000000000288947 */ /* 0x000fea0003800000 */
[----:B------:R-:W-:-:S13]  /*7990*/  ISETP.NE.AND P0, PT, R0, 0x3, PT ;  /* 0x000000030000780c */ /* 0x000fda0003f05270 */
[----:B------:R-:W-:Y:S05]  /*79a0*/  @!P0 BRA `(.L_x_2639) ;  /* 0x0000000000148947 */ /* 0x000fea0003800000 */
[----:B------:R-:W-:-:S13]  /*79b0*/  ISETP.NE.AND P0, PT, R0, 0x4, PT ;  /* 0x000000040000780c */ /* 0x000fda0003f05270 */
[----:B------:R-:W-:Y:S05]  /*79c0*/  @P0 BRA `(.L_x_2636) ;  /* 0x0000000800800947 */ /* 0x000fea0003800000 */
[----:B------:R-:W0:Y:S02]  /*79d0*/  F2I.S64.TRUNC R18, R18 ;  /* 0x0000001200127311 */ /* 0x000e24000020d900 */
[----:B0-----:R0:W-:Y:S01]  /*79e0*/  STG.E.64 desc[UR36][R8.64], R18 ;  /* 0x0000001208007986 */ /* 0x0011e2000c101b24 */
[----:B------:R-:W-:Y:S05]  /*79f0*/  BRA `(.L_x_2637) ;  /* 0x0000000c00087947 */ /* 0x000fea0003800000 */
.L_x_2639:
[----:B------:R-:W0:Y:S02]  /*7a00*/  F2I.FTZ.TRUNC.NTZ R3, R18 ;  /* 0x0000001200037305 */ /* 0x000e24000021f100 */
[----:B0-----:R0:W-:Y:S01]  /*7a10*/  STG.E desc[UR36][R8.64], R3 ;  /* 0x0000000308007986 */ /* 0x0011e2000c101924 */
[----:B------:R-:W-:Y:S05]  /*7a20*/  BRA `(.L_x_2637) ;  /* 0x0000000800fc7947 */ /* 0x000fea0003800000 */
.L_x_2638:
[----:B------:R-:W0:Y:S02]  /*7a30*/  F2I.FTZ.TRUNC.NTZ R3, R18 ;  /* 0x0000001200037305 */ /* 0x000e24000021f100 */
[----:B0-----:R0:W-:Y:S01]  /*7a40*/  STG.E.U16 desc[UR36][R8.64], R3 ;  /* 0x0000000308007986 */ /* 0x0011e2000c101524 */
[----:B------:R-:W-:Y:S05]  /*7a50*/  BRA `(.L_x_2637) ;  /* 0x0000000800f07947 */ /* 0x000fea0003800000 */
.L_x_2633:
[----:B------:R-:W-:-:S13]  /*7a60*/  ISETP.GT.AND P0, PT, R0, 0x6, PT ;  /* 0x000000060000780c */ /* 0x000fda0003f04270 */
[----:B------:R-:W-:Y:S05]  /*7a70*/  @P0 BRA `(.L_x_2640) ;  /* 0x0000000000240947 */ /* 0x000fea0003800000 */
[----:B------:R-:W-:-:S13]  /*7a80*/  ISETP.NE.AND P0, PT, R0, 0x5, PT ;  /* 0x000000050000780c */ /* 0x000fda0003f05270 */
[----:B------:R-:W-:Y:S05]  /*7a90*/  @!P0 BRA `(.L_x_2641) ;  /* 0x0000000000108947 */ /* 0x000fea0003800000 */
[----:B------:R-:W-:-:S13]  /*7aa0*/  ISETP.NE.AND P0, PT, R0, 0x6, PT ;  /* 0x000000060000780c */ /* 0x000fda0003f05270 */
[----:B------:R-:W-:Y:S05]  /*7ab0*/  @P0 BRA `(.L_x_2636) ;  /* 0x0000000800440947 */ /* 0x000fea0003800000 */
[----:B------:R3:W-:Y:S01]  /*7ac0*/  STG.E desc[UR36][R8.64], R18 ;  /* 0x0000001208007986 */ /* 0x0007e2000c101924 */
[----:B------:R-:W-:Y:S05]  /*7ad0*/  BRA `(.L_x_2637) ;  /* 0x0000000800d07947 */ /* 0x000fea0003800000 */
.L_x_2641:
[----:B------:R-:W-:-:S05]  /*7ae0*/  F2FP.F16.F32.PACK_AB R18, RZ, R18 ;  /* 0x00000012ff12723e */ /* 0x000fca00000000ff */
[----:B------:R4:W-:Y:S01]  /*7af0*/  STG.E.U16 desc[UR36][R8.64], R18 ;  /* 0x0000001208007986 */ /* 0x0009e2000c101524 */
[----:B------:R-:W-:Y:S05]  /*7b00*/  BRA `(.L_x_2637) ;  /* 0x0000000800c47947 */ /* 0x000fea0003800000 */
.L_x_2640:
[----:B------:R-:W-:-:S13]  /*7b10*/  ISETP.NE.AND P0, PT, R0, 0x7, PT ;  /* 0x000000070000780c */ /* 0x000fda0003f05270 */
[----:B------:R-:W-:Y:S05]  /*7b20*/  @!P0 BRA `(.L_x_2642) ;  /* 0x00000000002c8947 */ /* 0x000fea0003800000 */
[----:B------:R-:W-:-:S13]  /*7b30*/  ISETP.NE.AND P0, PT, R0, 0x8, PT ;  /* 0x000000080000780c */ /* 0x000fda0003f05270 */
[----:B------:R-:W-:Y:S05]  /*7b40*/  @!P0 BRA `(.L_x_2643) ;  /* 0x0000000000148947 */ /* 0x000fea0003800000 */
[----:B------:R-:W-:-:S13]  /*7b50*/  ISETP.NE.AND P0, PT, R0, 0x9, PT ;  /* 0x000000090000780c */ /* 0x000fda0003f05270 */
[----:B------:R-:W-:Y:S05]  /*7b60*/  @P0 BRA `(.L_x_2636) ;  /* 0x0000000800180947 */ /* 0x000fea0003800000 */
[----:B------:R-:W-:-:S05]  /*7b70*/  IMAD.MOV.U32 R19, RZ, RZ, RZ ;  /* 0x000000ffff137224 */ /* 0x000fca00078e00ff */
[----:B------:R1:W-:Y:S01]  /*7b80*/  STG.E.64 desc[UR36][R8.64], R18 ;  /* 0x0000001208007986 */ /* 0x0003e2000c101b24 */
[----:B------:R-:W-:Y:S05]  /*7b90*/  BRA `(.L_x_2637) ;  /* 0x0000000800a07947 */ /* 0x000fea0003800000 */
.L_x_2643:
[----:B------:R-:W-:-:S04]  /*7ba0*/  F2FP.F16.F32.PACK_AB R3, RZ, R18 ;  /* 0x00000012ff03723e */ /* 0x000fc800000000ff */
[----:B------:R-:W-:-:S05]  /*7bb0*/  PRMT R3, R3, 0x5410, RZ ;  /* 0x0000541003037816 */ /* 0x000fca00000000ff */
[----:B------:R2:W-:Y:S01]  /*7bc0*/  STG.E desc[UR36][R8.64], R3 ;  /* 0x0000000308007986 */ /* 0x0005e2000c101924 */
[----:B------:R-:W-:Y:S05]  /*7bd0*/  BRA `(.L_x_2637) ;  /* 0x0000000800907947 */ /* 0x000fea0003800000 */
.L_x_2642:
[----:B------:R-:W-:-:S06]  /*7be0*/  FMUL.FTZ R4, R18, 1 ;  /* 0x3f80000012047820 */ /* 0x000fcc0000410000 */
[----:B------:R-:W0:Y:S02]  /*7bf0*/  F2F.F64.F32 R4, R4 ;  /* 0x0000000400047310 */ /* 0x000e240000201800 */
[----:B0-----:R0:W-:Y:S01]  /*7c00*/  STG.E.64 desc[UR36][R8.64], R4 ;  /* 0x0000000408007986 */ /* 0x0011e2000c101b24 */
[----:B------:R-:W-:Y:S05]  /*7c10*/  BRA `(.L_x_2637) ;  /* 0x0000000800807947 */ /* 0x000fea0003800000 */
.L_x_2632:
        /* <DEDUP_REMOVED lines=8> */
[----:B------:R-:W-:-:S04]  /*7ca0*/  FSETP.NEU.FTZ.AND P0, PT, R18, RZ, PT ;  /* 0x000000ff1200720b */ /* 0x000fc80003f1d000 */
[----:B------:R-:W-:-:S05]  /*7cb0*/  SEL R3, RZ, 0x1, !P0 ;  /* 0x00000001ff037807 */ /* 0x000fca0004000000 */
[----:B------:R0:W-:Y:S01]  /*7cc0*/  STG.E.U8 desc[UR36][R8.64], R3 ;  /* 0x0000000308007986 */ /* 0x0001e2000c101124 */
[----:B------:R-:W-:Y:S05]  /*7cd0*/  BRA `(.L_x_2637) ;  /* 0x0000000800507947 */ /* 0x000fea0003800000 */
.L_x_2646:
[----:B------:R-:W-:Y:S01]  /*7ce0*/  FMUL.FTZ R4, R18, 1 ;  /* 0x3f80000012047820 */ /* 0x000fe20000410000 */
[----:B------:R-:W-:-:S05]  /*7cf0*/  CS2R R6, SRZ ;  /* 0x0000000000067805 */ /* 0x000fca000001ff00 */
[----:B------:R-:W0:Y:S02]  /*7d00*/  F2F.F64.F32 R4, R4 ;  /* 0x0000000400047310 */ /* 0x000e240000201800 */
[----:B0-----:R0:W-:Y:S01]  /*7d10*/  STG.E.128 desc[UR36][R8.64], R4 ;  /* 0x0000000408007986 */ /* 0x0011e2000c101d24 */
[----:B------:R-:W-:Y:S05]  /*7d20*/  BRA `(.L_x_2637) ;  /* 0x00000008003c7947 */ /* 0x000fea0003800000 */
.L_x_2645:
[----:B------:R-:W-:-:S13]  /*7d30*/  ISETP.NE.AND P0, PT, R0, 0xf, PT ;  /* 0x0000000f0000780c */ /* 0x000fda0003f05270 */
[----:B------:R-:W-:Y:S05]  /*7d40*/  @!P0 BRA `(.L_x_2647) ;  /* 0x0000000000988947 */ /* 0x000fea0003800000 */
[----:B------:R-:W-:-:S13]  /*7d50*/  ISETP.NE.AND P0, PT, R0, 0x17, PT ;  /* 0x000000170000780c */ /* 0x000fda0003f05270 */
[----:B------:R-:W-:Y:S05]  /*7d60*/  @!P0 BRA `(.L_x_2648) ;  /* 0x0000000000488947 */ /* 0x000fea0003800000 */
[----:B------:R-:W-:-:S13]  /*7d70*/  ISETP.NE.AND P0, PT, R0, 0x18, PT ;  /* 0x000000180000780c */ /* 0x000fda0003f05270 */
[----:B------:R-:W-:Y:S05]  /*7d80*/  @P0 BRA `(.L_x_2636) ;  /* 0x0000000400900947 */ /* 0x000fea0003800000 */
        /* <DEDUP_REMOVED lines=12> */
.L_x_2650:
[----:B------:R-:W-:Y:S05]  /*7e50*/  BSYNC.RECONVERGENT B0 ;  /* 0x0000000000007941 */ /* 0x000fea0003800200 */
.L_x_2649:
[----:B------:R-:W-:-:S05]  /*7e60*/  LOP3.LUT R5, R0, 0x80, R5, 0xf8, !PT ;  /* 0x0000008000057812 */ /* 0x000fca00078ef805 */
[----:B------:R0:W-:Y:S01]  /*7e70*/  STG.E.U8 desc[UR36][R8.64], R5 ;  /* 0x0000000508007986 */ /* 0x0001e2000c101124 */
[----:B------:R-:W-:Y:S05]  /*7e80*/  BRA `(.L_x_2637) ;  /* 0x0000000400e47947 */ /* 0x000fea0003800000 */
.L_x_2648:
[----:B------:R-:W-:Y:S01]  /*7e90*/  LOP3.LUT R4, R18, 0x7fffffff, RZ, 0xc0, !PT ;  /* 0x7fffffff12047812 */ /* 0x000fe200078ec0ff */
[----:B------:R-:W-:Y:S01]  /*7ea0*/  BSSY.RECONVERGENT B0, `(.L_x_2651) ;  /* 0x000000d000007945 */ /* 0x000fe20003800200 */
        /* <DEDUP_REMOVED lines=12> */
.L_x_2652:
[----:B------:R-:W-:Y:S05]  /*7f70*/  BSYNC.RECONVERGENT B0 ;  /* 0x0000000000007941 */ /* 0x000fea0003800200 */
.L_x_2651:
[----:B------:R-:W-:-:S05]  /*7f80*/  LOP3.LUT R3, R0, 0x80, R5, 0xf8, !PT ;  /* 0x0000008000037812 */ /* 0x000fca00078ef805 */
[----:B------:R0:W-:Y:S01]  /*7f90*/  STG.E.U8 desc[UR36][R8.64], R3 ;  /* 0x0000000308007986 */ /* 0x0001e2000c101124 */
[----:B------:R-:W-:Y:S05]  /*7fa0*/  BRA `(.L_x_2637) ;  /* 0x00000004009c7947 */ /* 0x000fea0003800000 */
.L_x_2647:
[----:B------:R-:W-:-:S05]  /*7fb0*/  F2FP.BF16.F32.PACK_AB R18, RZ, R18 ;  /* 0x00000012ff12723e */ /* 0x000fca00000010ff */
[----:B------:R0:W-:Y:S01]  /*7fc0*/  STG.E.U16 desc[UR36][R8.64], R18 ;  /* 0x0000001208007986 */ /* 0x0001e2000c101524 */
[----:B------:R-:W-:Y:S05]  /*7fd0*/  BRA `(.L_x_2637) ;  /* 0x0000000400907947 */ /* 0x000fea0003800000 */
.L_x_2644:
        /* <DEDUP_REMOVED lines=8> */
[----:B------:R-:W0:Y:S02]  /*8060*/  F2I.FTZ.U32.TRUNC.NTZ R3, R18 ;  /* 0x0000001200037305 */ /* 0x000e24000021f000 */
[----:B0-----:R0:W-:Y:S01]  /*8070*/  STG.E.U16 desc[UR36][R8.64], R3 ;  /* 0x0000000308007986 */ /* 0x0011e2000c101524 */
[----:B------:R-:W-:Y:S05]  /*8080*/  BRA `(.L_x_2637) ;  /* 0x0000000400647947 */ /* 0x000fea0003800000 */
.L_x_2655:
[----:B------:R-:W-:Y:S01]  /*8090*/  LOP3.LUT R0, R18, 0x7fffffff, RZ, 0xc0, !PT ;  /* 0x7fffffff12007812 */ /* 0x000fe200078ec0ff */
[----:B------:R-:W-:Y:S01]  /*80a0*/  BSSY.RECONVERGENT B0, `(.L_x_2656) ;  /* 0x0000013000007945 */ /* 0x000fe20003800200 */
[----:B------:R-:W-:Y:S02]  /*80b0*/  IMAD.MOV.U32 R4, RZ, RZ, 0x80 ;  /* 0x00000080ff047424 */ /* 0x000fe400078e00ff */
        /* <DEDUP_REMOVED lines=9> */
.L_x_2658:
[----:B------:R-:W-:-:S04]  /*8150*/  SHF.R.U32.HI R0, RZ, 0x14, R18 ;  /* 0x00000014ff007819 */ /* 0x000fc80000011612 */
[----:B------:R-:W-:-:S04]  /*8160*/  LOP3.LUT R3, R0, 0x1, RZ, 0xc0, !PT ;  /* 0x0000000100037812 */ /* 0x000fc800078ec0ff */
[----:B------:R-:W-:-:S04]  /*8170*/  IADD3 R0, PT, PT, R18, 0x487ffff, R3 ;  /* 0x0487ffff12007810 */ /* 0x000fc80007ffe003 */
[----:B------:R-:W-:-:S04]  /*8180*/  SHF.R.U32.HI R0, RZ, 0x14, R0 ;  /* 0x00000014ff007819 */ /* 0x000fc80000011600 */
[----:B------:R-:W-:-:S07]  /*8190*/  LOP3.LUT R0, R0, 0xff, RZ, 0xc0, !PT ;  /* 0x000000ff00007812 */ /* 0x000fce00078ec0ff */
.L_x_2659:
[----:B------:R-:W-:-:S04]  /*81a0*/  SHF.R.U32.HI R3, RZ, 0x18, R18 ;  /* 0x00000018ff037819 */ /* 0x000fc80000011612 */
[----:B------:R-:W-:-:S04]  /*81b0*/  LOP3.LUT R0, R0, 0x80, R3, 0xf8, !PT ;  /* 0x0000008000007812 */ /* 0x000fc800078ef803 */
[----:B------:R-:W-:-:S07]  /*81c0*/  PRMT R4, R0, 0x7610, R4 ;  /* 0x0000761000047816 */ /* 0x000fce0000000004 */
.L_x_2657:
[----:B------:R-:W-:Y:S05]  /*81d0*/  BSYNC.RECONVERGENT B0 ;  /* 0x0000000000007941 */ /* 0x000fea0003800200 */
.L_x_2656:
[----:B------:R0:W-:Y:S01]  /*81e0*/  STG.E.U8 desc[UR36][R8.64], R4 ;  /* 0x0000000408007986 */ /* 0x0001e2000c101124 */
[----:B------:R-:W-:Y:S05]  /*81f0*/  BRA `(.L_x_2637) ;  /* 0x0000000400087947 */ /* 0x000fea0003800000 */
.L_x_2654:
        /* <DEDUP_REMOVED lines=12> */
.L_x_2662:
[----:B------:R-:W-:-:S04]  /*82c0*/  SHF.R.U32.HI R0, RZ, 0x15, R18 ;  /* 0x00000015ff007819 */ /* 0x000fc80000011612 */
[----:B------:R-:W-:-:S04]  /*82d0*/  LOP3.LUT R3, R0, 0x1, RZ, 0xc0, !PT ;  /* 0x0000000100037812 */ /* 0x000fc800078ec0ff */
[----:B------:R-:W-:-:S04]  /*82e0*/  IADD3 R0, PT, PT, R18, 0x88fffff, R3 ;  /* 0x088fffff12007810 */ /* 0x000fc80007ffe003 */
[----:B------:R-:W-:-:S04]  /*82f0*/  SHF.R.U32.HI R0, RZ, 0x15, R0 ;  /* 0x00000015ff007819 */ /* 0x000fc80000011600 */
[----:B------:R-:W-:-:S07]  /*8300*/  LOP3.LUT R0, R0, 0xff, RZ, 0xc0, !PT ;  /* 0x000000ff00007812 */ /* 0x000fce00078ec0ff */
.L_x_2663:
[----:B------:R-:W-:-:S04]  /*8310*/  SHF.R.U32.HI R3, RZ, 0x18, R18 ;  /* 0x00000018ff037819 */ /* 0x000fc80000011612 */
[----:B------:R-:W-:-:S04]  /*8320*/  LOP3.LUT R0, R0, 0x80, R3, 0xf8, !PT ;  /* 0x0000008000007812 */ /* 0x000fc800078ef803 */
[----:B------:R-:W-:-:S07]  /*8330*/  PRMT R4, R0, 0x7610, R4 ;  /* 0x0000761000047816 */ /* 0x000fce0000000004 */
.L_x_2661:
[----:B------:R-:W-:Y:S05]  /*8340*/  BSYNC.RECONVERGENT B0 ;  /* 0x0000000000007941 */ /* 0x000fea0003800200 */
.L_x_2660:
[----:B------:R0:W-:Y:S01]  /*8350*/  STG.E.U8 desc[UR36][R8.64], R4 ;  /* 0x0000000408007986 */ /* 0x0001e2000c101124 */
[----:B------:R-:W-:Y:S05]  /*8360*/  BRA `(.L_x_2637) ;  /* 0x0000000000ac7947 */ /* 0x000fea0003800000 */
.L_x_2653:
[----:B------:R-:W-:-:S13]  /*8370*/  ISETP.NE.AND P0, PT, R0, 0x1c, PT ;  /* 0x0000001c0000780c */ /* 0x000fda0003f05270 */
[----:B------:R-:W-:Y:S05]  /*8380*/  @!P0 BRA `(.L_x_2664) ;  /* 0x00000000009c8947 */ /* 0x000fea0003800000 */
[----:B------:R-:W-:-:S13]  /*8390*/  ISETP.NE.AND P0, PT, R0, 0x1d, PT ;  /* 0x0000001d0000780c */ /* 0x000fda0003f05270 */
[----:B------:R-:W-:Y:S05]  /*83a0*/  @!P0 BRA `(.L_x_2665) ;  /* 0x0000000000888947 */ /* 0x000fea0003800000 */
[----:B------:R-:W-:-:S13]  /*83b0*/  ISETP.NE.AND P0, PT, R0, 0x2c, PT ;  /* 0x0000002c0000780c */ /* 0x000fda0003f05270 */
[----:B------:R-:W-:Y:S05]  /*83c0*/  @!P0 BRA `(.L_x_2666) ;  /* 0x0000000000448947 */ /* 0x000fea0003800000 */
.L_x_2636:
        /* <DEDUP_REMOVED lines=16> */
.L_x_2667:
[----:B------:R-:W-:Y:S05]  /*84d0*/  BRA `(.L_x_2637) ;  /* 0x0000000000507947 */ /* 0x000fea0003800000 */
.L_x_2666:
        /* <DEDUP_REMOVED lines=15> */
.L_x_2665:
[----:B------:R-:W0:Y:S02]  /*85d0*/  F2I.U64.TRUNC R18, R18 ;  /* 0x0000001200127311 */ /* 0x000e24000020d800 */
[----:B0-----:R0:W-:Y:S01]  /*85e0*/  STG.E.64 desc[UR36][R8.64], R18 ;  /* 0x0000001208007986 */ /* 0x0011e2000c101b24 */
[----:B------:R-:W-:Y:S05]  /*85f0*/  BRA `(.L_x_2637) ;  /* 0x0000000000087947 */ /* 0x000fea0003800000 */
.L_x_2664:
[----:B------:R-:W0:Y:S02]  /*8600*/  F2I.FTZ.U32.TRUNC.NTZ R3, R18 ;  /* 0x0000001200037305 */ /* 0x000e24000021f000 */
[----:B0-----:R0:W-:Y:S02]  /*8610*/  STG.E desc[UR36][R8.64], R3 ;  /* 0x0000000308007986 */ /* 0x0011e4000c101924 */
.L_x_2637:
[----:B------:R-:W-:-:S13]  /*8620*/  ISETP.GE.AND P0, PT, R27, R26, PT ;  /* 0x0000001a1b00720c */ /* 0x000fda0003f06270 */
[----:B------:R-:W-:Y:S05]  /*8630*/  @P0 BREAK.RELIABLE B6 ;  /* 0x0000000000060942 */ /* 0x000fea0003800100 */
        /* <DEDUP_REMOVED lines=22> */
.L_x_2672:
[----:B------:R-:W0:Y:S02]  /*87a0*/  F2I.S64.TRUNC R22, R22 ;  /* 0x0000001600167311 */ /* 0x000e24000020d900 */
[----:B0-----:R-:W-:-:S05]  /*87b0*/  IMAD.MOV.U32 R3, RZ, RZ, R22 ;  /* 0x000000ffff037224 */ /* 0x001fca00078e0016 */
[----:B------:R0:W-:Y:S01]  /*87c0*/  STG.E.U8 desc[UR36][R8.64], R3 ;  /* 0x0000000308007986 */ /* 0x0001e2000c101124 */
[----:B------:R-:W-:Y:S05]  /*87d0*/  BRA `(.L_x_2674) ;  /* 0x0000000c00287947 */ /* 0x000fea0003800000 */
.L_x_2671:
        /* <DEDUP_REMOVED lines=9> */
.L_x_2676:
[----:B------:R-:W0:Y:S02]  /*8870*/  F2I.FTZ.TRUNC.NTZ R3, R22 ;  /* 0x0000001600037305 */ /* 0x000e24000021f100 */
[----:B0-----:R0:W-:Y:S01]  /*8880*/  STG.E desc[UR36][R8.64], R3 ;  /* 0x0000000308007986 */ /* 0x0011e2000c101924 */
[----:B------:R-:W-:Y:S05]  /*8890*/  BRA `(.L_x_2674) ;  /* 0x0000000800f87947 */ /* 0x000fea0003800000 */
.L_x_2675:
[----:B------:R-:W0:Y:S02]  /*88a0*/  F2I.FTZ.TRUNC.NTZ R3, R22 ;  /* 0x0000001600037305 */ /* 0x000e24000021f100 */
[----:B0-----:R0:W-:Y:S01]  /*88b0*/  STG.E.U16 desc[UR36][R8.64], R3 ;  /* 0x0000000308007986 */ /* 0x0011e2000c101524 */
[----:B------:R-:W-:Y:S05]  /*88c0*/  BRA `(.L_x_2674) ;  /* 0x0000000800ec7947 */ /* 0x000fea0003800000 */
.L_x_2670:
        /* <DEDUP_REMOVED lines=8> */
.L_x_2678:
[----:B------:R-:W-:-:S05]  /*8950*/  F2FP.F16.F32.PACK_AB R22, RZ, R22 ;  /* 0x00000016ff16723e */ /* 0x000fca00000000ff */
[----:B------:R0:W-:Y:S01]  /*8960*/  STG.E.U16 desc[UR36][R8.64], R22 ;  /* 0x0000001608007986 */ /* 0x0001e2000c101524 */
[----:B------:R-:W-:Y:S05]  /*8970*/  BRA `(.L_x_2674) ;  /* 0x0000000800c07947 */ /* 0x000fea0003800000 */
.L_x_2677:
        /* <DEDUP_REMOVED lines=9> */
.L_x_2680:
[----:B------:R-:W-:-:S04]  /*8a10*/  F2FP.F16.F32.PACK_AB R3, RZ, R22 ;  /* 0x00000016ff03723e */ /* 0x000fc800000000ff */
[----:B------:R-:W-:-:S05]  /*8a20*/  PRMT R3, R3, 0x5410, RZ ;  /* 0x0000541003037816 */ /* 0x000fca00000000ff */
[----:B------:R0:W-:Y:S01]  /*8a30*/  STG.E desc[UR36][R8.64], R3 ;  /* 0x0000000308007986 */ /* 0x0001e2000c101924 */
[----:B------:R-:W-:Y:S05]  /*8a40*/  BRA `(.L_x_2674) ;  /* 0x00000008008c7947 */ /* 0x000fea0003800000 */
.L_x_2679:
[----:B------:R-:W-:-:S06]  /*8a50*/  FMUL.FTZ R4, R22, 1 ;  /* 0x3f80000016047820 */ /* 0x000fcc0000410000 */
[----:B------:R-:W0:Y:S02]  /*8a60*/  F2F.F64.F32 R4, R4 ;  /* 0x0000000400047310 */ /* 0x000e240000201800 */
[----:B0-----:R0:W-:Y:S01]  /*8a70*/  STG.E.64 desc[UR36][R8.64], R4 ;  /* 0x0000000408007986 */ /* 0x0011e2000c101b24 */
[----:B------:R-:W-:Y:S05]  /*8a80*/  BRA `(.L_x_2674) ;  /* 0x00000008007c7947 */ /* 0x000fea0003800000 */
.L_x_2669:
        /* <DEDUP_REMOVED lines=13> */
.L_x_2684:
        /* <DEDUP_REMOVED lines=16> */
.L_x_2687:
[----:B------:R-:W-:-:S04]  /*8c60*/  SHF.R.U32.HI R22, RZ, 0x18, R22 ;  /* 0x00000018ff167819 */ /* 0x000fc80000011616 */
[----:B------:R-:W-:-:S04]  /*8c70*/  LOP3.LUT R3, R3, 0x80, R22, 0xf8, !PT ;  /* 0x0000008003037812 */ /* 0x000fc800078ef816 */
[----:B------:R-:W-:-:S07]  /*8c80*/  PRMT R4, R3, 0x7610, R4 ;  /* 0x0000761003047816 */ /* 0x000fce0000000004 */
.L_x_2686:
[----:B------:R-:W-:Y:S05]  /*8c90*/  BSYNC.RECONVERGENT B0 ;  /* 0x0000000000007941 */ /* 0x000fea0003800200 */
.L_x_2685:
[----:B------:R0:W-:Y:S01]  /*8ca0*/  STG.E.U8 desc[UR36][R8.64], R4 ;  /* 0x0000000408007986 */ /* 0x0001e2000c101124 */
[----:B------:R-:W-:Y:S05]  /*8cb0*/  BRA `(.L_x_2674) ;  /* 0x0000000400f07947 */ /* 0x000fea0003800000 */
.L_x_2683:
        /* <DEDUP_REMOVED lines=16> */
.L_x_2690:
[----:B------:R-:W-:-:S04]  /*8dc0*/  SHF.R.U32.HI R22, RZ, 0x18, R22 ;  /* 0x00000018ff167819 */ /* 0x000fc80000011616 */
[----:B------:R-:W-:-:S04]  /*8dd0*/  LOP3.LUT R3, R3, 0x80, R22, 0xf8, !PT ;  /* 0x0000008003037812 */ /* 0x000fc800078ef816 */
[----:B------:R-:W-:-:S07]  /*8de0*/  PRMT R4, R3, 0x7610, R4 ;  /* 0x0000761003047816 */ /* 0x000fce0000000004 */
.L_x_2689:
[----:B------:R-:W-:Y:S05]  /*8df0*/  BSYNC.RECONVERGENT B0 ;  /* 0x0000000000007941 */ /* 0x000fea0003800200 */
.L_x_2688:
[----:B------:R0:W-:Y:S01]  /*8e00*/  STG.E.U8 desc[UR36][R8.64], R4 ;  /* 0x0000000408007986 */ /* 0x0001e2000c101124 */
[----:B------:R-:W-:Y:S05]  /*8e10*/  BRA `(.L_x_2674) ;  /* 0x0000000400987947 */ /* 0x000fea0003800000 */
.L_x_2682:
[----:B------:R-:W-:-:S13]  /*8e20*/  ISETP.NE.AND P0, PT, R0, 0x1c, PT ;  /* 0x0000001c0000780c */ /* 0x000fda0003f05270 */
[----:B------:R-:W-:Y:S05]  /*8e30*/  @!P0 BRA `(.L_x_2691) ;  /* 0x0000000000588947 */ /* 0x000fea0003800000 */
[----:B------:R-:W-:-:S13]  /*8e40*/  ISETP.NE.AND P0, PT, R0, 0x1d, PT ;  /* 0x0000001d0000780c */ /* 0x000fda0003f05270 */
[----:B------:R-:W-:Y:S05]  /*8e50*/  @!P0 BRA `(.L_x_2692) ;  /* 0x0000000000448947 */ /* 0x000fea0003800000 */
[----:B------:R-:W-:-:S13]  /*8e60*/  ISETP.NE.AND P0, PT, R0, 0x2c, PT ;  /* 0x0000002c0000780c */ /* 0x000fda0003f05270 */
[----:B------:R-:W-:Y:S05]  /*8e70*/  @P0 BRA `(.L_x_2673) ;  /* 0x0000000000a80947 */ /* 0x000fea0003800000 */
        /* <DEDUP_REMOVED lines=15> */
.L_x_2692:
[----:B------:R-:W0:Y:S02]  /*8f70*/  F2I.U64.TRUNC R22, R22 ;  /* 0x0000001600167311 */ /* 0x000e24000020d800 */
[----:B0-----:R0:W-:Y:S01]  /*8f80*/  STG.E.64 desc[UR36][R8.64], R22 ;  /* 0x0000001608007986 */ /* 0x0011e2000c101b24 */
[----:B------:R-:W-:Y:S05]  /*8f90*/  BRA `(.L_x_2674) ;  /* 0x0000000400387947 */ /* 0x000fea0003800000 */
.L_x_2691:
[----:B------:R-:W0:Y:S02]  /*8fa0*/  F2I.FTZ.U32.TRUNC.NTZ R3, R22 ;  /* 0x0000001600037305 */ /* 0x000e24000021f000 */
[----:B0-----:R0:W-:Y:S01]  /*8fb0*/  STG.E desc[UR36][R8.64], R3 ;  /* 0x0000000308007986 */ /* 0x0011e2000c101924 */
[----:B------:R-:W-:Y:S05]  /*8fc0*/  BRA `(.L_x_2674) ;  /* 0x00000004002c7947 */ /* 0x000fea0003800000 */
.L_x_2681:
        /* <DEDUP_REMOVED lines=10> */
.L_x_2694:
[----:B------:R-:W-:Y:S01]  /*9070*/  FMUL.FTZ R4, R22, 1 ;  /* 0x3f80000016047820 */ /* 0x000fe20000410000 */
[----:B------:R-:W-:-:S05]  /*9080*/  CS2R R6, SRZ ;  /* 0x0000000000067805 */ /* 0x000fca000001ff00 */
[----:B------:R-:W0:Y:S02]  /*9090*/  F2F.F64.F32 R4, R4 ;  /* 0x0000000400047310 */ /* 0x000e240000201800 */
[----:B0-----:R4:W-:Y:S01]  /*90a0*/  STG.E.128 desc[UR36][R8.64], R4 ;  /* 0x0000000408007986 */ /* 0x0019e2000c101d24 */
[----:B------:R-:W-:Y:S05]  /*90b0*/  BRA `(.L_x_2674) ;  /* 0x0000000000f07947 */ /* 0x000fea0003800000 */
.L_x_2693:
[----:B------:R-:W-:-:S13]  /*90c0*/  ISETP.NE.AND P0, PT, R0, 0xf, PT ;  /* 0x0000000f0000780c */ /* 0x000fda0003f05270 */
[----:B------:R-:W-:Y:S05]  /*90d0*/  @!P0 BRA `(.L_x_2695) ;  /* 0x0000000000e08947 */ /* 0x000fea0003800000 */
[----:B------:R-:W-:-:S13]  /*90e0*/  ISETP.NE.AND P0, PT, R0, 0x17, PT ;  /* 0x000000170000780c */ /* 0x000fda0003f05270 */
[----:B------:R-:W-:Y:S05]  /*90f0*/  @!P0 BRA `(.L_x_2696) ;  /* 0x00000000008c8947 */ /* 0x000fea0003800000 */
[----:B------:R-:W-:-:S13]  /*9100*/  ISETP.NE.AND P0, PT, R0, 0x18, PT ;  /* 0x000000180000780c */ /* 0x000fda0003f05270 */
[----:B------:R-:W-:Y:S05]  /*9110*/  @!P0 BRA `(.L_x_2697) ;  /* 0x0000000000448947 */ /* 0x000fea0003800000 */
.L_x_2673:
        /* <DEDUP_REMOVED lines=16> */
.L_x_2698:
[----:B------:R-:W-:Y:S05]  /*9220*/  BRA `(.L_x_2674) ;  /* 0x0000000000947947 */ /* 0x000fea0003800000 */
.L_x_2697:
        /* <DEDUP_REMOVED lines=12> */
.L_x_2700:
[----:B------:R-:W-:Y:S05]  /*92f0*/  BSYNC.RECONVERGENT B0 ;  /* 0x0000000000007941 */ /* 0x000fea0003800200 */
.L_x_2699:
[----:B------:R-:W-:-:S05]  /*9300*/  LOP3.LUT R3, R0, 0x80, R5, 0xf8, !PT ;  /* 0x0000008000037812 */ /* 0x000fca00078ef805 */
[----:B------:R2:W-:Y:S01]  /*9310*/  STG.E.U8 desc[UR36][R8.64], R3 ;  /* 0x0000000308007986 */ /* 0x0005e2000c101124 */
[----:B------:R-:W-:Y:S05]  /*9320*/  BRA `(.L_x_2674) ;  /* 0x0000000000547947 */ /* 0x000fea0003800000 */
.L_x_2696:
        /* <DEDUP_REMOVED lines=11> */
.L_x_2702:
[----:B------:R-:W-:Y:S01]  /*93e0*/  IMAD.MOV.U32 R0, RZ, RZ, 0x7f ;  /* 0x0000007fff007424 */ /* 0x000fe200078e00ff */
[----:B------:R-:W-:-:S04]  /*93f0*/  ISETP.GT.U32.AND P0, PT, R4, 0x7f800000, PT ;  /* 0x7f8000000400780c */ /* 0x000fc80003f04070 */
[----:B------:R-:W-:-:S09]  /*9400*/  SEL R0, R0, 0x7c, P0 ;  /* 0x0000007c00007807 */ /* 0x000fd20000000000 */
.L_x_2703:
[----:B------:R-:W-:Y:S05]  /*9410*/  BSYNC.RECONVERGENT B0 ;  /* 0x0000000000007941 */ /* 0x000fea0003800200 */
.L_x_2701:
[----:B------:R-:W-:-:S04]  /*9420*/  SHF.R.U32.HI R3, RZ, 0x18, R22 ;  /* 0x00000018ff037819 */ /* 0x000fc80000011616 */
[----:B------:R-:W-:-:S05]  /*9430*/  LOP3.LUT R3, R0, 0x80, R3, 0xf8, !PT ;  /* 0x0000008000037812 */ /* 0x000fca00078ef803 */
[----:B------:R1:W-:Y:S01]  /*9440*/  STG.E.U8 desc[UR36][R8.64], R3 ;  /* 0x0000000308007986 */ /* 0x0003e2000c101124 */
[----:B------:R-:W-:Y:S05]  /*9450*/  BRA `(.L_x_2674) ;  /* 0x0000000000087947 */ /* 0x000fea0003800000 */
.L_x_2695:
[----:B------:R-:W-:-:S05]  /*9460*/  F2FP.BF16.F32.PACK_AB R22, RZ, R22 ;  /* 0x00000016ff16723e */ /* 0x000fca00000010ff */
[----:B------:R0:W-:Y:S02]  /*9470*/  STG.E.U16 desc[UR36][R8.64], R22 ;  /* 0x0000001608007986 */ /* 0x0001e4000c101524 */
.L_x_2674:
[----:B------:R-:W-:-:S07]  /*9480*/  VIADD R27, R27, 0x80 ;  /* 0x000000801b1b7836 */ /* 0x000fce0000000000 */
.L_x_2631:
[----:B------:R-:W-:-:S13]  /*9490*/  ISETP.GE.AND P0, PT, R27, R26, PT ;  /* 0x0000001a1b00720c */ /* 0x000fda0003f06270 */
[----:B------:R-:W-:Y:S05]  /*94a0*/  @P0 BREAK.RELIABLE B6 ;  /* 0x0000000000060942 */ /* 0x000fea0003800100 */
[----:B------:R-:W-:Y:S05]  /*94b0*/  @P0 BRA `(.L_x_2668) ;  /* 0x0000000c00940947 */ /* 0x000fea0003800000 */
[----:B------:R-:W-:Y:S05]  /*94c0*/  BSYNC.RELIABLE B6 ;  /* 0x0000000000067941 */ /* 0x000fea0003800100 */
.L_x_2630:
        /* <DEDUP_REMOVED lines=21> */
.L_x_2707:
[----:B------:R-:W0:Y:S02]  /*9620*/  F2I.S64.TRUNC R24, R24 ;  /* 0x0000001800187311 */ /* 0x000e24000020d900 */
[----:B0-----:R-:W-:-:S05]  /*9630*/  IMAD.MOV.U32 R3, RZ, RZ, R24 ;  /* 0x000000ffff037224 */ /* 0x001fca00078e0018 */
[----:B------:R4:W-:Y:S01]  /*9640*/  STG.E.U8 desc[UR36][R8.64], R3 ;  /* 0x0000000308007986 */ /* 0x0009e2000c101124 */
[----:B------:R-:W-:Y:S05]  /*9650*/  BRA `(.L_x_2709) ;  /* 0x0000000c00287947 */ /* 0x000fea0003800000 */
.L_x_2706:
        /* <DEDUP_REMOVED lines=9> */
.L_x_2711:
[----:B------:R-:W0:Y:S02]  /*96f0*/  F2I.FTZ.TRUNC.NTZ R3, R24 ;  /* 0x0000001800037305 */ /* 0x000e24000021f100 */
[----:B0-----:R2:W-:Y:S01]  /*9700*/  STG.E desc[UR36][R8.64], R3 ;  /* 0x0000000308007986 */ /* 0x0015e2000c101924 */
[----:B------:R-:W-:Y:S05]  /*9710*/  BRA `(.L_x_2709) ;  /* 0x0000000800f87947 */ /* 0x000fea0003800000 */
.L_x_2710:
[----:B------:R-:W0:Y:S02]  /*9720*/  F2I.FTZ.TRUNC.NTZ R3, R24 ;  /* 0x0000001800037305 */ /* 0x000e24000021f100 */
[----:B0-----:R0:W-:Y:S01]  /*9730*/  STG.E.U16 desc[UR36][R8.64], R3 ;  /* 0x0000000308007986 */ /* 0x0011e2000c101524 */
[----:B------:R-:W-:Y:S05]  /*9740*/  BRA `(.L_x_2709) ;  /* 0x0000000800ec7947 */ /* 0x000fea0003800000 */
.L_x_2705:
        /* <DEDUP_REMOVED lines=8> */
.L_x_2713:
[----:B------:R-:W-:-:S05]  /*97d0*/  F2FP.F16.F32.PACK_AB R24, RZ, R24 ;  /* 0x00000018ff18723e */ /* 0x000fca00000000ff */
[----:B------:R0:W-:Y:S01]  /*97e0*/  STG.E.U16 desc[UR36][R8.64], R24 ;  /* 0x0000001808007986 */ /* 0x0001e2000c101524 */
[----:B------:R-:W-:Y:S05]  /*97f0*/  BRA `(.L_x_2709) ;  /* 0x0000000800c07947 */ /* 0x000fea0003800000 */
.L_x_2712:
        /* <DEDUP_REMOVED lines=9> */
.L_x_2715:
[----:B------:R-:W-:-:S04]  /*9890*/  F2FP.F16.F32.PACK_AB R3, RZ, R24 ;  /* 0x00000018ff03723e */ /* 0x000fc800000000ff */
[----:B------:R-:W-:-:S05]  /*98a0*/  PRMT R3, R3, 0x5410, RZ ;  /* 0x0000541003037816 */ /* 0x000fca00000000ff */
[----:B------:R0:W-:Y:S01]  /*98b0*/  STG.E desc[UR36][R8.64], R3 ;  /* 0x0000000308007986 */ /* 0x0001e2000c101924 */
[----:B------:R-:W-:Y:S05]  /*98c0*/  BRA `(.L_x_2709) ;  /* 0x00000008008c7947 */ /* 0x000fea0003800000 */
.L_x_2714:
[----:B------:R-:W-:-:S06]  /*98d0*/  FMUL.FTZ R4, R24, 1 ;  /* 0x3f80000018047820 */ /* 0x000fcc0000410000 */
[----:B------:R-:W0:Y:S02]  /*98e0*/  F2F.F64.F32 R4, R4 ;  /* 0x0000000400047310 */ /* 0x000e240000201800 */
[----:B0-----:R0:W-:Y:S01]  /*98f0*/  STG.E.64 desc[UR36][R8.64], R4 ;  /* 0x0000000408007986 */ /* 0x0011e2000c101b24 */
[----:B------:R-:W-:Y:S05]  /*9900*/  BRA `(.L_x_2709) ;  /* 0x00000008007c7947 */ /* 0x000fea0003800000 */
.L_x_2704:
        /* <DEDUP_REMOVED lines=13> */
.L_x_2719:
        /* <DEDUP_REMOVED lines=16> */
.L_x_2722:
[----:B------:R-:W-:-:S04]  /*9ae0*/  SHF.R.U32.HI R24, RZ, 0x18, R24 ;  /* 0x00000018ff187819 */ /* 0x000fc80000011618 */
[----:B------:R-:W-:-:S04]  /*9af0*/  LOP3.LUT R3, R3, 0x80, R24, 0xf8, !PT ;  /* 0x0000008003037812 */ /* 0x000fc800078ef818 */
[----:B------:R-:W-:-:S07]  /*9b00*/  PRMT R4, R3, 0x7610, R4 ;  /* 0x0000761003047816 */ /* 0x000fce0000000004 */
.L_x_2721:
[----:B------:R-:W-:Y:S05]  /*9b10*/  BSYNC.RECONVERGENT B0 ;  /* 0x0000000000007941 */ /* 0x000fea0003800200 */
.L_x_2720:
[----:B------:R0:W-:Y:S01]  /*9b20*/  STG.E.U8 desc[UR36][R8.64], R4 ;  /* 0x0000000408007986 */ /* 0x0001e2000c101124 */
[----:B------:R-:W-:Y:S05]  /*9b30*/  BRA `(.L_x_2709) ;  /* 0x0000000400f07947 */ /* 0x000fea0003800000 */
.L_x_2718:
        /* <DEDUP_REMOVED lines=16> */
.L_x_2725:
[----:B------:R-:W-:-:S04]  /*9c40*/  SHF.R.U32.HI R24, RZ, 0x18, R24 ;  /* 0x00000018ff187819 */ /* 0x000fc80000011618 */
[----:B------:R-:W-:-:S04]  /*9c50*/  LOP3.LUT R3, R3, 0x80, R24, 0xf8, !PT ;  /* 0x0000008003037812 */ /* 0x000fc800078ef818 */
[----:B------:R-:W-:-:S07]  /*9c60*/  PRMT R4, R3, 0x7610, R4 ;  /* 0x0000761003047816 */ /* 0x000fce0000000004 */
.L_x_2724:
[----:B------:R-:W-:Y:S05]  /*9c70*/  BSYNC.RECONVERGENT B0 ;  /* 0x0000000000007941 */ /* 0x000fea0003800200 */
.L_x_2723:
[----:B------:R0:W-:Y:S01]  /*9c80*/  STG.E.U8 desc[UR36][R8.64], R4 ;  /* 0x0000000408007986 */ /* 0x0001e2000c101124 */
[----:B------:R-:W-:Y:S05]  /*9c90*/  BRA `(.L_x_2709) ;  /* 0x0000000400987947 */ /* 0x000fea0003800000 */
.L_x_2717:
        /* <DEDUP_REMOVED lines=21> */
.L_x_2727:
[----:B------:R-:W0:Y:S02]  /*9df0*/  F2I.U64.TRUNC R24, R24 ;  /* 0x0000001800187311 */ /* 0x000e24000020d800 */
[----:B0-----:R0:W-:Y:S01]  /*9e00*/  STG.E.64 desc[UR36][R8.64], R24 ;  /* 0x0000001808007986 */ /* 0x0011e2000c101b24 */
[----:B------:R-:W-:Y:S05]  /*9e10*/  BRA `(.L_x_2709) ;  /* 0x0000000400387947 */ /* 0x000fea0003800000 */
.L_x_2726:
[----:B------:R-:W0:Y:S02]  /*9e20*/  F2I.FTZ.U32.TRUNC.NTZ R3, R24 ;  /* 0x0000001800037305 */ /* 0x000e24000021f000 */
[----:B0-----:R0:W-:Y:S01]  /*9e30*/  STG.E desc[UR36][R8.64], R3 ;  /* 0x0000000308007986 */ /* 0x0011e2000c101924 */
[----:B------:R-:W-:Y:S05]  /*9e40*/  BRA `(.L_x_2709) ;  /* 0x00000004002c7947 */ /* 0x000fea0003800000 */
.L_x_2716:
        /* <DEDUP_REMOVED lines=10> */
.L_x_2729:
[----:B------:R-:W-:Y:S01]  /*9ef0*/  FMUL.FTZ R4, R24, 1 ;  /* 0x3f80000018047820 */ /* 0x000fe20000410000 */
[----:B------:R-:W-:-:S05]  /*9f00*/  CS2R R6, SRZ ;  /* 0x0000000000067805 */ /* 0x000fca000001ff00 */
[----:B------:R-:W0:Y:S02]  /*9f10*/  F2F.F64.F32 R4, R4 ;  /* 0x0000000400047310 */ /* 0x000e240000201800 */
[----:B0-----:R0:W-:Y:S01]  /*9f20*/  STG.E.128 desc[UR36][R8.64], R4 ;  /* 0x0000000408007986 */ /* 0x0011e2000c101d24 */
[----:B------:R-:W-:Y:S05]  /*9f30*/  BRA `(.L_x_2709) ;  /* 0x0000000000f07947 */ /* 0x000fea0003800000 */
.L_x_2728:
[----:B------:R-:W-:-:S13]  /*9f40*/  ISETP.NE.AND P0, PT, R0, 0xf, PT ;  /* 0x0000000f0000780c */ /* 0x000fda0003f05270 */
[----:B------:R-:W-:Y:S05]  /*9f50*/  @!P0 BRA `(.L_x_2730) ;  /* 0x0000000000e08947 */ /* 0x000fea0003800000 */
[----:B------:R-:W-:-:S13]  /*9f60*/  ISETP.NE.AND P0, PT, R0, 0x17, PT ;  /* 0x000000170000780c */ /* 0x000fda0003f05270 */
[----:B------:R-:W-:Y:S05]  /*9f70*/  @!P0 BRA `(.L_x_2731) ;  /* 0x00000000008c8947 */ /* 0x000fea0003800000 */
[----:B------:R-:W-:-:S13]  /*9f80*/  ISETP.NE.AND P0, PT, R0, 0x18, PT ;  /* 0x000000180000780c */ /* 0x000fda0003f05270 */
[----:B------:R-:W-:Y:S05]  /*9f90*/  @!P0 BRA `(.L_x_2732) ;  /* 0x0000000000448947 */ /* 0x000fea0003800000 */
.L_x_2708:
        /* <DEDUP_REMOVED lines=16> */
.L_x_2733:
[----:B------:R-:W-:Y:S05]  /*a0a0*/  BRA `(.L_x_2709) ;  /* 0x0000000000947947 */ /* 0x000fea0003800000 */
.L_x_2732:
        /* <DEDUP_REMOVED lines=12> */
.L_x_2735:
[----:B------:R-:W-:Y:S05]  /*a170*/  BSYNC.RECONVERGENT B0 ;  /* 0x0000000000007941 */ /* 0x000fea0003800200 */
.L_x_2734:
[----:B------:R-:W-:-:S05]  /*a180*/  LOP3.LUT R3, R0, 0x80, R5, 0xf8, !PT ;  /* 0x0000008000037812 */ /* 0x000fca00078ef805 */
[----:B------:R0:W-:Y:S01]  /*a190*/  STG.E.U8 desc[UR36][R8.64], R3 ;  /* 0x0000000308007986 */ /* 0x0001e2000c101124 */
[----:B------:R-:W-:Y:S05]  /*a1a0*/  BRA `(.L_x_2709) ;  /* 0x0000000000547947 */ /* 0x000fea0003800000 */
.L_x_2731:
        /* <DEDUP_REMOVED lines=11> */
.L_x_2737:
[----:B------:R-:W-:Y:S01]  /*a260*/  IMAD.MOV.U32 R0, RZ, RZ, 0x7f ;  /* 0x0000007fff007424 */ /* 0x000fe200078e00ff */
[----:B------:R-:W-:-:S04]  /*a270*/  ISETP.GT.U32.AND P0, PT, R4, 0x7f800000, PT ;  /* 0x7f8000000400780c */ /* 0x000fc80003f04070 */
[----:B------:R-:W-:-:S09]  /*a280*/  SEL R0, R0, 0x7c, P0 ;  /* 0x0000007c00007807 */ /* 0x000fd20000000000 */
.L_x_2738:
[----:B------:R-:W-:Y:S05]  /*a290*/  BSYNC.RECONVERGENT B0 ;  /* 0x0000000000007941 */ /* 0x000fea0003800200 */
.L_x_2736:
[----:B------:R-:W-:-:S04]  /*a2a0*/  SHF.R.U32.HI R3, RZ, 0x18, R24 ;  /* 0x00000018ff037819 */ /* 0x000fc80000011618 */
[----:B------:R-:W-:-:S05]  /*a2b0*/  LOP3.LUT R3, R0, 0x80, R3, 0xf8, !PT ;  /* 0x0000008000037812 */ /* 0x000fca00078ef803 */
[----:B------:R0:W-:Y:S01]  /*a2c0*/  STG.E.U8 desc[UR36][R8.64], R3 ;  /* 0x0000000308007986 */ /* 0x0001e2000c101124 */
[----:B------:R-:W-:Y:S05]  /*a2d0*/  BRA `(.L_x_2709) ;  /* 0x0000000000087947 */ /* 0x000fea0003800000 */
.L_x_2730:
[----:B------:R-:W-:-:S05]  /*a2e0*/  F2FP.BF16.F32.PACK_AB R24, RZ, R24 ;  /* 0x00000018ff18723e */ /* 0x000fca00000010ff */
[----:B------:R0:W-:Y:S02]  /*a2f0*/  STG.E.U16 desc[UR36][R8.64], R24 ;  /* 0x0000001808007986 */ /* 0x0001e4000c101524 */
.L_x_2709:
[----:B------:R-:W-:-:S07]  /*a300*/  VIADD R27, R27, 0x80 ;  /* 0x000000801b1b7836 */ /* 0x000fce0000000000 */
.L_x_2668:
[----:B------:R-:W-:Y:S05]  /*a310*/  BSYNC.RECONVERGENT B7 ;  /* 0x0000000000077941 */ /* 0x000fea0003800200 */
.L_x_2629:
[----:B------:R-:W-:-:S13]  /*a320*/  ISETP.GE.AND P0, PT, R27, R26, PT ;  /* 0x0000001a1b00720c */ /* 0x000fda0003f06270 */
[----:B------:R-:W-:Y:S05]  /*a330*/  @P0 EXIT ;  /* 0x000000000000094d */ /* 0x000fea0003800000 */
[----:B0---4-:R-:W0:Y:S01]  /*a340*/  LDC.64 R4, c[0x0][0x388] ;  /* 0x0000e200ff047b82 */ /* 0x011e220000000a00 */
[----:B------:R-:W1:Y:S01]  /*a350*/  LDCU UR4, c[0x0][0x3b4] ;  /* 0x00007680ff0477ac */ /* 0x000e620008000800 */
[----:B------:R-:W-:Y:S01]  /*a360*/  PRMT R0, R17, 0x9910, RZ ;  /* 0x0000991011007816 */ /* 0x000fe200000000ff */
[----:B------:R-:W-:-:S03]  /*a370*/  IMAD R2, R2, 0x200, R27 ;  /* 0x0000020002027824 */ /* 0x000fc600078e021b */
[----:B------:R-:W-:Y:S01]  /*a380*/  ISETP.GT.AND P1, PT, R0, 0x9, PT ;  /* 0x000000090000780c */ /* 0x000fe20003f24270 */
[----:B-123--:R-:W-:-:S05]  /*a390*/  IMAD R3, R2, UR4, RZ ;  /* 0x0000000402037c24 */ /* 0x00efca000f8e02ff */
        /* <DEDUP_REMOVED lines=12> */
[----:B0-----:R-:W-:Y:S01]  /*a460*/  STG.E.U8 desc[UR36][R2.64], R5 ;  /* 0x0000000502007986 */ /* 0x001fe2000c101124 */
[----:B------:R-:W-:Y:S05]  /*a470*/  EXIT ;  /* 0x000000000000794d */ /* 0x000fea0003800000 */
.L_x_2742:
[----:B------:R-:W0:Y:S02]  /*a480*/  F2I.S64.TRUNC R16, R16 ;  /* 0x0000001000107311 */ /* 0x000e24000020d900 */
[----:B0-----:R-:W-:-:S05]  /*a490*/  IMAD.MOV.U32 R5, RZ, RZ, R16 ;  /* 0x000000ffff057224 */ /* 0x001fca00078e0010 */
[----:B------:R-:W-:Y:S01]  /*a4a0*/  STG.E.U8 desc[UR36][R2.64], R5 ;  /* 0x0000000502007986 */ /* 0x000fe2000c101124 */
[----:B------:R-:W-:Y:S05]  /*a4b0*/  EXIT ;  /* 0x000000000000794d */ /* 0x000fea0003800000 */
.L_x_2741:
[----:B------:R-:W-:-:S13]  /*a4c0*/  ISETP.NE.AND P0, PT, R0, 0x2, PT ;  /* 0x000000020000780c */ /* 0x000fda0003f05270 */
[----:B------:R-:W-:Y:S05]  /*a4d0*/  @!P0 BRA `(.L_x_2744) ;  /* 0x0000000000288947 */ /* 0x000fea0003800000 */
[----:B------:R-:W-:-:S13]  /*a4e0*/  ISETP.NE.AND P0, PT, R0, 0x3, PT ;  /* 0x000000030000780c */ /* 0x000fda0003f05270 */
[----:B------:R-:W-:Y:S05]  /*a4f0*/  @!P0 BRA `(.L_x_2745) ;  /* 0x0000000000148947 */ /* 0x000fea0003800000 */
[----:B------:R-:W-:-:S13]  /*a500*/  ISETP.NE.AND P0, PT, R0, 0x4, PT ;  /* 0x000000040000780c */ /* 0x000fda0003f05270 */
[----:B------:R-:W-:Y:S05]  /*a510*/  @P0 BRA `(.L_x_2743) ;  /* 0x0000000800380947 */ /* 0x000fea0003800000 */
[----:B------:R-:W0:Y:S02]  /*a520*/  F2I.S64.TRUNC R16, R16 ;  /* 0x0000001000107311 */ /* 0x000e24000020d900 */
[----:B0-----:R-:W-:Y:S01]  /*a530*/  STG.E.64 desc[UR36][R2.64], R16 ;  /* 0x0000001002007986 */ /* 0x001fe2000c101b24 */
[----:B------:R-:W-:Y:S05]  /*a540*/  EXIT ;  /* 0x000000000000794d */ /* 0x000fea0003800000 */
.L_x_2745:
[----:B------:R-:W0:Y:S02]  /*a550*/  F2I.FTZ.TRUNC.NTZ R5, R16 ;  /* 0x0000001000057305 */ /* 0x000e24000021f100 */
[----:B0-----:R-:W-:Y:S01]  /*a560*/  STG.E desc[UR36][R2.64], R5 ;  /* 0x0000000502007986 */ /* 0x001fe2000c101924 */
[----:B------:R-:W-:Y:S05]  /*a570*/  EXIT ;  /* 0x000000000000794d */ /* 0x000fea0003800000 */
.L_x_2744:
[----:B------:R-:W0:Y:S02]  /*a580*/  F2I.FTZ.TRUNC.NTZ R5, R16 ;  /* 0x0000001000057305 */ /* 0x000e24000021f100 */
[----:B0-----:R-:W-:Y:S01]  /*a590*/  STG.E.U16 desc[UR36][R2.64], R5 ;  /* 0x0000000502007986 */ /* 0x001fe2000c101524 */
[----:B------:R-:W-:Y:S05]  /*a5a0*/  EXIT ;  /* 0x000000000000794d */ /* 0x000fea0003800000 */
.L_x_2740:
[----:B------:R-:W-:-:S13]  /*a5b0*/  ISETP.GT.AND P0, PT, R0, 0x6, PT ;  /* 0x000000060000780c */ /* 0x000fda0003f04270 */
[----:B------:R-:W-:Y:S05]  /*a5c0*/  @P0 BRA `(.L_x_2746) ;  /* 0x0000000000240947 */ /* 0x000fea0003800000 */
[----:B------:R-:W-:-:S13]  /*a5d0*/  ISETP.NE.AND P0, PT, R0, 0x5, PT ;  /* 0x000000050000780c */ /* 0x000fda0003f05270 */
[----:B------:R-:W-:Y:S05]  /*a5e0*/  @!P0 BRA `(.L_x_2747) ;  /* 0x0000000000108947 */ /* 0x000fea0003800000 */
[----:B------:R-:W-:-:S13]  /*a5f0*/  ISETP.NE.AND P0, PT, R0, 0x6, PT ;  /* 0x000000060000780c */ /* 0x000fda0003f05270 */
[----:B------:R-:W-:Y:S05]  /*a600*/  @P0 BRA `(.L_x_2743) ;  /* 0x0000000400fc0947 */ /* 0x000fea0003800000 */
[----:B------:R-:W-:Y:S01]  /*a610*/  STG.E desc[UR36][R2.64], R16 ;  /* 0x0000001002007986 */ /* 0x000fe2000c101924 */
[----:B------:R-:W-:Y:S05]  /*a620*/  EXIT ;  /* 0x000000000000794d */ /* 0x000fea0003800000 */
.L_x_2747:
[----:B------:R-:W-:-:S05]  /*a630*/  F2FP.F16.F32.PACK_AB R16, RZ, R16 ;  /* 0x00000010ff10723e */ /* 0x000fca00000000ff */
[----:B------:R-:W-:Y:S01]  /*a640*/  STG.E.U16 desc[UR36][R2.64], R16 ;  /* 0x0000001002007986 */ /* 0x000fe2000c101524 */
[----:B------:R-:W-:Y:S05]  /*a650*/  EXIT ;  /* 0x000000000000794d */ /* 0x000fea0003800000 */
.L_x_2746:
[----:B------:R-:W-:-:S13]  /*a660*/  ISETP.NE.AND P0, PT, R0, 0x7, PT ;  /* 0x000000070000780c */ /* 0x000fda0003f05270 */
[----:B------:R-:W-:Y:S05]  /*a670*/  @!P0 BRA `(.L_x_2748) ;  /* 0x00000000002c8947 */ /* 0x000fea0003800000 */
[----:B------:R-:W-:-:S13]  /*a680*/  ISETP.NE.AND P0, PT, R0, 0x8, PT ;  /* 0x000000080000780c */ /* 0x000fda0003f05270 */
[----:B------:R-:W-:Y:S05]  /*a690*/  @!P0 BRA `(.L_x_2749) ;  /* 0x0000000000148947 */ /* 0x000fea0003800000 */
[----:B------:R-:W-:-:S13]  /*a6a0*/  ISETP.NE.AND P0, PT, R0, 0x9, PT ;  /* 0x000000090000780c */ /* 0x000fda0003f05270 */
[----:B------:R-:W-:Y:S05]  /*a6b0*/  @P0 BRA `(.L_x_2743) ;  /* 0x0000000400d00947 */ /* 0x000fea0003800000 */
[----:B------:R-:W-:-:S05]  /*a6c0*/  IMAD.MOV.U32 R17, RZ, RZ, RZ ;  /* 0x000000ffff117224 */ /* 0x000fca00078e00ff */
[----:B------:R-:W-:Y:S01]  /*a6d0*/  STG.E.64 desc[UR36][R2.64], R16 ;  /* 0x0000001002007986 */ /* 0x000fe2000c101b24 */
[----:B------:R-:W-:Y:S05]  /*a6e0*/  EXIT ;  /* 0x000000000000794d */ /* 0x000fea0003800000 */
.L_x_2749:
[----:B------:R-:W-:-:S04]  /*a6f0*/  F2FP.F16.F32.PACK_AB R5, RZ, R16 ;  /* 0x00000010ff05723e */ /* 0x000fc800000000ff */
[----:B------:R-:W-:-:S05]  /*a700*/  PRMT R5, R5, 0x5410, RZ ;  /* 0x0000541005057816 */ /* 0x000fca00000000ff */
[----:B------:R-:W-:Y:S01]  /*a710*/  STG.E desc[UR36][R2.64], R5 ;  /* 0x0000000502007986 */ /* 0x000fe2000c101924 */
[----:B------:R-:W-:Y:S05]  /*a720*/  EXIT ;  /* 0x000000000000794d */ /* 0x000fea0003800000 */
.L_x_2748:
[----:B------:R-:W-:-:S06]  /*a730*/  FMUL.FTZ R4, R16, 1 ;  /* 0x3f80000010047820 */ /* 0x000fcc0000410000 */
[----:B------:R-:W0:Y:S02]  /*a740*/  F2F.F64.F32 R4, R4 ;  /* 0x0000000400047310 */ /* 0x000e240000201800 */
[----:B0-----:R-:W-:Y:S01]  /*a750*/  STG.E.64 desc[UR36][R2.64], R4 ;  /* 0x0000000402007986 */ /* 0x001fe2000c101b24 */
[----:B------:R-:W-:Y:S05]  /*a760*/  EXIT ;  /* 0x000000000000794d */ /* 0x000fea0003800000 */
.L_x_2739:
        /* <DEDUP_REMOVED lines=11> */
[----:B0-----:R-:W-:Y:S01]  /*a820*/  STG.E.U16 desc[UR36][R2.64], R5 ;  /* 0x0000000502007986 */ /* 0x001fe2000c101524 */
[----:B------:R-:W-:Y:S05]  /*a830*/  EXIT ;  /* 0x000000000000794d */ /* 0x000fea0003800000 */
.L_x_2753:
        /* <DEDUP_REMOVED lines=16> */
.L_x_2756:
[----:B------:R-:W-:-:S04]  /*a940*/  SHF.R.U32.HI R16, RZ, 0x18, R16 ;  /* 0x00000018ff107819 */ /* 0x000fc80000011610 */
[----:B------:R-:W-:-:S04]  /*a950*/  LOP3.LUT R5, R5, 0x80, R16, 0xf8, !PT ;  /* 0x0000008005057812 */ /* 0x000fc800078ef810 */
[----:B------:R-:W-:-:S07]  /*a960*/  PRMT R0, R5, 0x7610, R0 ;  /* 0x0000761005007816 */ /* 0x000fce0000000000 */
.L_x_2755:
[----:B------:R-:W-:Y:S05]  /*a970*/  BSYNC.RECONVERGENT B0 ;  /* 0x0000000000007941 */ /* 0x000fea0003800200 */
.L_x_2754:
[----:B------:R-:W-:Y:S01]  /*a980*/  STG.E.U8 desc[UR36][R2.64], R0 ;  /* 0x0000000002007986 */ /* 0x000fe2000c101124 */
[----:B------:R-:W-:Y:S05]  /*a990*/  EXIT ;  /* 0x000000000000794d */ /* 0x000fea0003800000 */
.L_x_2752:
        /* <DEDUP_REMOVED lines=16> */
.L_x_2759:
[----:B------:R-:W-:-:S04]  /*aaa0*/  SHF.R.U32.HI R16, RZ, 0x18, R16 ;  /* 0x00000018ff107819 */ /* 0x000fc80000011610 */
[----:B------:R-:W-:-:S04]  /*aab0*/  LOP3.LUT R5, R5, 0x80, R16, 0xf8, !PT ;  /* 0x0000008005057812 */ /* 0x000fc800078ef810 */
[----:B------:R-:W-:-:S07]  /*aac0*/  PRMT R0, R5, 0x7610, R0 ;  /* 0x0000761005007816 */ /* 0x000fce0000000000 */
.L_x_2758:
[----:B------:R-:W-:Y:S05]  /*aad0*/  BSYNC.RECONVERGENT B0 ;  /* 0x0000000000007941 */ /* 0x000fea0003800200 */
.L_x_2757:
[----:B------:R-:W-:Y:S01]  /*aae0*/  STG.E.U8 desc[UR36][R2.64], R0 ;  /* 0x0000000002007986 */ /* 0x000fe2000c101124 */
[----:B------:R-:W-:Y:S05]  /*aaf0*/  EXIT ;  /* 0x000000000000794d */ /* 0x000fea0003800000 */
.L_x_2751:
        /* <DEDUP_REMOVED lines=21> */
.L_x_2761:
[----:B------:R-:W0:Y:S02]  /*ac50*/  F2I.U64.TRUNC R16, R16 ;  /* 0x0000001000107311 */ /* 0x000e24000020d800 */
[----:B0-----:R-:W-:Y:S01]  /*ac60*/  STG.E.64 desc[UR36][R2.64], R16 ;  /* 0x0000001002007986 */ /* 0x001fe2000c101b24 */
[----:B------:R-:W-:Y:S05]  /*ac70*/  EXIT ;  /* 0x000000000000794d */ /* 0x000fea0003800000 */
.L_x_2760:
[----:B------:R-:W0:Y:S02]  /*ac80*/  F2I.FTZ.U32.TRUNC.NTZ R5, R16 ;  /* 0x0000001000057305 */ /* 0x000e24000021f000 */
[----:B0-----:R-:W-:Y:S01]  /*ac90*/  STG.E desc[UR36][R2.64], R5 ;  /* 0x0000000502007986 */ /* 0x001fe2000c101924 */
[----:B------:R-:W-:Y:S05]  /*aca0*/  EXIT ;  /* 0x000000000000794d */ /* 0x000fea0003800000 */
.L_x_2750:
        /* <DEDUP_REMOVED lines=8> */
[----:B------:R-:W-:Y:S01]  /*ad30*/  STG.E.U8 desc[UR36][R2.64], R5 ;  /* 0x0000000502007986 */ /* 0x000fe2000c101124 */
[----:B------:R-:W-:Y:S05]  /*ad40*/  EXIT ;  /* 0x000000000000794d */ /* 0x000fea0003800000 */
.L_x_2763:
[----:B------:R-:W-:Y:S01]  /*ad50*/  FMUL.FTZ R4, R16, 1 ;  /* 0x3f80000010047820 */ /* 0x000fe20000410000 */
[----:B------:R-:W-:-:S05]  /*ad60*/  CS2R R6, SRZ ;  /* 0x0000000000067805 */ /* 0x000fca000001ff00 */
[----:B------:R-:W0:Y:S02]  /*ad70*/  F2F.F64.F32 R4, R4 ;  /* 0x0000000400047310 */ /* 0x000e240000201800 */
[----:B0-----:R-:W-:Y:S01]  /*ad80*/  STG.E.128 desc[UR36][R2.64], R4 ;  /* 0x0000000402007986 */ /* 0x001fe2000c101d24 */
[----:B------:R-:W-:Y:S05]  /*ad90*/  EXIT ;  /* 0x000000000000794d */ /* 0x000fea0003800000 */
.L_x_2762:
[----:B------:R-:W-:-:S13]  /*ada0*/  ISETP.NE.AND P0, PT, R0, 0xf, PT ;  /* 0x0000000f0000780c */ /* 0x000fda0003f05270 */
[----:B------:R-:W-:Y:S05]  /*adb0*/  @!P0 BRA `(.L_x_2764) ;  /* 0x0000000000e08947 */ /* 0x000fea0003800000 */
[----:B------:R-:W-:-:S13]  /*adc0*/  ISETP.NE.AND P0, PT, R0, 0x17, PT ;  /* 0x000000170000780c */ /* 0x000fda0003f05270 */
[----:B------:R-:W-:Y:S05]  /*add0*/  @!P0 BRA `(.L_x_2765) ;  /* 0x00000000008c8947 */ /* 0x000fea0003800000 */
[----:B------:R-:W-:-:S13]  /*ade0*/  ISETP.NE.AND P0, PT, R0, 0x18, PT ;  /* 0x000000180000780c */ /* 0x000fda0003f05270 */
[----:B------:R-:W-:Y:S05]  /*adf0*/  @!P0 BRA `(.L_x_2766) ;  /* 0x0000000000448947 */ /* 0x000fea0003800000 */
.L_x_2743:
        /* <DEDUP_REMOVED lines=16> */
.L_x_2767:
[----:B------:R-:W-:Y:S05]  /*af00*/  EXIT ;  /* 0x000000000000794d */ /* 0x000fea0003800000 */
.L_x_2766:
        /* <DEDUP_REMOVED lines=12> */
.L_x_2769:
[----:B------:R-:W-:Y:S05]  /*afd0*/  BSYNC.RECONVERGENT B0 ;  /* 0x0000000000007941 */ /* 0x000fea0003800200 */
.L_x_2768:
[----:B------:R-:W-:-:S05]  /*afe0*/  LOP3.LUT R5, R0, 0x80, R7, 0xf8, !PT ;  /* 0x0000008000057812 */ /* 0x000fca00078ef807 */
[----:B------:R-:W-:Y:S01]  /*aff0*/  STG.E.U8 desc[UR36][R2.64], R5 ;  /* 0x0000000502007986 */ /* 0x000fe2000c101124 */
[----:B------:R-:W-:Y:S05]  /*b000*/  EXIT ;  /* 0x000000000000794d */ /* 0x000fea0003800000 */
.L_x_2765:
        /* <DEDUP_REMOVED lines=11> */
.L_x_2771:
[----:B------:R-:W-:Y:S01]  /*b0c0*/  IMAD.MOV.U32 R0, RZ, RZ, 0x7f ;  /* 0x0000007fff007424 */ /* 0x000fe200078e00ff */
[----:B------:R-:W-:-:S04]  /*b0d0*/  ISETP.GT.U32.AND P0, PT, R4, 0x7f800000, PT ;  /* 0x7f8000000400780c */ /* 0x000fc80003f04070 */
[----:B------:R-:W-:-:S09]  /*b0e0*/  SEL R0, R0, 0x7c, P0 ;  /* 0x0000007c00007807 */ /* 0x000fd20000000000 */
.L_x_2772:
[----:B------:R-:W-:Y:S05]  /*b0f0*/  BSYNC.RECONVERGENT B0 ;  /* 0x0000000000007941 */ /* 0x000fea0003800200 */
.L_x_2770:
[----:B------:R-:W-:-:S04]  /*b100*/  SHF.R.U32.HI R5, RZ, 0x18, R16 ;  /* 0x00000018ff057819 */ /* 0x000fc80000011610 */
[----:B------:R-:W-:-:S05]  /*b110*/  LOP3.LUT R5, R0, 0x80, R5, 0xf8, !PT ;  /* 0x0000008000057812 */ /* 0x000fca00078ef805 */
[----:B------:R-:W-:Y:S01]  /*b120*/  STG.E.U8 desc[UR36][R2.64], R5 ;  /* 0x0000000502007986 */ /* 0x000fe2000c101124 */
[----:B------:R-:W-:Y:S05]  /*b130*/  EXIT ;  /* 0x000000000000794d */ /* 0x000fea0003800000 */
.L_x_2764:
[----:B------:R-:W-:-:S05]  /*b140*/  F2FP.BF16.F32.PACK_AB R16, RZ, R16 ;  /* 0x00000010ff10723e */ /* 0x000fca00000010ff */
[----:B------:R-:W-:Y:S01]  /*b150*/  STG.E.U16 desc[UR36][R2.64], R16 ;  /* 0x0000001002007986 */ /* 0x000fe2000c101524 */
[----:B------:R-:W-:Y:S05]  /*b160*/  EXIT ;  /* 0x000000000000794d */ /* 0x000fea0003800000 */
.L_x_2773:
        /* <DEDUP_REMOVED lines=9> */
.L_x_3619:


//--------------------- .text._ZN2at6native18elementwise_kernelILi128ELi2EZNS0_22gpu_kernel_impl_nocastIZZZNS0_12prelu_kernelERNS_14TensorIteratorEENKUlvE_clEvENKUlvE0_clEvEUlffE_EEvRNS_18TensorIteratorBaseERKT_EUliE_EEviT1_ --------------------------
	.section	.text._ZN2at6native18elementwise_kernelILi128ELi2EZNS0_22gpu_kernel_impl_nocastIZZZNS0_12prelu_kernelERNS_14TensorIteratorEENKUlvE_clEvENKUlvE0_clEvEUlffE_EEvRNS_18TensorIteratorBaseERKT_EUliE_EEviT1_,"ax",@progbits
	.align	128
        .global         _ZN2at6native18elementwise_kernelILi128ELi2EZNS0_22gpu_kernel_impl_nocastIZZZNS0_12prelu_kernelERNS_14TensorIteratorEENKUlvE_clEvENKUlvE0_clEvEUlffE_EEvRNS_18TensorIteratorBaseERKT_EUliE_EEviT1_
        .type           _ZN2at6native18elementwise_kernelILi128ELi2EZNS0_22gpu_kernel_impl_nocastIZZZNS0_12prelu_kernelERNS_14TensorIteratorEENKUlvE_clEvENKUlvE0_clEvEUlffE_EEvRNS_18TensorIteratorBaseERKT_EUliE_EEviT1_,@function
        .size           _ZN2at6native18elementwise_kernelILi128ELi2EZNS0_22gpu_kernel_impl_nocastIZZZNS0_12prelu_kernelERNS_14TensorIteratorEENKUlvE_clEvENKUlvE0_clEvEUlffE_EEvRNS_18TensorIteratorBaseERKT_EUliE_EEviT1_,(.L_x_3620 - _ZN2at6native18elementwise_kernelILi128ELi2EZNS0_22gpu_kernel_impl_nocastIZZZNS0_12prelu_kernelERNS_14TensorIteratorEENKUlvE_clEvENKUlvE0_clEvEUlffE_EEvRNS_18TensorIteratorBaseERKT_EUliE_EEviT1_)
        .other          _ZN2at6native18elementwise_kernelILi128ELi2EZNS0_22gpu_kernel_impl_nocastIZZZNS0_12prelu_kernelERNS_14TensorIteratorEENKUlvE_clEvENKUlvE0_clEvEUlffE_EEvRNS_18TensorIteratorBaseERKT_EUliE_EEviT1_,@"STO_CUDA_ENTRY STV_DEFAULT"
_ZN2at6native18elementwise_kernelILi128ELi2EZNS0_22gpu_kernel_impl_nocastIZZZNS0_12prelu_kernelERNS_14TensorIteratorEENKUlvE_clEvENKUlvE0_clEvEUlffE_EEvRNS_18TensorIteratorBaseERKT_EUliE_EEviT1_:
.text._ZN2at6native18elementwise_kernelILi128ELi2EZNS0_22gpu_kernel_impl_nocastIZZZNS0_12prelu_kernelERNS_14TensorIteratorEENKUlvE_clEvENKUlvE0_clEvEUlffE_EEvRNS_18TensorIteratorBaseERKT_EUliE_EEviT1_:
        /* <DEDUP_REMOVED lines=10> */
[----:B------:R-:W-:Y:S01]  /*00a0*/  BSSY.RECONVERGENT B0, `(.L_x_2775) ;  /* 0x000000c000007945 */ /* 0x000fe20003800200 */
[----:B0-----:R-:W-:-:S13]  /*00b0*/  ISETP.GE.AND P0, PT, R3, UR4, PT ;  /* 0x0000000403007c0c */ /* 0x001fda000bf06270 */
[----:B------:R-:W-:Y:S05]  /*00c0*/  @P0 BRA `(.L_x_2776) ;  /* 0x0000000000240947 */ /* 0x000fea0003800000 */
[----:B------:R-:W0:Y:S08]  /*00d0*/  LDC.64 R4, c[0x0][0x5f0] ;  /* 0x00017c00ff047b82 */ /* 0x000e300000000a00 */
[----:B------:R-:W1:Y:S01]  /*00e0*/  LDC.64 R6, c[0x0][0x5f8] ;  /* 0x00017e00ff067b82 */ /* 0x000e620000000a00 */
[----:B0-----:R-:W2:Y:S04]  /*00f0*/  LDG.E R11, desc[UR6][R4.64] ;  /* 0x00000006040b7981 */ /* 0x001ea8000c1e1900 */
[----:B-1----:R-:W3:Y:S03]  /*0100*/  LDG.E R6, desc[UR6][R6.64] ;  /* 0x0000000606067981 */ /* 0x002ee6000c1e1900 */
[----:B------:R-:W0:Y:S01]  /*0110*/  LDC.64 R8, c[0x0][0x5e8] ;  /* 0x00017a00ff087b82 */ /* 0x000e220000000a00 */
[----:B------:R-:W-:-:S02]  /*0120*/  IADD3 R3, PT, PT, R3, 0x80, RZ ;  /* 0x0000008003037810 */ /* 0x000fc40007ffe0ff */
[----:B--2---:R-:W-:-:S13]  /*0130*/  FSETP.GT.FTZ.AND P0, PT, R11, RZ, PT ;  /* 0x000000ff0b00720b */ /* 0x004fda0003f14000 */
[----:B---3--:R-:W-:-:S05]  /*0140*/  @!P0 FMUL.FTZ R11, R11, R6 ;  /* 0x000000060b0b8220 */ /* 0x008fca0000410000 */
[----:B0-----:R0:W-:Y:S02]  /*0150*/  STG.E desc[UR6][R8.64], R11 ;  /* 0x0000000b08007986 */ /* 0x0011e4000c101906 */
.L_x_2776:
[----:B------:R-:W-:Y:S05]  /*0160*/  BSYNC.RECONVERGENT B0 ;  /* 0x0000000000007941 */ /* 0x000fea0003800200 */
.L_x_2775:
[----:B------:R-:W-:-:S13]  /*0170*/  ISETP.GE.AND P0, PT, R3, UR4, PT ;  /* 0x0000000403007c0c */ /* 0x000fda000bf06270 */
[----:B------:R-:W-:Y:S05]  /*0180*/  @P0 EXIT ;  /* 0x000000000000094d */ /* 0x000fea0003800000 */
[----:B------:R-:W0:Y:S08]  /*0190*/  LDC.64 R2, c[0x0][0x5f0] ;  /* 0x00017c00ff027b82 */ /* 0x000e300000000a00 */
[----:B------:R-:W1:Y:S01]  /*01a0*/  LDC.64 R4, c[0x0][0x5f8] ;  /* 0x00017e00ff047b82 */ /* 0x000e620000000a00 */
[----:B0-----:R-:W2:Y:S04]  /*01b0*/  LDG.E R9, desc[UR6][R2.64] ;  /* 0x0000000602097981 */ /* 0x001ea8000c1e1900 */
[----:B-1----:R-:W3:Y:S03]  /*01c0*/  LDG.E R4, desc[UR6][R4.64] ;  /* 0x0000000604047981 */ /* 0x002ee6000c1e1900 */
[----:B------:R-:W0:Y:S01]  /*01d0*/  LDC.64 R6, c[0x0][0x5e8] ;  /* 0x00017a00ff067b82 */ /* 0x000e220000000a00 */
[----:B--2---:R-:W-:-:S13]  /*01e0*/  FSETP.GT.FTZ.AND P0, PT, R9, RZ, PT ;  /* 0x000000ff0900720b */ /* 0x004fda0003f14000 */
[----:B---3--:R-:W-:-:S05]  /*01f0*/  @!P0 FMUL.FTZ R9, R9, R4 ;  /* 0x0000000409098220 */ /* 0x008fca0000410000 */
[----:B0-----:R-:W-:Y:S01]  /*0200*/  STG.E desc[UR6][R6.64], R9 ;  /* 0x0000000906007986 */ /* 0x001fe2000c101906 */
[----:B------:R-:W-:Y:S05]  /*0210*/  EXIT ;  /* 0x000000000000794d */ /* 0x000fea0003800000 */
.L_x_2774:
[----:B------:R-:W0:Y:S01]  /*0220*/  LDCU UR4, c[0x0][0x380] ;  /* 0x00007000ff0477ac */ /* 0x000e220008000800 */
[----:B------:R-:W-:Y:S01]  /*0230*/  IADD3 R2, PT, PT, R2, -0x1, RZ ;  /* 0xffffffff02027810 */ /* 0x000fe20007ffe0ff */
[----:B------:R-:W-:Y:S03]  /*0240*/  BSSY.RECONVERGENT B0, `(.L_x_2777) ;  /* 0x000016f000007945 */ /* 0x000fe60003800200 */
        /* <DEDUP_REMOVED lines=352> */
.L_x_2779:
[----:B------:R-:W0:Y:S02]  /*1850*/  LDCU.128 UR8, c[0x0][0x5f0] ;  /* 0x0000be00ff0877ac */ /* 0x000e240008000c00 */
[----:B0-----:R-:W-:-:S04]  /*1860*/  IADD3 R6, P0, PT, R6, UR8, RZ ;  /* 0x0000000806067c10 */ /* 0x001fc8000ff1e0ff */
[----:B------:R-:W-:Y:S01]  /*1870*/  IADD3.X R7, PT, PT, RZ, UR9, RZ, P0, !PT ;  /* 0x00000009ff077c10 */ /* 0x000fe200087fe4ff */
[----:B------:R-:W0:Y:S04]  /*1880*/  LDCU.64 UR8, c[0x0][0x5e8] ;  /* 0x0000bd00ff0877ac */ /* 0x000e280008000a00 */
[----:B------:R-:W2:Y:S01]  /*1890*/  LDG.E R11, desc[UR6][R6.64] ;  /* 0x00000006060b7981 */ /* 0x000ea2000c1e1900 */
[----:B------:R-:W-:-:S04]  /*18a0*/  IADD3 R8, P0, PT, R4, UR10, RZ ;  /* 0x0000000a04087c10 */ /* 0x000fc8000ff1e0ff */
[----:B------:R-:W-:-:S05]  /*18b0*/  IADD3.X R9, PT, PT, RZ, UR11, RZ, P0, !PT ;  /* 0x0000000bff097c10 */ /* 0x000fca00087fe4ff */
[----:B------:R-:W3:Y:S01]  /*18c0*/  LDG.E R8, desc[UR6][R8.64] ;  /* 0x0000000608087981 */ /* 0x000ee2000c1e1900 */
[----:B------:R-:W-:Y:S02]  /*18d0*/  IADD3 R3, PT, PT, R3, 0x80, RZ ;  /* 0x0000008003037810 */ /* 0x000fe40007ffe0ff */
[----:B0-----:R-:W-:-:S04]  /*18e0*/  IADD3 R4, P1, PT, R5, UR8, RZ ;  /* 0x0000000805047c10 */ /* 0x001fc8000ff3e0ff */
[----:B------:R-:W-:Y:S02]  /*18f0*/  IADD3.X R5, PT, PT, RZ, UR9, RZ, P1, !PT ;  /* 0x00000009ff057c10 */ /* 0x000fe40008ffe4ff */
[----:B--2---:R-:W-:-:S13]  /*1900*/  FSETP.GT.FTZ.AND P0, PT, R11, RZ, PT ;  /* 0x000000ff0b00720b */ /* 0x004fda0003f14000 */
[----:B---3--:R-:W-:-:S05]  /*1910*/  @!P0 FMUL.FTZ R11, R11, R8 ;  /* 0x000000080b0b8220 */ /* 0x008fca0000410000 */
[----:B------:R0:W-:Y:S02]  /*1920*/  STG.E desc[UR6][R4.64], R11 ;  /* 0x0000000b04007986 */ /* 0x0001e4000c101906 */
.L_x_2778:
[----:B------:R-:W-:Y:S05]  /*1930*/  BSYNC.RECONVERGENT B0 ;  /* 0x0000000000007941 */ /* 0x000fea0003800200 */
.L_x_2777:
[----:B------:R-:W-:-:S13]  /*1940*/  ISETP.GE.AND P0, PT, R3, UR4, PT ;  /* 0x0000000403007c0c */ /* 0x000fda000bf06270 */
[----:B------:R-:W-:Y:S05]  /*1950*/  @P0 EXIT ;  /* 0x000000000000094d */ /* 0x000fea0003800000 */
        /* <DEDUP_REMOVED lines=348> */
.L_x_2780:
[----:B------:R-:W0:Y:S01]  /*2f20*/  LDCU.128 UR8, c[0x0][0x5f0] ;  /* 0x0000be00ff0877ac */ /* 0x000e220008000c00 */
[----:B------:R-:W1:Y:S01]  /*2f30*/  LDCU.64 UR4, c[0x0][0x5e8] ;  /* 0x0000bd00ff0477ac */ /* 0x000e620008000a00 */
[----:B0-----:R-:W-:-:S04]  /*2f40*/  IADD3 R4, P0, PT, R4, UR8, RZ ;  /* 0x0000000804047c10 */ /* 0x001fc8000ff1e0ff */
[----:B------:R-:W-:-:S05]  /*2f50*/  IADD3.X R5, PT, PT, RZ, UR9, RZ, P0, !PT ;  /* 0x00000009ff057c10 */ /* 0x000fca00087fe4ff */
[----:B------:R-:W2:Y:S01]  /*2f60*/  LDG.E R9, desc[UR6][R4.64] ;  /* 0x0000000604097981 */ /* 0x000ea2000c1e1900 */
[----:B------:R-:W-:-:S04]  /*2f70*/  IADD3 R6, P0, PT, R2, UR10, RZ ;  /* 0x0000000a02067c10 */ /* 0x000fc8000ff1e0ff */
[----:B------:R-:W-:-:S05]  /*2f80*/  IADD3.X R7, PT, PT, RZ, UR11, RZ, P0, !PT ;  /* 0x0000000bff077c10 */ /* 0x000fca00087fe4ff */
[----:B------:R-:W3:Y:S01]  /*2f90*/  LDG.E R6, desc[UR6][R6.64] ;  /* 0x0000000606067981 */ /* 0x000ee2000c1e1900 */
[----:B-1----:R-:W-:-:S04]  /*2fa0*/  IADD3 R2, P1, PT, R3, UR4, RZ ;  /* 0x0000000403027c10 */ /* 0x002fc8000ff3e0ff */
[----:B------:R-:W-:Y:S02]  /*2fb0*/  IADD3.X R3, PT, PT, RZ, UR5, RZ, P1, !PT ;  /* 0x00000005ff037c10 */ /* 0x000fe40008ffe4ff */
[----:B--2---:R-:W-:-:S13]  /*2fc0*/  FSETP.GT.FTZ.AND P0, PT, R9, RZ, PT ;  /* 0x000000ff0900720b */ /* 0x004fda0003f14000 */
[----:B---3--:R-:W-:-:S05]  /*2fd0*/  @!P0 FMUL.FTZ R9, R9, R6 ;  /* 0x0000000609098220 */ /* 0x008fca0000410000 */
[----:B------:R-:W-:Y:S01]  /*2fe0*/  STG.E desc[UR6][R2.64], R9 ;  /* 0x0000000902007986 */ /* 0x000fe2000c101906 */
[----:B------:R-:W-:Y:S05]  /*2ff0*/  EXIT ;  /* 0x000000000000794d */ /* 0x000fea0003800000 */
.L_x_2781:
        /* <DEDUP_REMOVED lines=16> */
.L_x_3620:


//--------------------- .text._ZN2at6native27unrolled_elementwise_kernelIZZZNS0_12prelu_kernelERNS_14TensorIteratorEENKUlvE_clEvENKUlvE0_clEvEUlffE_St5arrayIPcLm3EELi4E23TrivialOffsetCalculatorILi2EjESA_ILi1EjENS0_6memory15LoadWithoutCastENSD_16StoreWithoutCastEEEviT_T0_T2_T3_T4_T5_ --------------------------
	.section	.text._ZN2at6native27unrolled_elementwise_kernelIZZZNS0_12prelu_kernelERNS_14TensorIteratorEENKUlvE_clEvENKUlvE0_clEvEUlffE_St5arrayIPcLm3EELi4E23TrivialOffsetCalculatorILi2EjESA_ILi1EjENS0_6memory15LoadWithoutCastENSD_16StoreWithoutCastEEEviT_T0_T2_T3_T4_T5_,"ax",@progbits
	.align	128
        .global         _ZN2at6native27unrolled_elementwise_kernelIZZZNS0_12prelu_kernelERNS_14TensorIteratorEENKUlvE_clEvENKUlvE0_clEvEUlffE_St5arrayIPcLm3EELi4E23TrivialOffsetCalculatorILi2EjESA_ILi1EjENS0_6memory15LoadWithoutCastENSD_16StoreWithoutCastEEEviT_T0_T2_T3_T4_T5_
        .type           _ZN2at6native27unrolled_elementwise_kernelIZZZNS0_12prelu_kernelERNS_14TensorIteratorEENKUlvE_clEvENKUlvE0_clEvEUlffE_St5arrayIPcLm3EELi4E23TrivialOffsetCalculatorILi2EjESA_ILi1EjENS0_6memory15LoadWithoutCastENSD_16StoreWithoutCastEEEviT_T0_T2_T3_T4_T5_,@function
        .size           _ZN2at6native27unrolled_elementwise_kernelIZZZNS0_12prelu_kernelERNS_14TensorIteratorEENKUlvE_clEvENKUlvE0_clEvEUlffE_St5arrayIPcLm3EELi4E23TrivialOffsetCalculatorILi2EjESA_ILi1EjENS0_6memory15LoadWithoutCastENSD_16StoreWithoutCastEEEviT_T0_T2_T3_T4_T5_,(.L_x_3621 - _ZN2at6native27unrolled_elementwise_kernelIZZZNS0_12prelu_kernelERNS_14TensorIteratorEENKUlvE_clEvENKUlvE0_clEvEUlffE_St5arrayIPcLm3EELi4E23TrivialOffsetCalculatorILi2EjESA_ILi1EjENS0_6memory15LoadWithoutCastENSD_16StoreWithoutCastEEEviT_T0_T2_T3_T4_T5_)
        .other          _ZN2at6native27unrolled_elementwise_kernelIZZZNS0_12prelu_kernelERNS_14TensorIteratorEENKUlvE_clEvENKUlvE0_clEvEUlffE_St5arrayIPcLm3EELi4E23TrivialOffsetCalculatorILi2EjESA_ILi1EjENS0_6memory15LoadWithoutCastENSD_16StoreWithoutCastEEEviT_T0_T2_T3_T4_T5_,@"STO_CUDA_ENTRY STV_DEFAULT"
_ZN2at6native27unrolled_elementwise_kernelIZZZNS0_12prelu_kernelERNS_14TensorIteratorEENKUlvE_clEvENKUlvE0_clEvEUlffE_St5arrayIPcLm3EELi4E23TrivialOffsetCalculatorILi2EjESA_ILi1EjENS0_6memory15LoadWithoutCastENSD_16StoreWithoutCastEEEviT_T0_T2_T3_T4_T5_:
.text._ZN2at6native27unrolled_elementwise_kernelIZZZNS0_12prelu_kernelERNS_14TensorIteratorEENKUlvE_clEvENKUlvE0_clEvEUlffE_St5arrayIPcLm3EELi4E23TrivialOffsetCalculatorILi2EjESA_ILi1EjENS0_6memory15LoadWithoutCastENSD_16StoreWithoutCastEEEviT_T0_T2_T3_T4_T5_:
[----:B------:R-:W-:Y:S01]  /*0000*/  LDC R1, c[0x0][0x37c] ;  /* 0x0000df00ff017b82 */ /* 0x000fe20000000800 */
[----:B------:R-:W0:Y:S07]  /*0010*/  S2R R3, SR_CTAID.X ;  /* 0x0000000000037919 */ /* 0x000e2e0000002500 */
[----:B------:R-:W0:Y:S01]  /*0020*/  LDC R4, c[0x0][0x380] ;  /* 0x0000e000ff047b82 */ /* 0x000e220000000800 */
[----:B------:R-:W1:Y:S01]  /*0030*/  LDCU.64 UR4, c[0x0][0x358] ;  /* 0x00006b00ff0477ac */ /* 0x000e620008000a00 */
[----:B------:R-:W-:Y:S01]  /*0040*/  IMAD.MOV.U32 R5, RZ, RZ, RZ ;  /* 0x000000ffff057224 */ /* 0x000fe200078e00ff */
[----:B------:R-:W2:Y:S05]  /*0050*/  S2R R7, SR_TID.X ;  /* 0x0000000000077919 */ /* 0x000eaa0000002100 */
[----:B------:R-:W3:Y:S08]  /*0060*/  LDC.64 R28, c[0x0][0x390] ;  /* 0x0000e400ff1c7b82 */ /* 0x000ef00000000a00 */
[----:B------:R-:W4:Y:S08]  /*0070*/  LDC.64 R20, c[0x0][0x390] ;  /* 0x0000e400ff147b82 */ /* 0x000f300000000a00 */
[----:B------:R-:W5:Y:S01]  /*0080*/  LDC.64 R8, c[0x0][0x390] ;  /* 0x0000e400ff087b82 */ /* 0x000f620000000a00 */
[----:B0-----:R-:W-:-:S07]  /*0090*/  IMAD R4, R3, -0x200, R4 ;  /* 0xfffffe0003047824 */ /* 0x001fce00078e0204 */
[----:B------:R-:W0:Y:S01]  /*00a0*/  LDC.64 R10, c[0x0][0x390] ;  /* 0x0000e400ff0a7b82 */ /* 0x000e220000000a00 */
[----:B--2---:R-:W-:Y:S02]  /*00b0*/  MOV R6, R7 ;  /* 0x0000000700067202 */ /* 0x004fe40000000f00 */
[----:B------:R-:W-:-:S05]  /*00c0*/  ISETP.GE.AND P0, PT, R7, R4, PT ;  /* 0x000000040700720c */ /* 0x000fca0003f06270 */
[----:B------:R-:W2:Y:S08]  /*00d0*/  LDC.64 R14, c[0x0][0x398] ;  /* 0x0000e600ff0e7b82 */ /* 0x000eb00000000a00 */
[----:B------:R-:W2:Y:S01]  /*00e0*/  LDC.64 R16, c[0x0][0x398] ;  /* 0x0000e600ff107b82 */ /* 0x000ea20000000a00 */
[----:B------:R-:W-:Y:S01]  /*00f0*/  @!P0 VIADD R7, R6, 0x80 ;  /* 0x0000008006078836 */ /* 0x000fe20000000000 */
[----:B------:R-:W-:-:S04]  /*0100*/  @!P0 LEA R27, R3, R6, 0x9 ;  /* 0x00000006031b8211 */ /* 0x000fc800078e48ff */
[----:B------:R-:W-:Y:S02]  /*0110*/  ISETP.GE.AND P1, PT, R7, R4, PT ;  /* 0x000000040700720c */ /* 0x000fe40003f26270 */
[----:B------:R-:W2:Y:S08]  /*0120*/  LDC.64 R18, c[0x0][0x398] ;  /* 0x0000e600ff127b82 */ /* 0x000eb00000000a00 */
[----:B------:R-:W2:Y:S01]  /*0130*/  LDC.64 R12, c[0x0][0x398] ;  /* 0x0000e600ff0c7b82 */ /* 0x000ea20000000a00 */
[----:B------:R-:W-:-:S02]  /*0140*/  IMAD.MOV.U32 R2, RZ, RZ, RZ ;  /* 0x000000ffff027224 */ /* 0x000fc400078e00ff */
[----:B------:R-:W-:Y:S01]  /*0150*/  HFMA2 R0, -RZ, RZ, 0, 0 ;  /* 0x00000000ff007431 */ /* 0x000fe200000001ff */
[----:B------:R-:W-:Y:S01]  /*0160*/  MOV R22, RZ ;  /* 0x000000ff00167202 */ /* 0x000fe20000000f00 */
[----:B---3--:R-:W-:Y:S01]  /*0170*/  @!P0 IMAD.WIDE.U32 R28, R27, 0x4, R28 ;  /* 0x000000041b1c8825 */ /* 0x008fe200078e001c */
[----:B------:R-:W-:-:S03]  /*0180*/  @!P1 LEA R25, R3, R7, 0x9 ;  /* 0x0000000703199211 */ /* 0x000fc600078e48ff */
[----:B------:R-:W-:Y:S01]  /*0190*/  @!P1 VIADD R7, R7, 0x80 ;  /* 0x0000008007079836 */ /* 0x000fe20000000000 */
[----:B-1----:R-:W3:Y:S04]  /*01a0*/  @!P0 LDG.E R5, desc[UR4][R28.64] ;  /* 0x000000041c058981 */ /* 0x002ee8000c1e1900 */
[----:B------:R-:W-:-:S13]  /*01b0*/  ISETP.GE.AND P3, PT, R7, R4, PT ;  /* 0x000000040700720c */ /* 0x000fda0003f66270 */
[----:B------:R-:W-:Y:S01]  /*01c0*/  @!P3 LEA R23, R3, R7, 0x9 ;  /* 0x000000070317b211 */ /* 0x000fe200078e48ff */
[----:B------:R-:W-:-:S05]  /*01d0*/  @!P3 VIADD R7, R7, 0x80 ;  /* 0x000000800707b836 */ /* 0x000fca0000000000 */
[----:B------:R-:W-:Y:S01]  /*01e0*/  ISETP.GE.AND P2, PT, R7, R4, PT ;  /* 0x000000040700720c */ /* 0x000fe20003f46270 */
[----:B----4-:R-:W-:-:S04]  /*01f0*/  @!P1 IMAD.WIDE.U32 R20, R25, 0x4, R20 ;  /* 0x0000000419149825 */ /* 0x010fc800078e0014 */
[----:B-----5:R-:W-:Y:S01]  /*0200*/  @!P3 IMAD.WIDE.U32 R8, R23, 0x4, R8 ;  /* 0x000000041708b825 */ /* 0x020fe200078e0008 */
[----:B------:R-:W4:Y:S04]  /*0210*/  @!P1 LDG.E R2, desc[UR4][R20.64] ;  /* 0x0000000414029981 */ /* 0x000f28000c1e1900 */
[----:B------:R-:W5:Y:S03]  /*0220*/  @!P3 LDG.E R0, desc[UR4][R8.64] ;  /* 0x000000040800b981 */ /* 0x000f66000c1e1900 */
[----:B------:R-:W-:-:S05]  /*0230*/  @!P2 LEA R7, R3, R7, 0x9 ;  /* 0x000000070307a211 */ /* 0x000fca00078e48ff */
[----:B0-----:R-:W-:-:S05]  /*0240*/  @!P2 IMAD.WIDE.U32 R10, R7, 0x4, R10 ;  /* 0x00000004070aa825 */ /* 0x001fca00078e000a */
[----:B------:R-:W5:Y:S01]  /*0250*/  @!P2 LDG.E R22, desc[UR4][R10.64] ;  /* 0x000000040a16a981 */ /* 0x000f62000c1e1900 */
[----:B--2---:R-:W-:Y:S01]  /*0260*/  @!P1 IMAD.WIDE.U32 R14, R25, 0x4, R14 ;  /* 0x00000004190e9825 */ /* 0x004fe200078e000e */
[----:B------:R-:W-:-:S03]  /*0270*/  CS2R R24, SRZ ;  /* 0x0000000000187805 */ /* 0x000fc6000001ff00 */
[----:B------:R-:W-:-:S04]  /*0280*/  @!P3 IMAD.WIDE.U32 R16, R23, 0x4, R16 ;  /* 0x000000041710b825 */ /* 0x000fc800078e0010 */
[----:B------:R-:W-:Y:S02]  /*0290*/  HFMA2 R23, -RZ, RZ, 0, 0 ;  /* 0x00000000ff177431 */ /* 0x000fe400000001ff */
[----:B------:R-:W-:-:S04]  /*02a0*/  @!P2 IMAD.WIDE.U32 R18, R7, 0x4, R18 ;  /* 0x000000040712a825 */ /* 0x000fc800078e0012 */
[----:B------:R-:W2:Y:S01]  /*02b0*/  @!P3 LDG.E R23, desc[UR4][R16.64] ;  /* 0x000000041017b981 */ /* 0x000ea2000c1e1900 */
[----:B------:R-:W-:Y:S02]  /*02c0*/  IMAD.MOV.U32 R7, RZ, RZ, RZ ;  /* 0x000000ffff077224 */ /* 0x000fe400078e00ff */
[----:B------:R-:W-:Y:S01]  /*02d0*/  @!P0 IMAD.WIDE.U32 R12, R27, 0x4, R12 ;  /* 0x000000041b0c8825 */ /* 0x000fe200078e000c */
[----:B------:R-:W2:Y:S04]  /*02e0*/  @!P2 LDG.E R25, desc[UR4][R18.64] ;  /* 0x000000041219a981 */ /* 0x000ea8000c1e1900 */
[----:B------:R-:W2:Y:S04]  /*02f0*/  @!P0 LDG.E R24, desc[UR4][R12.64] ;  /* 0x000000040c188981 */ /* 0x000ea8000c1e1900 */
[----:B------:R-:W2:Y:S01]  /*0300*/  @!P1 LDG.E R7, desc[UR4][R14.64] ;  /* 0x000000040e079981 */ /* 0x000ea2000c1e1900 */
[----:B------:R-:W-:Y:S01]  /*0310*/  ISETP.GE.AND P4, PT, R6, R4, PT ;  /* 0x000000040600720c */ /* 0x000fe20003f86270 */
[----:B------:R-:W-:Y:S04]  /*0320*/  BSSY.RECONVERGENT B0, `(.L_x_2782) ;  /* 0x000001f000007945 */ /* 0x000fe80003800200 */
[----:B------:R-:W-:Y:S01]  /*0330*/  BSSY.RELIABLE B1, `(.L_x_2783) ;  /* 0x0000017000017945 */ /* 0x000fe20003800100 */
[----:B---3--:R-:W-:-:S02]  /*0340*/  FSETP.GT.FTZ.AND P0, PT, R5, RZ, PT ;  /* 0x000000ff0500720b */ /* 0x008fc40003f14000 */
[----:B----4-:R-:W-:Y:S02]  /*0350*/  FSETP.GT.FTZ.AND P1, PT, R2, RZ, PT ;  /* 0x000000ff0200720b */ /* 0x010fe40003f34000 */
[----:B-----5:R-:W-:Y:S02]  /*0360*/  FSETP.GT.FTZ.AND P2, PT, R0, RZ, PT ;  /* 0x000000ff0000720b */ /* 0x020fe40003f54000 */
[----:B------:R-:W-:-:S11]  /*0370*/  FSETP.GT.FTZ.AND P3, PT, R22, RZ, PT ;  /* 0x000000ff1600720b */ /* 0x000fd60003f74000 */
[----:B--2---:R-:W-:Y:S02]  /*0380*/  @!P2 FMUL.FTZ R0, R23, R0 ;  /* 0x000000001700a220 */ /* 0x004fe40000410000 */
[----:B------:R-:W-:Y:S01]  /*0390*/  @!P3 FMUL.FTZ R22, R25, R22 ;  /* 0x000000161916b220 */ /* 0x000fe20000410000 */
[----:B------:R-:W-:Y:S01]  /*03a0*/  @!P0 FMUL.FTZ R5, R24, R5 ;  /* 0x0000000518058220 */ /* 0x000fe20000410000 */
[----:B------:R-:W-:Y:S01]  /*03b0*/  @!P1 FMUL.FTZ R2, R7, R2 ;  /* 0x0000000207029220 */ /* 0x000fe20000410000 */
[----:B------:R-:W-:Y:S06]  /*03c0*/  @P4 BRA `(.L_x_2784) ;  /* 0x0000000000344947 */ /* 0x000fec0003800000 */
[----:B------:R-:W0:Y:S01]  /*03d0*/  LDC.64 R8, c[0x0][0x388] ;  /* 0x0000e200ff087b82 */ /* 0x000e220000000a00 */
[----:B------:R-:W-:Y:S01]  /*03e0*/  LEA R7, R3, R6, 0x9 ;  /* 0x0000000603077211 */ /* 0x000fe200078e48ff */
[----:B------:R-:W-:-:S05]  /*03f0*/  VIADD R6, R6, 0x80 ;  /* 0x0000008006067836 */ /* 0x000fca0000000000 */
[----:B------:R-:W-:-:S13]  /*0400*/  ISETP.GE.AND P0, PT, R6, R4, PT ;  /* 0x000000040600720c */ /* 0x000fda0003f06270 */
[----:B------:R-:W-:Y:S05]  /*0410*/  @P0 BREAK.RELIABLE B1 ;  /* 0x0000000000010942 */ /* 0x000fea0003800100 */
[----:B0-----:R-:W-:-:S05]  /*0420*/  IMAD.WIDE.U32 R8, R7, 0x4, R8 ;  /* 0x0000000407087825 */ /* 0x001fca00078e0008 */
[----:B------:R0:W-:Y:S01]  /*0430*/  STG.E desc[UR4][R8.64], R5 ;  /* 0x0000000508007986 */ /* 0x0001e2000c101904 */
[----:B------:R-:W-:Y:S05]  /*0440*/  @P0 BRA `(.L_x_2785) ;  /* 0x0000000000300947 */ /* 0x000fea0003800000 */
[----:B0-----:R-:W0:Y:S01]  /*0450*/  LDC.64 R8, c[0x0][0x388] ;  /* 0x0000e200ff087b82 */ /* 0x001e220000000a00 */
[----:B------:R-:W-:Y:S02]  /*0460*/  LEA R5, R3, R6, 0x9 ;  /* 0x0000000603057211 */ /* 0x000fe400078e48ff */
[----:B------:R-:W-:-:S03]  /*0470*/  IADD3 R6, PT, PT, R6, 0x80, RZ ;  /* 0x0000008006067810 */ /* 0x000fc60007ffe0ff */
[----:B0-----:R-:W-:-:S05]  /*0480*/  IMAD.WIDE.U32 R8, R5, 0x4, R8 ;  /* 0x0000000405087825 */ /* 0x001fca00078e0008 */
[----:B------:R0:W-:Y:S02]  /*0490*/  STG.E desc[UR4][R8.64], R2 ;  /* 0x0000000208007986 */ /* 0x0001e4000c101904 */
.L_x_2784:
[----:B------:R-:W-:Y:S05]  /*04a0*/  BSYNC.RELIABLE B1 ;  /* 0x0000000000017941 */ /* 0x000fea0003800100 */
.L_x_2783:
[----:B------:R-:W-:-:S13]  /*04b0*/  ISETP.GE.AND P0, PT, R6, R4, PT ;  /* 0x000000040600720c */ /* 0x000fda0003f06270 */
[----:B0-----:R-:W0:Y:S01]  /*04c0*/  @!P0 LDC.64 R8, c[0x0][0x388] ;  /* 0x0000e200ff088b82 */ /* 0x001e220000000a00 */
[----:B------:R-:W-:Y:S01]  /*04d0*/  @!P0 IMAD R5, R3, 0x200, R6 ;  /* 0x0000020003058824 */ /* 0x000fe200078e0206 */
[----:B------:R-:W-:-:S03]  /*04e0*/  @!P0 IADD3 R6, PT, PT, R6, 0x80, RZ ;  /* 0x0000008006068810 */ /* 0x000fc60007ffe0ff */
[----:B0-----:R-:W-:-:S05]  /*04f0*/  @!P0 IMAD.WIDE.U32 R8, R5, 0x4, R8 ;  /* 0x0000000405088825 */ /* 0x001fca00078e0008 */
[----:B------:R1:W-:Y:S02]  /*0500*/  @!P0 STG.E desc[UR4][R8.64], R0 ;  /* 0x0000000008008986 */ /* 0x0003e4000c101904 */
.L_x_2785:
[----:B------:R-:W-:Y:S05]  /*0510*/  BSYNC.RECONVERGENT B0 ;  /* 0x0000000000007941 */ /* 0x000fea0003800200 */
.L_x_2782:
[----:B------:R-:W-:Y:S05]  /*0520*/  WARPSYNC.ALL ;  /* 0x0000000000007948 */ /* 0x000fea0003800000 */
[----:B------:R-:W-:-:S13]  /*0530*/  ISETP.GE.AND P0, PT, R6, R4, PT ;  /* 0x000000040600720c */ /* 0x000fda0003f06270 */
[----:B------:R-:W-:Y:S05]  /*0540*/  @P0 EXIT ;  /* 0x000000000000094d */ /* 0x000fea0003800000 */
[----:B0-----:R-:W0:Y:S01]  /*0550*/  LDC.64 R4, c[0x0][0x388] ;  /* 0x0000e200ff047b82 */ /* 0x001e220000000a00 */
[----:B------:R-:W-:-:S05]  /*0560*/  LEA R3, R3, R6, 0x9 ;  /* 0x0000000603037211 */ /* 0x000fca00078e48ff */
[----:B0-----:R-:W-:-:S05]  /*0570*/  IMAD.WIDE.U32 R2, R3, 0x4, R4 ;  /* 0x0000000403027825 */ /* 0x001fca00078e0004 */
[----:B------:R-:W-:Y:S01]  /*0580*/  STG.E desc[UR4][R2.64], R22 ;  /* 0x0000001602007986 */ /* 0x000fe2000c101904 */
[----:B------:R-:W-:Y:S05]  /*0590*/  EXIT ;  /* 0x000000000000794d */ /* 0x000fea0003800000 */
.L_x_2786:
        /* <DEDUP_REMOVED lines=14> */
.L_x_3621:


//--------------------- .text._ZN2at6native29vectorized_elementwise_kernelILi2EZZZNS0_12prelu_kernelERNS_14TensorIteratorEENKUlvE_clEvENKUlvE0_clEvEUlffE_St5arrayIPcLm3EEEEviT0_T1_ --------------------------
	.section	.text._ZN2at6native29vectorized_elementwise_kernelILi2EZZZNS0_12prelu_kernelERNS_14TensorIteratorEENKUlvE_clEvENKUlvE0_clEvEUlffE_St5arrayIPcLm3EEEEviT0_T1_,"ax",@progbits
	.align	128
        .global         _ZN2at6native29vectorized_elementwise_kernelILi2EZZZNS0_12prelu_kernelERNS_14TensorIteratorEENKUlvE_clEvENKUlvE0_clEvEUlffE_St5arrayIPcLm3EEEEviT0_T1_
        .type           _ZN2at6native29vectorized_elementwise_kernelILi2EZZZNS0_12prelu_kernelERNS_14TensorIteratorEENKUlvE_clEvENKUlvE0_clEvEUlffE_St5arrayIPcLm3EEEEviT0_T1_,@function
        .size           _ZN2at6native29vectorized_elementwise_kernelILi2EZZZNS0_12prelu_kernelERNS_14TensorIteratorEENKUlvE_clEvENKUlvE0_clEvEUlffE_St5arrayIPcLm3EEEEviT0_T1_,(.L_x_3622 - _ZN2at6native29vectorized_elementwise_kernelILi2EZZZNS0_12prelu_kernelERNS_14TensorIteratorEENKUlvE_clEvENKUlvE0_clEvEUlffE_St5arrayIPcLm3EEEEviT0_T1_)
        .other          _ZN2at6native29vectorized_elementwise_kernelILi2EZZZNS0_12prelu_kernelERNS_14TensorIteratorEENKUlvE_clEvENKUlvE0_clEvEUlffE_St5arrayIPcLm3EEEEviT0_T1_,@"STO_CUDA_ENTRY STV_DEFAULT"
_ZN2at6native29vectorized_elementwise_kernelILi2EZZZNS0_12prelu_kernelERNS_14TensorIteratorEENKUlvE_clEvENKUlvE0_clEvEUlffE_St5arrayIPcLm3EEEEviT0_T1_:
.text._ZN2at6native29vectorized_elementwise_kernelILi2EZZZNS0_12prelu_kernelERNS_14TensorIteratorEENKUlvE_clEvENKUlvE0_clEvEUlffE_St5arrayIPcLm3EEEEviT0_T1_:
[----:B------:R-:W-:Y:S01]  /*0000*/  LDC R1, c[0x0][0x37c] ;  /* 0x0000df00ff017b82 */ /* 0x000fe20000000800 */
[----:B------:R-:W0:Y:S01]  /*0010*/  S2R R4, SR_CTAID.X ;  /* 0x0000000000047919 */ /* 0x000e220000002500 */
[----:B------:R-:W1:Y:S01]  /*0020*/  LDCU UR6, c[0x0][0x380] ;  /* 0x00007000ff0677ac */ /* 0x000e620008000800 */
[----:B------:R-:W2:Y:S01]  /*0030*/  LDCU.64 UR4, c[0x0][0x358] ;  /* 0x00006b00ff0477ac */ /* 0x000ea20008000a00 */
[----:B0-----:R-:W-:-:S04]  /*0040*/  SHF.L.U32 R4, R4, 0xa, RZ ;  /* 0x0000000a04047819 */ /* 0x001fc800000006ff */
[----:B-1----:R-:W-:-:S04]  /*0050*/  IADD3 R5, PT, PT, -R4, UR6, RZ ;  /* 0x0000000604057c10 */ /* 0x002fc8000fffe1ff */
[----:B------:R-:W-:-:S13]  /*0060*/  ISETP.GT.U32.AND P0, PT, R5, 0x3ff, PT ;  /* 0x000003ff0500780c */ /* 0x000fda0003f04070 */
[----:B--2---:R-:W-:Y:S05]  /*0070*/  @P0 BRA `(.L_x_2787) ;  /* 0x00000008008c0947 */ /* 0x004fea0003800000 */
[----:B------:R-:W0:Y:S01]  /*0080*/  S2R R0, SR_TID.X ;  /* 0x0000000000007919 */ /* 0x000e220000002100 */
[----:B------:R-:W1:Y:S01]  /*0090*/  LDC.64 R2, c[0x0][0x390] ;  /* 0x0000e400ff027b82 */ /* 0x000e620000000a00 */
[----:B------:R-:W-:-:S07]  /*00a0*/  HFMA2 R6, -RZ, RZ, 0, 0 ;  /* 0x00000000ff067431 */ /* 0x000fce00000001ff */
[----:B------:R-:W2:Y:S08]  /*00b0*/  LDC.64 R18, c[0x0][0x398] ;  /* 0x0000e600ff127b82 */ /* 0x000eb00000000a00 */
[----:B------:R-:W3:Y:S08]  /*00c0*/  LDC.64 R14, c[0x0][0x390] ;  /* 0x0000e400ff0e7b82 */ /* 0x000ef00000000a00 */
[----:B------:R-:W4:Y:S01]  /*00d0*/  LDC.64 R28, c[0x0][0x398] ;  /* 0x0000e600ff1c7b82 */ /* 0x000f220000000a00 */
[----:B0-----:R-:W-:Y:S01]  /*00e0*/  ISETP.GE.U32.AND P1, PT, R0, R5, PT ;  /* 0x000000050000720c */ /* 0x001fe20003f26070 */
[----:B------:R-:W-:-:S06]  /*00f0*/  IMAD.MOV.U32 R7, RZ, RZ, R0 ;  /* 0x000000ffff077224 */ /* 0x000fcc00078e0000 */
[----:B------:R-:W0:Y:S08]  /*0100*/  LDC.64 R12, c[0x0][0x390] ;  /* 0x0000e400ff0c7b82 */ /* 0x000e300000000a00 */
[----:B------:R-:W5:Y:S01]  /*0110*/  LDC.64 R22, c[0x0][0x390] ;  /* 0x0000e400ff167b82 */ /* 0x000f620000000a00 */
[----:B------:R-:W-:Y:S01]  /*0120*/  @!P1 IADD3 R0, PT, PT, R7, 0x80, RZ ;  /* 0x0000008007009810 */ /* 0x000fe20007ffe0ff */
[----:B------:R-:W-:-:S03]  /*0130*/  @!P1 IMAD.IADD R11, R4, 0x1, R7 ;  /* 0x00000001040b9824 */ /* 0x000fc600078e0207 */
[----:B------:R-:W-:Y:S01]  /*0140*/  ISETP.GE.U32.AND P2, PT, R0, R5, PT ;  /* 0x000000050000720c */ /* 0x000fe20003f46070 */
[C---:B-1----:R-:W-:Y:S02]  /*0150*/  @!P1 IMAD.WIDE.U32 R2, R11.reuse, 0x4, R2 ;  /* 0x000000040b029825 */ /* 0x042fe400078e0002 */
[----:B------:R-:W1:Y:S02]  /*0160*/  LDC.64 R20, c[0x0][0x398] ;  /* 0x0000e600ff147b82 */ /* 0x000e640000000a00 */
[----:B--2---:R-:W-:Y:S01]  /*0170*/  @!P1 IMAD.WIDE.U32 R18, R11, 0x4, R18 ;  /* 0x000000040b129825 */ /* 0x004fe200078e0012 */
[----:B------:R2:W5:Y:S07]  /*0180*/  @!P1 LDG.E R6, desc[UR4][R2.64] ;  /* 0x0000000402069981 */ /* 0x00056e000c1e1900 */
[----:B------:R-:W-:Y:S01]  /*0190*/  @!P2 IMAD.IADD R9, R4, 0x1, R0 ;  /* 0x000000010409a824 */ /* 0x000fe200078e0200 */
[----:B------:R-:W-:-:S02]  /*01a0*/  @!P2 IADD3 R0, PT, PT, R0, 0x80, RZ ;  /* 0x000000800000a810 */ /* 0x000fc40007ffe0ff */
[----:B------:R-:W-:Y:S01]  /*01b0*/  CS2R R26, SRZ ;  /* 0x00000000001a7805 */ /* 0x000fe2000001ff00 */
[----:B--2---:R-:W2:Y:S01]  /*01c0*/  LDC.64 R2, c[0x0][0x398] ;  /* 0x0000e600ff027b82 */ /* 0x004ea20000000a00 */
[----:B------:R-:W-:Y:S01]  /*01d0*/  ISETP.GE.U32.AND P3, PT, R0, R5, PT ;  /* 0x000000050000720c */ /* 0x000fe20003f66070 */
[----:B---3--:R-:W-:-:S03]  /*01e0*/  @!P2 IMAD.WIDE.U32 R14, R9, 0x4, R14 ;  /* 0x00000004090ea825 */ /* 0x008fc600078e000e */
[----:B------:R3:W2:Y:S09]  /*01f0*/  @!P1 LDG.E R27, desc[UR4][R18.64] ;  /* 0x00000004121b9981 */ /* 0x0006b2000c1e1900 */
[----:B------:R-:W-:Y:S01]  /*0200*/  @!P3 IMAD.IADD R17, R4, 0x1, R0 ;  /* 0x000000010411b824 */ /* 0x000fe200078e0200 */
[----:B------:R-:W-:-:S04]  /*0210*/  @!P3 IADD3 R0, PT, PT, R0, 0x80, RZ ;  /* 0x000000800000b810 */ /* 0x000fc80007ffe0ff */
[----:B------:R-:W-:-:S13]  /*0220*/  ISETP.GE.U32.AND P4, PT, R0, R5, PT ;  /* 0x000000050000720c */ /* 0x000fda0003f86070 */
[----:B------:R-:W-:Y:S01]  /*0230*/  @!P4 IMAD.IADD R25, R4, 0x1, R0 ;  /* 0x000000010419c824 */ /* 0x000fe200078e0200 */
[----:B------:R-:W-:-:S04]  /*0240*/  @!P4 IADD3 R0, PT, PT, R0, 0x80, RZ ;  /* 0x000000800000c810 */ /* 0x000fc80007ffe0ff */
[----:B------:R-:W-:-:S13]  /*0250*/  ISETP.GE.U32.AND P0, PT, R0, R5, PT ;  /* 0x000000050000720c */ /* 0x000fda0003f06070 */
[----:B------:R-:W-:Y:S01]  /*0260*/  @!P0 IMAD.IADD R11, R4, 0x1, R0 ;  /* 0x00000001040b8824 */ /* 0x000fe200078e0200 */
[----:B------:R-:W-:-:S04]  /*0270*/  @!P0 IADD3 R0, PT, PT, R0, 0x80, RZ ;  /* 0x0000008000008810 */ /* 0x000fc80007ffe0ff */
[----:B------:R-:W-:Y:S01]  /*0280*/  ISETP.GE.U32.AND P5, PT, R0, R5, PT ;  /* 0x000000050000720c */ /* 0x000fe20003fa6070 */
[----:B----4-:R-:W-:Y:S01]  /*0290*/  @!P2 IMAD.WIDE.U32 R28, R9, 0x4, R28 ;  /* 0x00000004091ca825 */ /* 0x010fe200078e001c */
[----:B------:R-:W-:-:S04]  /*02a0*/  CS2R R8, SRZ ;  /* 0x0000000000087805 */ /* 0x000fc8000001ff00 */
[----:B------:R-:W4:Y:S04]  /*02b0*/  @!P2 LDG.E R26, desc[UR4][R28.64] ;  /* 0x000000041c1aa981 */ /* 0x000f28000c1e1900 */
[----:B------:R1:W4:Y:S03]  /*02c0*/  @!P2 LDG.E R8, desc[UR4][R14.64] ;  /* 0x000000040e08a981 */ /* 0x000326000c1e1900 */
[----:B---3--:R-:W-:Y:S01]  /*02d0*/  @!P5 IMAD.IADD R19, R4, 0x1, R0 ;  /* 0x000000010413d824 */ /* 0x008fe200078e0200 */
[----:B------:R-:W-:-:S04]  /*02e0*/  @!P5 IADD3 R0, PT, PT, R0, 0x80, RZ ;  /* 0x000000800000d810 */ /* 0x000fc80007ffe0ff */
[----:B------:R-:W-:Y:S01]  /*02f0*/  ISETP.GE.U32.AND P2, PT, R0, R5, PT ;  /* 0x000000050000720c */ /* 0x000fe20003f46070 */
[----:B0-----:R-:W-:Y:S01]  /*0300*/  @!P4 IMAD.WIDE.U32 R12, R25, 0x4, R12 ;  /* 0x00000004190cc825 */ /* 0x001fe200078e000c */
[----:B------:R-:W-:Y:S01]  /*0310*/  MOV R10, RZ ;  /* 0x000000ff000a7202 */ /* 0x000fe20000000f00 */
[----:B-1----:R-:W0:Y:S02]  /*0320*/  LDC.64 R14, c[0x0][0x398] ;  /* 0x0000e600ff0e7b82 */ /* 0x002e240000000a00 */
[----:B-----5:R-:W-:-:S03]  /*0330*/  @!P3 IMAD.WIDE.U32 R22, R17, 0x4, R22 ;  /* 0x000000041116b825 */ /* 0x020fc600078e0016 */
[----:B------:R1:W3:Y:S01]  /*0340*/  @!P4 LDG.E R10, desc[UR4][R12.64] ;  /* 0x000000040c0ac981 */ /* 0x0002e2000c1e1900 */
[----:B------:R-:W-:Y:S02]  /*0350*/  @!P3 IMAD.WIDE.U32 R20, R17, 0x4, R20 ;  /* 0x000000041114b825 */ /* 0x000fe400078e0014 */
[----:B------:R-:W5:Y:S02]  /*0360*/  LDC.64 R16, c[0x0][0x390] ;  /* 0x0000e400ff107b82 */ /* 0x000f640000000a00 */
[----:B--2---:R-:W-:-:S04]  /*0370*/  @!P4 IMAD.WIDE.U32 R2, R25, 0x4, R2 ;  /* 0x000000041902c825 */ /* 0x004fc800078e0002 */
[----:B------:R-:W-:Y:S02]  /*0380*/  IMAD.MOV.U32 R24, RZ, RZ, RZ ;  /* 0x000000ffff187224 */ /* 0x000fe400078e00ff */
[----:B------:R-:W-:Y:S01]  /*0390*/  HFMA2 R29, -RZ, RZ, 0, 0 ;  /* 0x00000000ff1d7431 */ /* 0x000fe200000001ff */
[----:B-1----:R-:W1:Y:S01]  /*03a0*/  LDC.64 R12, c[0x0][0x390] ;  /* 0x0000e400ff0c7b82 */ /* 0x002e620000000a00 */
[----:B------:R-:W-:Y:S01]  /*03b0*/  @!P2 IMAD.IADD R25, R4, 0x1, R0 ;  /* 0x000000010419a824 */ /* 0x000fe200078e0200 */
[----:B------:R-:W-:Y:S01]  /*03c0*/  @!P2 IADD3 R0, PT, PT, R0, 0x80, RZ ;  /* 0x000000800000a810 */ /* 0x000fe20007ffe0ff */
[----:B------:R2:W3:Y:S03]  /*03d0*/  @!P3 LDG.E R9, desc[UR4][R22.64] ;  /* 0x000000041609b981 */ /* 0x0004e6000c1e1900 */
[----:B------:R-:W-:Y:S01]  /*03e0*/  ISETP.GE.U32.AND P1, PT, R0, R5, PT ;  /* 0x000000050000720c */ /* 0x000fe20003f26070 */
[----:B------:R5:W3:Y:S01]  /*03f0*/  @!P3 LDG.E R24, desc[UR4][R20.64] ;  /* 0x000000041418b981 */ /* 0x000ae2000c1e1900 */
[----:B------:R-:W-:-:S03]  /*0400*/  IMAD.MOV.U32 R18, RZ, RZ, RZ ;  /* 0x000000ffff127224 */ /* 0x000fc600078e00ff */
[----:B------:R5:W3:Y:S01]  /*0410*/  @!P4 LDG.E R29, desc[UR4][R2.64] ;  /* 0x00000004021dc981 */ /* 0x000ae2000c1e1900 */
[----:B--2---:R-:W2:Y:S01]  /*0420*/  LDC.64 R22, c[0x0][0x390] ;  /* 0x0000e400ff167b82 */ /* 0x004ea20000000a00 */
[----:B0-----:R-:W-:-:S06]  /*0430*/  @!P0 IMAD.WIDE.U32 R14, R11, 0x4, R14 ;  /* 0x000000040b0e8825 */ /* 0x001fcc00078e000e */
[----:B------:R-:W-:Y:S01]  /*0440*/  @!P1 IADD3 R28, PT, PT, R4, R0, RZ ;  /* 0x00000000041c9210 */ /* 0x000fe20007ffe0ff */
[----:B-----5:R-:W-:Y:S01]  /*0450*/  @!P0 IMAD.WIDE.U32 R16, R11, 0x4, R16 ;  /* 0x000000040b108825 */ /* 0x020fe200078e0010 */
[----:B------:R-:W0:Y:S01]  /*0460*/  LDC.64 R20, c[0x0][0x390] ;  /* 0x0000e400ff147b82 */ /* 0x000e220000000a00 */
[----:B------:R-:W-:Y:S02]  /*0470*/  CS2R R2, SRZ ;  /* 0x0000000000027805 */ /* 0x000fe4000001ff00 */
[----:B------:R-:W-:Y:S01]  /*0480*/  MOV R11, RZ ;  /* 0x000000ff000b7202 */ /* 0x000fe20000000f00 */
[----:B-1----:R-:W-:Y:S01]  /*0490*/  @!P1 IMAD.WIDE.U32 R12, R28, 0x4, R12 ;  /* 0x000000041c0c9825 */ /* 0x002fe200078e000c */
[----:B------:R1:W5:Y:S04]  /*04a0*/  @!P0 LDG.E R18, desc[UR4][R14.64] ;  /* 0x000000040e128981 */ /* 0x000368000c1e1900 */
[----:B------:R1:W5:Y:S04]  /*04b0*/  @!P1 LDG.E R3, desc[UR4][R12.64] ;  /* 0x000000040c039981 */ /* 0x000368000c1e1900 */
[----:B------:R1:W5:Y:S02]  /*04c0*/  @!P0 LDG.E R11, desc[UR4][R16.64] ;  /* 0x00000004100b8981 */ /* 0x000364000c1e1900 */
[----:B-1----:R-:W1:Y:S08]  /*04d0*/  LDC.64 R14, c[0x0][0x398] ;  /* 0x0000e600ff0e7b82 */ /* 0x002e700000000a00 */
[----:B------:R-:W1:Y:S08]  /*04e0*/  LDC.64 R12, c[0x0][0x398] ;  /* 0x0000e600ff0c7b82 */ /* 0x000e700000000a00 */
[----:B------:R-:W1:Y:S01]  /*04f0*/  LDC.64 R16, c[0x0][0x398] ;  /* 0x0000e600ff107b82 */ /* 0x000e620000000a00 */
[----:B------:R-:W-:-:S02]  /*0500*/  HFMA2 R0, -RZ, RZ, 0, 0 ;  /* 0x00000000ff007431 */ /* 0x000fc400000001ff */
[----:B0-----:R-:W-:-:S04]  /*0510*/  @!P5 IMAD.WIDE.U32 R20, R19, 0x4, R20 ;  /* 0x000000041314d825 */ /* 0x001fc800078e0014 */
[C---:B--2---:R-:W-:Y:S01]  /*0520*/  @!P2 IMAD.WIDE.U32 R22, R25.reuse, 0x4, R22 ;  /* 0x000000041916a825 */ /* 0x044fe200078e0016 */
[----:B------:R0:W2:Y:S04]  /*0530*/  @!P5 LDG.E R2, desc[UR4][R20.64] ;  /* 0x000000041402d981 */ /* 0x0000a8000c1e1900 */
[----:B------:R-:W2:Y:S01]  /*0540*/  @!P2 LDG.E R0, desc[UR4][R22.64] ;  /* 0x000000041600a981 */ /* 0x000ea2000c1e1900 */
[----:B-1----:R-:W-:Y:S01]  /*0550*/  @!P2 IMAD.WIDE.U32 R14, R25, 0x4, R14 ;  /* 0x00000004190ea825 */ /* 0x002fe200078e000e */
[----:B------:R-:W-:-:S03]  /*0560*/  MOV R25, RZ ;  /* 0x000000ff00197202 */ /* 0x000fc60000000f00 */
[----:B------:R-:W-:-:S04]  /*0570*/  @!P5 IMAD.WIDE.U32 R12, R19, 0x4, R12 ;  /* 0x00000004130cd825 */ /* 0x000fc800078e000c */
[----:B0-----:R-:W-:Y:S01]  /*0580*/  HFMA2 R20, -RZ, RZ, 0, 0 ;  /* 0x00000000ff147431 */ /* 0x001fe200000001ff */
[----:B------:R-:W2:Y:S01]  /*0590*/  @!P2 LDG.E R25, desc[UR4][R14.64] ;  /* 0x000000040e19a981 */ /* 0x000ea2000c1e1900 */
[----:B------:R-:W-:Y:S02]  /*05a0*/  IMAD.MOV.U32 R19, RZ, RZ, RZ ;  /* 0x000000ffff137224 */ /* 0x000fe400078e00ff */
[----:B------:R-:W-:-:S04]  /*05b0*/  @!P1 IMAD.WIDE.U32 R16, R28, 0x4, R16 ;  /* 0x000000041c109825 */ /* 0x000fc800078e0010 */
[----:B------:R-:W2:Y:S04]  /*05c0*/  @!P5 LDG.E R19, desc[UR4][R12.64] ;  /* 0x000000040c13d981 */ /* 0x000ea8000c1e1900 */
[----:B------:R-:W2:Y:S01]  /*05d0*/  @!P1 LDG.E R20, desc[UR4][R16.64] ;  /* 0x0000000410149981 */ /* 0x000ea2000c1e1900 */
[----:B------:R-:W-:Y:S04]  /*05e0*/  BSSY.RECONVERGENT B0, `(.L_x_2788) ;  /* 0x0000044000007945 */ /* 0x000fe80003800200 */
[----:B------:R-:W-:Y:S01]  /*05f0*/  BSSY.RELIABLE B1, `(.L_x_2789) ;  /* 0x000003c000017945 */ /* 0x000fe20003800100 */
[----:B------:R-:W-:-:S13]  /*0600*/  FSETP.GT.FTZ.AND P1, PT, R6, RZ, PT ;  /* 0x000000ff0600720b */ /* 0x000fda0003f34000 */
[----:B------:R-:W-:Y:S01]  /*0610*/  @!P1 FMUL.FTZ R6, R27, R6 ;  /* 0x000000061b069220 */ /* 0x000fe20000410000 */
[----:B----4-:R-:W-:-:S13]  /*0620*/  FSETP.GT.FTZ.AND P2, PT, R8, RZ, PT ;  /* 0x000000ff0800720b */ /* 0x010fda0003f54000 */
[----:B------:R-:W-:Y:S01]  /*0630*/  @!P2 FMUL.FTZ R8, R26, R8 ;  /* 0x000000081a08a220 */ /* 0x000fe20000410000 */
[----:B---3--:R-:W-:Y:S02]  /*0640*/  FSETP.GT.FTZ.AND P0, PT, R9, RZ, PT ;  /* 0x000000ff0900720b */ /* 0x008fe40003f14000 */
[----:B------:R-:W-:-:S11]  /*0650*/  FSETP.GT.FTZ.AND P1, PT, R10, RZ, PT ;  /* 0x000000ff0a00720b */ /* 0x000fd60003f34000 */
[----:B------:R-:W-:Y:S01]  /*0660*/  @!P0 FMUL.FTZ R9, R24, R9 ;  /* 0x0000000918098220 */ /* 0x000fe20000410000 */
[----:B------:R-:W-:Y:S02]  /*0670*/  ISETP.GE.U32.AND P0, PT, R7, R5, PT ;  /* 0x000000050700720c */ /* 0x000fe40003f06070 */
[----:B-----5:R-:W-:Y:S02]  /*0680*/  FSETP.GT.FTZ.AND P5, PT, R3, RZ, PT ;  /* 0x000000ff0300720b */ /* 0x020fe40003fb4000 */
[----:B------:R-:W-:Y:S01]  /*0690*/  FSETP.GT.FTZ.AND P2, PT, R11, RZ, PT ;  /* 0x000000ff0b00720b */ /* 0x000fe20003f54000 */
[----:B------:R-:W-:Y:S01]  /*06a0*/  @!P1 FMUL.FTZ R10, R29, R10 ;  /* 0x0000000a1d0a9220 */ /* 0x000fe20000410000 */
[----:B--2---:R-:W-:Y:S02]  /*06b0*/  FSETP.GT.FTZ.AND P3, PT, R2, RZ, PT ;  /* 0x000000ff0200720b */ /* 0x004fe40003f74000 */
[----:B------:R-:W-:-:S09]  /*06c0*/  FSETP.GT.FTZ.AND P4, PT, R0, RZ, PT ;  /* 0x000000ff0000720b */ /* 0x000fd20003f94000 */
[----:B------:R-:W-:-:S04]  /*06d0*/  @!P2 FMUL.FTZ R11, R18, R11 ;  /* 0x0000000b120ba220 */ /* 0x000fc80000410000 */
[----:B------:R-:W-:Y:S01]  /*06e0*/  @!P4 FMUL.FTZ R0, R25, R0 ;  /* 0x000000001900c220 */ /* 0x000fe20000410000 */
[----:B------:R-:W-:Y:S01]  /*06f0*/  @!P3 FMUL.FTZ R2, R19, R2 ;  /* 0x000000021302b220 */ /* 0x000fe20000410000 */
[----:B------:R-:W-:Y:S01]  /*0700*/  @!P5 FMUL.FTZ R3, R20, R3 ;  /* 0x000000031403d220 */ /* 0x000fe20000410000 */
[----:B------:R-:W-:Y:S06]  /*0710*/  @P0 BRA `(.L_x_2790) ;  /* 0x0000000000300947 */ /* 0x000fec0003800000 */
[----:B------:R-:W0:Y:S01]  /*0720*/  LDC.64 R12, c[0x0][0x388] ;  /* 0x0000e200ff0c7b82 */ /* 0x000e220000000a00 */
[----:B------:R-:W-:Y:S01]  /*0730*/  IMAD.IADD R15, R4, 0x1, R7 ;  /* 0x00000001040f7824 */ /* 0x000fe200078e0207 */
[----:B------:R-:W-:-:S04]  /*0740*/  IADD3 R7, PT, PT, R7, 0x80, RZ ;  /* 0x0000008007077810 */ /* 0x000fc80007ffe0ff */
[----:B------:R-:W-:Y:S01]  /*0750*/  ISETP.GE.U32.AND P0, PT, R7, R5, PT ;  /* 0x000000050700720c */ /* 0x000fe20003f06070 */
[----:B0-----:R-:W-:-:S05]  /*0760*/  IMAD.WIDE.U32 R12, R15, 0x4, R12 ;  /* 0x000000040f0c7825 */ /* 0x001fca00078e000c */
[----:B------:R0:W-:Y:S07]  /*0770*/  STG.E desc[UR4][R12.64], R6 ;  /* 0x000000060c007986 */ /* 0x0001ee000c101904 */
[----:B------:R-:W-:Y:S05]  /*0780*/  @P0 BRA `(.L_x_2791) ;  /* 0x0000000000300947 */ /* 0x000fea0003800000 */
[----:B0-----:R-:W0:Y:S01]  /*0790*/  LDC.64 R12, c[0x0][0x388] ;  /* 0x0000e200ff0c7b82 */ /* 0x001e220000000a00 */
[----:B------:R-:W-:Y:S01]  /*07a0*/  IADD3 R15, PT, PT, R4, R7, RZ ;  /* 0x00000007040f7210 */ /* 0x000fe20007ffe0ff */
[----:B------:R-:W-:-:S04]  /*07b0*/  VIADD R7, R7, 0x80 ;  /* 0x0000008007077836 */ /* 0x000fc80000000000 */
[----:B0-----:R-:W-:-:S05]  /*07c0*/  IMAD.WIDE.U32 R12, R15, 0x4, R12 ;  /* 0x000000040f0c7825 */ /* 0x001fca00078e000c */
[----:B------:R0:W-:Y:S02]  /*07d0*/  STG.E desc[UR4][R12.64], R8 ;  /* 0x000000080c007986 */ /* 0x0001e4000c101904 */
.L_x_2790:
[----:B------:R-:W-:-:S13]  /*07e0*/  ISETP.GE.U32.AND P0, PT, R7, R5, PT ;  /* 0x000000050700720c */ /* 0x000fda0003f06070 */
[----:B------:R-:W-:Y:S05]  /*07f0*/  @P0 BRA `(.L_x_2792) ;  /* 0x0000000000300947 */ /* 0x000fea0003800000 */
[----:B0-----:R-:W0:Y:S01]  /*0800*/  LDC.64 R12, c[0x0][0x388] ;  /* 0x0000e200ff0c7b82 */ /* 0x001e220000000a00 */
[----:B------:R-:W-:Y:S02]  /*0810*/  IADD3 R15, PT, PT, R4, R7, RZ ;  /* 0x00000007040f7210 */ /* 0x000fe40007ffe0ff */
[----:B------:R-:W-:-:S03]  /*0820*/  IADD3 R7, PT, PT, R7, 0x80, RZ ;  /* 0x0000008007077810 */ /* 0x000fc60007ffe0ff */
[----:B0-----:R-:W-:-:S05]  /*0830*/  IMAD.WIDE.U32 R12, R15, 0x4, R12 ;  /* 0x000000040f0c7825 */ /* 0x001fca00078e000c */
[----:B------:R1:W-:Y:S02]  /*0840*/  STG.E desc[UR4][R12.64], R9 ;  /* 0x000000090c007986 */ /* 0x0003e4000c101904 */
.L_x_2791:
[----:B------:R-:W-:-:S13]  /*0850*/  ISETP.GE.U32.AND P0, PT, R7, R5, PT ;  /* 0x000000050700720c */ /* 0x000fda0003f06070 */
[----:B------:R-:W-:Y:S05]  /*0860*/  @P0 BRA `(.L_x_2793) ;  /* 0x0000000000300947 */ /* 0x000fea0003800000 */
[----:B-1----:R-:W1:Y:S01]  /*0870*/  LDC.64 R8, c[0x0][0x388] ;  /* 0x0000e200ff087b82 */ /* 0x002e620000000a00 */
[----:B0-----:R-:W-:Y:S01]  /*0880*/  IMAD.IADD R13, R4, 0x1, R7 ;  /* 0x00000001040d7824 */ /* 0x001fe200078e0207 */
[----:B------:R-:W-:-:S03]  /*0890*/  IADD3 R7, PT, PT, R7, 0x80, RZ ;  /* 0x0000008007077810 */ /* 0x000fc60007ffe0ff */
[----:B-1----:R-:W-:-:S05]  /*08a0*/  IMAD.WIDE.U32 R8, R13, 0x4, R8 ;  /* 0x000000040d087825 */ /* 0x002fca00078e0008 */
[----:B------:R1:W-:Y:S02]  /*08b0*/  STG.E desc[UR4][R8.64], R10 ;  /* 0x0000000a08007986 */ /* 0x0003e4000c101904 */
.L_x_2792:
[----:B------:R-:W-:-:S13]  /*08c0*/  ISETP.GE.U32.AND P0, PT, R7, R5, PT ;  /* 0x000000050700720c */ /* 0x000fda0003f06070 */
[----:B------:R-:W-:Y:S05]  /*08d0*/  @P0 BRA `(.L_x_2794) ;  /* 0x0000000000340947 */ /* 0x000fea0003800000 */
[----:B01----:R-:W0:Y:S01]  /*08e0*/  LDC.64 R8, c[0x0][0x388] ;  /* 0x0000e200ff087b82 */ /* 0x003e220000000a00 */
[----:B------:R-:W-:Y:S01]  /*08f0*/  IADD3 R13, PT, PT, R4, R7, RZ ;  /* 0x00000007040d7210 */ /* 0x000fe20007ffe0ff */
[----:B------:R-:W-:-:S04]  /*0900*/  VIADD R7, R7, 0x80 ;  /* 0x0000008007077836 */ /* 0x000fc80000000000 */
[----:B0-----:R-:W-:-:S05]  /*0910*/  IMAD.WIDE.U32 R8, R13, 0x4, R8 ;  /* 0x000000040d087825 */ /* 0x001fca00078e0008 */
[----:B------:R2:W-:Y:S02]  /*0920*/  STG.E desc[UR4][R8.64], R11 ;  /* 0x0000000b08007986 */ /* 0x0005e4000c101904 */
.L_x_2793:
[----:B------:R-:W-:-:S13]  /*0930*/  ISETP.GE.U32.AND P0, PT, R7, R5, PT ;  /* 0x000000050700720c */ /* 0x000fda0003f06070 */
[----:B------:R-:W-:Y:S05]  /*0940*/  @P0 BREAK.RELIABLE B1 ;  /* 0x0000000000010942 */ /* 0x000fea0003800100 */
[----:B------:R-:W-:Y:S05]  /*0950*/  @P0 BRA `(.L_x_2795) ;  /* 0x0000000000300947 */ /* 0x000fea0003800000 */
[----:B-12---:R-:W1:Y:S01]  /*0960*/  LDC.64 R8, c[0x0][0x388] ;  /* 0x0000e200ff087b82 */ /* 0x006e620000000a00 */
[----:B------:R-:W-:Y:S02]  /*0970*/  IADD3 R11, PT, PT, R4, R7, RZ ;  /* 0x00000007040b7210 */ /* 0x000fe40007ffe0ff */
[----:B------:R-:W-:-:S03]  /*0980*/  IADD3 R7, PT, PT, R7, 0x80, RZ ;  /* 0x0000008007077810 */ /* 0x000fc60007ffe0ff */
[----:B-1----:R-:W-:-:S05]  /*0990*/  IMAD.WIDE.U32 R8, R11, 0x4, R8 ;  /* 0x000000040b087825 */ /* 0x002fca00078e0008 */
[----:B------:R2:W-:Y:S02]  /*09a0*/  STG.E desc[UR4][R8.64], R2 ;  /* 0x0000000208007986 */ /* 0x0005e4000c101904 */
.L_x_2794:
[----:B------:R-:W-:Y:S05]  /*09b0*/  BSYNC.RELIABLE B1 ;  /* 0x0000000000017941 */ /* 0x000fea0003800100 */
.L_x_2789:
[----:B------:R-:W-:-:S13]  /*09c0*/  ISETP.GE.U32.AND P0, PT, R7, R5, PT ;  /* 0x000000050700720c */ /* 0x000fda0003f06070 */
[----:B012---:R-:W0:Y:S01]  /*09d0*/  @!P0 LDC.64 R8, c[0x0][0x388] ;  /* 0x0000e200ff088b82 */ /* 0x007e220000000a00 */
[----:B------:R-:W-:Y:S01]  /*09e0*/  @!P0 IMAD.IADD R11, R4, 0x1, R7 ;  /* 0x00000001040b8824 */ /* 0x000fe200078e0207 */
[----:B------:R-:W-:-:S03]  /*09f0*/  @!P0 IADD3 R7, PT, PT, R7, 0x80, RZ ;  /* 0x0000008007078810 */ /* 0x000fc60007ffe0ff */
[----:B0-----:R-:W-:-:S05]  /*0a00*/  @!P0 IMAD.WIDE.U32 R8, R11, 0x4, R8 ;  /* 0x000000040b088825 */ /* 0x001fca00078e0008 */
[----:B------:R3:W-:Y:S02]  /*0a10*/  @!P0 STG.E desc[UR4][R8.64], R0 ;  /* 0x0000000008008986 */ /* 0x0007e4000c101904 */
.L_x_2795:
[----:B------:R-:W-:Y:S05]  /*0a20*/  BSYNC.RECONVERGENT B0 ;  /* 0x0000000000007941 */ /* 0x000fea0003800200 */
.L_x_2788:
[----:B------:R-:W-:Y:S05]  /*0a30*/  WARPSYNC.ALL ;  /* 0x0000000000007948 */ /* 0x000fea0003800000 */
[----:B------:R-:W-:-:S13]  /*0a40*/  ISETP.GE.U32.AND P0, PT, R7, R5, PT ;  /* 0x000000050700720c */ /* 0x000fda0003f06070 */
[----:B------:R-:W-:Y:S05]  /*0a50*/  @P0 EXIT ;  /* 0x000000000000094d */ /* 0x000fea0003800000 */
[----:B-123--:R-:W1:Y:S01]  /*0a60*/  LDC.64 R8, c[0x0][0x388] ;  /* 0x0000e200ff087b82 */ /* 0x00ee620000000a00 */
[----:B------:R-:W-:-:S05]  /*0a70*/  IADD3 R5, PT, PT, R4, R7, RZ ;  /* 0x0000000704057210 */ /* 0x000fca0007ffe0ff */
[----:B-1----:R-:W-:-:S05]  /*0a80*/  IMAD.WIDE.U32 R4, R5, 0x4, R8 ;  /* 0x0000000405047825 */ /* 0x002fca00078e0008 */
[----:B------:R-:W-:Y:S01]  /*0a90*/  STG.E desc[UR4][R4.64], R3 ;  /* 0x0000000304007986 */ /* 0x000fe2000c101904 */
[----:B------:R-:W-:Y:S05]  /*0aa0*/  EXIT ;  /* 0x000000000000794d */ /* 0x000fea0003800000 */
.L_x_2787:
[----:B------:R-:W0:Y:S01]  /*0ab0*/  S2R R0, SR_TID.X ;  /* 0x0000000000007919 */ /* 0x000e220000002100 */
[----:B------:R-:W1:Y:S08]  /*0ac0*/  LDC.64 R2, c[0x0][0x390] ;  /* 0x0000e400ff027b82 */ /* 0x000e700000000a00 */
[----:B------:R-:W2:Y:S08]  /*0ad0*/  LDC.64 R6, c[0x0][0x398] ;  /* 0x0000e600ff067b82 */ /* 0x000eb00000000a00 */
[----:B------:R-:W3:Y:S01]  /*0ae0*/  LDC.64 R14, c[0x0][0x388] ;  /* 0x0000e200ff0e7b82 */ /* 0x000ee20000000a00 */
[----:B-1----:R-:W-:-:S04]  /*0af0*/  IMAD.WIDE.U32 R2, R4, 0x4, R2 ;  /* 0x0000000404027825 */ /* 0x002fc800078e0002 */
[----:B0-----:R-:W-:-:S05]  /*0b00*/  IMAD.WIDE.U32 R10, R0, 0x8, R2 ;  /* 0x00000008000a7825 */ /* 0x001fca00078e0002 */
[----:B------:R-:W4:Y:S01]  /*0b10*/  LDG.E.64 R2, desc[UR4][R10.64] ;  /* 0x000000040a027981 */ /* 0x000f22000c1e1b00 */
[----:B--2---:R-:W-:-:S03]  /*0b20*/  IMAD.WIDE.U32 R6, R4, 0x4, R6 ;  /* 0x0000000404067825 */ /* 0x004fc600078e0006 */
[----:B------:R-:W2:Y:S01]  /*0b30*/  LDG.E.64 R8, desc[UR4][R10.64+0x400] ;  /* 0x000400040a087981 */ /* 0x000ea2000c1e1b00 */
[----:B------:R-:W-:-:S03]  /*0b40*/  IMAD.WIDE.U32 R12, R0, 0x8, R6 ;  /* 0x00000008000c7825 */ /* 0x000fc600078e0006 */
[----:B------:R-:W5:Y:S04]  /*0b50*/  LDG.E.64 R16, desc[UR4][R10.64+0xc00] ;  /* 0x000c00040a107981 */ /* 0x000f68000c1e1b00 */
[----:B------:R-:W5:Y:S04]  /*0b60*/  LDG.E.64 R18, desc[UR4][R12.64] ;  /* 0x000000040c127981 */ /* 0x000f68000c1e1b00 */
[----:B------:R-:W5:Y:S04]  /*0b70*/  LDG.E.64 R6, desc[UR4][R10.64+0x800] ;  /* 0x000800040a067981 */ /* 0x000f68000c1e1b00 */
[----:B------:R-:W5:Y:S04]  /*0b80*/  LDG.E.64 R20, desc[UR4][R12.64+0x400] ;  /* 0x000400040c147981 */ /* 0x000f68000c1e1b00 */
[----:B------:R-:W5:Y:S04]  /*0b90*/  LDG.E.64 R22, desc[UR4][R12.64+0x800] ;  /* 0x000800040c167981 */ /* 0x000f68000c1e1b00 */
[----:B------:R-:W5:Y:S01]  /*0ba0*/  LDG.E.64 R24, desc[UR4][R12.64+0xc00] ;  /* 0x000c00040c187981 */ /* 0x000f62000c1e1b00 */
[----:B---3--:R-:W-:-:S04]  /*0bb0*/  IMAD.WIDE.U32 R4, R4, 0x4, R14 ;  /* 0x0000000404047825 */ /* 0x008fc800078e000e */
[----:B------:R-:W-:Y:S01]  /*0bc0*/  IMAD.WIDE.U32 R4, R0, 0x8, R4 ;  /* 0x0000000800047825 */ /* 0x000fe200078e0004 */
[----:B----4-:R-:W-:Y:S02]  /*0bd0*/  FSETP.GT.FTZ.AND P3, PT, R2, RZ, PT ;  /* 0x000000ff0200720b */ /* 0x010fe40003f74000 */
[----:B------:R-:W-:Y:S02]  /*0be0*/  FSETP.GT.FTZ.AND P2, PT, R3, RZ, PT ;  /* 0x000000ff0300720b */ /* 0x000fe40003f54000 */
[----:B--2---:R-:W-:Y:S02]  /*0bf0*/  FSETP.GT.FTZ.AND P1, PT, R8, RZ, PT ;  /* 0x000000ff0800720b */ /* 0x004fe40003f34000 */
[----:B------:R-:W-:Y:S02]  /*0c00*/  FSETP.GT.FTZ.AND P0, PT, R9, RZ, PT ;  /* 0x000000ff0900720b */ /* 0x000fe40003f14000 */
[----:B-----5:R-:W-:Y:S02]  /*0c10*/  FSETP.GT.FTZ.AND P5, PT, R16, RZ, PT ;  /* 0x000000ff1000720b */ /* 0x020fe40003fb4000 */
[----:B------:R-:W-:-:S03]  /*0c20*/  FSETP.GT.FTZ.AND P6, PT, R17, RZ, PT ;  /* 0x000000ff1100720b */ /* 0x000fc60003fd4000 */
[----:B------:R-:W-:Y:S01]  /*0c30*/  @!P3 FMUL.FTZ R2, R2, R18 ;  /* 0x000000120202b220 */ /* 0x000fe20000410000 */
[----:B------:R-:W-:Y:S02]  /*0c40*/  FSETP.GT.FTZ.AND P3, PT, R6, RZ, PT ;  /* 0x000000ff0600720b */ /* 0x000fe40003f74000 */
[----:B------:R-:W-:Y:S01]  /*0c50*/  FSETP.GT.FTZ.AND P4, PT, R7, RZ, PT ;  /* 0x000000ff0700720b */ /* 0x000fe20003f94000 */
[----:B------:R-:W-:Y:S01]  /*0c60*/  @!P2 FMUL.FTZ R3, R3, R19 ;  /* 0x000000130303a220 */ /* 0x000fe20000410000 */
[----:B------:R-:W-:Y:S01]  /*0c70*/  @!P1 FMUL.FTZ R8, R8, R20 ;  /* 0x0000001408089220 */ /* 0x000fe20000410000 */
[----:B------:R-:W-:Y:S02]  /*0c80*/  @!P0 FMUL.FTZ R9, R9, R21 ;  /* 0x0000001509098220 */ /* 0x000fe40000410000 */
[----:B------:R-:W-:-:S06]  /*0c90*/  @!P5 FMUL.FTZ R16, R16, R24 ;  /* 0x000000181010d220 */ /* 0x000fcc0000410000 */
[----:B------:R-:W-:Y:S01]  /*0ca0*/  @!P3 FMUL.FTZ R6, R6, R22 ;  /* 0x000000160606b220 */ /* 0x000fe20000410000 */
[----:B------:R-:W-:Y:S01]  /*0cb0*/  @!P6 FMUL.FTZ R17, R17, R25 ;  /* 0x000000191111e220 */ /* 0x000fe20000410000 */
[----:B------:R-:W-:Y:S01]  /*0cc0*/  @!P4 FMUL.FTZ R7, R7, R23 ;  /* 0x000000170707c220 */ /* 0x000fe20000410000 */
[----:B------:R-:W-:Y:S04]  /*0cd0*/  STG.E.64 desc[UR4][R4.64], R2 ;  /* 0x0000000204007986 */ /* 0x000fe8000c101b04 */
[----:B------:R-:W-:Y:S04]  /*0ce0*/  STG.E.64 desc[UR4][R4.64+0x400], R8 ;  /* 0x0004000804007986 */ /* 0x000fe8000c101b04 */
[----:B------:R-:W-:Y:S04]  /*0cf0*/  STG.E.64 desc[UR4][R4.64+0x800], R6 ;  /* 0x0008000604007986 */ /* 0x000fe8000c101b04 */
[----:B------:R-:W-:Y:S01]  /*0d00*/  STG.E.64 desc[UR4][R4.64+0xc00], R16 ;  /* 0x000c001004007986 */ /* 0x000fe2000c101b04 */
[----:B------:R-:W-:Y:S05]  /*0d10*/  EXIT ;  /* 0x000000000000794d */ /* 0x000fea0003800000 */
.L_x_2796:
        /* <DEDUP_REMOVED lines=14> */
.L_x_3622:


//--------------------- .text._ZN2at6native29vectorized_elementwise_kernelILi4EZZZNS0_12prelu_kernelERNS_14TensorIteratorEENKUlvE_clEvENKUlvE0_clEvEUlffE_St5arrayIPcLm3EEEEviT0_T1_ --------------------------
	.section	.text._ZN2at6native29vectorized_elementwise_kernelILi4EZZZNS0_12prelu_kernelERNS_14TensorIteratorEENKUlvE_clEvENKUlvE0_clEvEUlffE_St5arrayIPcLm3EEEEviT0_T1_,"ax",@progbits
	.align	128
        .global         _ZN2at6native29vectorized_elementwise_kernelILi4EZZZNS0_12prelu_kernelERNS_14TensorIteratorEENKUlvE_clEvENKUlvE0_clEvEUlffE_St5arrayIPcLm3EEEEviT0_T1_
        .type           _ZN2at6native29vectorized_elementwise_kernelILi4EZZZNS0_12prelu_kernelERNS_14TensorIteratorEENKUlvE_clEvENKUlvE0_clEvEUlffE_St5arrayIPcLm3EEEEviT0_T1_,@function
        .size           _ZN2at6native29vectorized_elementwise_kernelILi4EZZZNS0_12prelu_kernelERNS_14TensorIteratorEENKUlvE_clEvENKUlvE0_clEvEUlffE_St5arrayIPcLm3EEEEviT0_T1_,(.L_x_3623 - _ZN2at6native29vectorized_elementwise_kernelILi4EZZZNS0_12prelu_kernelERNS_14TensorIteratorEENKUlvE_clEvENKUlvE0_clEvEUlffE_St5arrayIPcLm3EEEEviT0_T1_)
        .other          _ZN2at6native29vectorized_elementwise_kernelILi4EZZZNS0_12prelu_kernelERNS_14TensorIteratorEENKUlvE_clEvENKUlvE0_clEvEUlffE_St5arrayIPcLm3EEEEviT0_T1_,@"STO_CUDA_ENTRY STV_DEFAULT"
_ZN2at6native29vectorized_elementwise_kernelILi4EZZZNS0_12prelu_kernelERNS_14TensorIteratorEENKUlvE_clEvENKUlvE0_clEvEUlffE_St5arrayIPcLm3EEEEviT0_T1_:
.text._ZN2at6native29vectorized_elementwise_kernelILi4EZZZNS0_12prelu_kernelERNS_14TensorIteratorEENKUlvE_clEvENKUlvE0_clEvEUlffE_St5arrayIPcLm3EEEEviT0_T1_:
        /* <DEDUP_REMOVED lines=126> */
.L_x_2800:
[----:B------:R-:W-:-:S13]  /*07e0*/  ISETP.GE.U32.AND P0, PT, R7, R5, PT ;  /* 0x000000050700720c */ /* 0x000fda0003f06070 */
[----:B------:R-:W-:Y:S05]  /*07f0*/  @P0 BRA `(.L_x_2802) ;  /* 0x0000000000300947 */ /* 0x000fea0003800000 */
[----:B0-----:R-:W0:Y:S01]  /*0800*/  LDC.64 R12, c[0x0][0x388] ;  /* 0x0000e200ff0c7b82 */ /* 0x001e220000000a00 */
[----:B------:R-:W-:Y:S02]  /*0810*/  IADD3 R15, PT, PT, R4, R7, RZ ;  /* 0x00000007040f7210 */ /* 0x000fe40007ffe0ff */
[----:B------:R-:W-:-:S03]  /*0820*/  IADD3 R7, PT, PT, R7, 0x80, RZ ;  /* 0x0000008007077810 */ /* 0x000fc60007ffe0ff */
[----:B0-----:R-:W-:-:S05]  /*0830*/  IMAD.WIDE.U32 R12, R15, 0x4, R12 ;  /* 0x000000040f0c7825 */ /* 0x001fca00078e000c */
[----:B------:R1:W-:Y:S02]  /*0840*/  STG.E desc[UR4][R12.64], R9 ;  /* 0x000000090c007986 */ /* 0x0003e4000c101904 */
.L_x_2801:
[----:B------:R-:W-:-:S13]  /*0850*/  ISETP.GE.U32.AND P0, PT, R7, R5, PT ;  /* 0x000000050700720c */ /* 0x000fda0003f06070 */
[----:B------:R-:W-:Y:S05]  /*0860*/  @P0 BRA `(.L_x_2803) ;  /* 0x0000000000300947 */ /* 0x000fea0003800000 */
[----:B-1----:R-:W1:Y:S01]  /*0870*/  LDC.64 R8, c[0x0][0x388] ;  /* 0x0000e200ff087b82 */ /* 0x002e620000000a00 */
[----:B0-----:R-:W-:Y:S01]  /*0880*/  IMAD.IADD R13, R4, 0x1, R7 ;  /* 0x00000001040d7824 */ /* 0x001fe200078e0207 */
[----:B------:R-:W-:-:S03]  /*0890*/  IADD3 R7, PT, PT, R7, 0x80, RZ ;  /* 0x0000008007077810 */ /* 0x000fc60007ffe0ff */
[----:B-1----:R-:W-:-:S05]  /*08a0*/  IMAD.WIDE.U32 R8, R13, 0x4, R8 ;  /* 0x000000040d087825 */ /* 0x002fca00078e0008 */
[----:B------:R1:W-:Y:S02]  /*08b0*/  STG.E desc[UR4][R8.64], R10 ;  /* 0x0000000a08007986 */ /* 0x0003e4000c101904 */
.L_x_2802:
[----:B------:R-:W-:-:S13]  /*08c0*/  ISETP.GE.U32.AND P0, PT, R7, R5, PT ;  /* 0x000000050700720c */ /* 0x000fda0003f06070 */
[----:B------:R-:W-:Y:S05]  /*08d0*/  @P0 BRA `(.L_x_2804) ;  /* 0x0000000000340947 */ /* 0x000fea0003800000 */
[----:B01----:R-:W0:Y:S01]  /*08e0*/  LDC.64 R8, c[0x0][0x388] ;  /* 0x0000e200ff087b82 */ /* 0x003e220000000a00 */
[----:B------:R-:W-:Y:S01]  /*08f0*/  IADD3 R13, PT, PT, R4, R7, RZ ;  /* 0x00000007040d7210 */ /* 0x000fe20007ffe0ff */
[----:B------:R-:W-:-:S04]  /*0900*/  VIADD R7, R7, 0x80 ;  /* 0x0000008007077836 */ /* 0x000fc80000000000 */
[----:B0-----:R-:W-:-:S05]  /*0910*/  IMAD.WIDE.U32 R8, R13, 0x4, R8 ;  /* 0x000000040d087825 */ /* 0x001fca00078e0008 */
[----:B------:R2:W-:Y:S02]  /*0920*/  STG.E desc[UR4][R8.64], R11 ;  /* 0x0000000b08007986 */ /* 0x0005e4000c101904 */
.L_x_2803:
        /* <DEDUP_REMOVED lines=8> */
.L_x_2804:
[----:B------:R-:W-:Y:S05]  /*09b0*/  BSYNC.RELIABLE B1 ;  /* 0x0000000000017941 */ /* 0x000fea0003800100 */
.L_x_2799:
[----:B------:R-:W-:-:S13]  /*09c0*/  ISETP.GE.U32.AND P0, PT, R7, R5, PT ;  /* 0x000000050700720c */ /* 0x000fda0003f06070 */
[----:B012---:R-:W0:Y:S01]  /*09d0*/  @!P0 LDC.64 R8, c[0x0][0x388] ;  /* 0x0000e200ff088b82 */ /* 0x007e220000000a00 */
[----:B------:R-:W-:Y:S01]  /*09e0*/  @!P0 IMAD.IADD R11, R4, 0x1, R7 ;  /* 0x00000001040b8824 */ /* 0x000fe200078e0207 */
[----:B------:R-:W-:-:S03]  /*09f0*/  @!P0 IADD3 R7, PT, PT, R7, 0x80, RZ ;  /* 0x0000008007078810 */ /* 0x000fc60007ffe0ff */
[----:B0-----:R-:W-:-:S05]  /*0a00*/  @!P0 IMAD.WIDE.U32 R8, R11, 0x4, R8 ;  /* 0x000000040b088825 */ /* 0x001fca00078e0008 */
[----:B------:R3:W-:Y:S02]  /*0a10*/  @!P0 STG.E desc[UR4][R8.64], R0 ;  /* 0x0000000008008986 */ /* 0x0007e4000c101904 */
.L_x_2805:
[----:B------:R-:W-:Y:S05]  /*0a20*/  BSYNC.RECONVERGENT B0 ;  /* 0x0000000000007941 */ /* 0x000fea0003800200 */
.L_x_2798:
        /* <DEDUP_REMOVED lines=8> */
.L_x_2797:
[----:B------:R-:W0:Y:S01]  /*0ab0*/  S2R R0, SR_TID.X ;  /* 0x0000000000007919 */ /* 0x000e220000002100 */
[----:B------:R-:W1:Y:S08]  /*0ac0*/  LDC.64 R2, c[0x0][0x390] ;  /* 0x0000e400ff027b82 */ /* 0x000e700000000a00 */
[----:B------:R-:W2:Y:S08]  /*0ad0*/  LDC.64 R6, c[0x0][0x398] ;  /* 0x0000e600ff067b82 */ /* 0x000eb00000000a00 */
[----:B------:R-:W3:Y:S01]  /*0ae0*/  LDC.64 R24, c[0x0][0x388] ;  /* 0x0000e200ff187b82 */ /* 0x000ee20000000a00 */
[----:B-1----:R-:W-:-:S04]  /*0af0*/  IMAD.WIDE.U32 R2, R4, 0x4, R2 ;  /* 0x0000000404027825 */ /* 0x002fc800078e0002 */
[----:B0-----:R-:W-:-:S05]  /*0b00*/  IMAD.WIDE.U32 R2, R0, 0x10, R2 ;  /* 0x0000001000027825 */ /* 0x001fca00078e0002 */
[----:B------:R-:W4:Y:S01]  /*0b10*/  LDG.E.128 R8, desc[UR4][R2.64] ;  /* 0x0000000402087981 */ /* 0x000f22000c1e1d00 */
[----:B--2---:R-:W-:-:S03]  /*0b20*/  IMAD.WIDE.U32 R6, R4, 0x4, R6 ;  /* 0x0000000404067825 */ /* 0x004fc600078e0006 */
[----:B------:R-:W2:Y:S01]  /*0b30*/  LDG.E.128 R16, desc[UR4][R2.64+0x800] ;  /* 0x0008000402107981 */ /* 0x000ea2000c1e1d00 */
[----:B------:R-:W-:-:S05]  /*0b40*/  IMAD.WIDE.U32 R6, R0, 0x10, R6 ;  /* 0x0000001000067825 */ /* 0x000fca00078e0006 */
[----:B------:R-:W5:Y:S04]  /*0b50*/  LDG.E.128 R12, desc[UR4][R6.64] ;  /* 0x00000004060c7981 */ /* 0x000f68000c1e1d00 */
[----:B------:R-:W5:Y:S01]  /*0b60*/  LDG.E.128 R20, desc[UR4][R6.64+0x800] ;  /* 0x0008000406147981 */ /* 0x000f62000c1e1d00 */
[----:B---3--:R-:W-:-:S04]  /*0b70*/  IMAD.WIDE.U32 R4, R4, 0x4, R24 ;  /* 0x0000000404047825 */ /* 0x008fc800078e0018 */
[----:B------:R-:W-:Y:S01]  /*0b80*/  IMAD.WIDE.U32 R4, R0, 0x10, R4 ;  /* 0x0000001000047825 */ /* 0x000fe200078e0004 */
[----:B----4-:R-:W-:Y:S02]  /*0b90*/  FSETP.GT.FTZ.AND P3, PT, R8, RZ, PT ;  /* 0x000000ff0800720b */ /* 0x010fe40003f74000 */
[----:B------:R-:W-:Y:S02]  /*0ba0*/  FSETP.GT.FTZ.AND P2, PT, R9, RZ, PT ;  /* 0x000000ff0900720b */ /* 0x000fe40003f54000 */
[----:B------:R-:W-:Y:S02]  /*0bb0*/  FSETP.GT.FTZ.AND P1, PT, R10, RZ, PT ;  /* 0x000000ff0a00720b */ /* 0x000fe40003f34000 */
[----:B------:R-:W-:Y:S02]  /*0bc0*/  FSETP.GT.FTZ.AND P0, PT, R11, RZ, PT ;  /* 0x000000ff0b00720b */ /* 0x000fe40003f14000 */
[----:B--2---:R-:W-:Y:S02]  /*0bd0*/  FSETP.GT.FTZ.AND P4, PT, R17, RZ, PT ;  /* 0x000000ff1100720b */ /* 0x004fe40003f94000 */
[----:B------:R-:W-:-:S02]  /*0be0*/  FSETP.GT.FTZ.AND P5, PT, R18, RZ, PT ;  /* 0x000000ff1200720b */ /* 0x000fc40003fb4000 */
[----:B------:R-:W-:Y:S01]  /*0bf0*/  FSETP.GT.FTZ.AND P6, PT, R19, RZ, PT ;  /* 0x000000ff1300720b */ /* 0x000fe20003fd4000 */
[----:B-----5:R-:W-:Y:S01]  /*0c00*/  @!P3 FMUL.FTZ R8, R8, R12 ;  /* 0x0000000c0808b220 */ /* 0x020fe20000410000 */
[----:B------:R-:W-:Y:S01]  /*0c10*/  FSETP.GT.FTZ.AND P3, PT, R16, RZ, PT ;  /* 0x000000ff1000720b */ /* 0x000fe20003f74000 */
[----:B------:R-:W-:Y:S02]  /*0c20*/  @!P2 FMUL.FTZ R9, R9, R13 ;  /* 0x0000000d0909a220 */ /* 0x000fe40000410000 */
[----:B------:R-:W-:Y:S02]  /*0c30*/  @!P1 FMUL.FTZ R10, R10, R14 ;  /* 0x0000000e0a0a9220 */ /* 0x000fe40000410000 */
[----:B------:R-:W-:Y:S02]  /*0c40*/  @!P0 FMUL.FTZ R11, R11, R15 ;  /* 0x0000000f0b0b8220 */ /* 0x000fe40000410000 */
[----:B------:R-:W-:Y:S02]  /*0c50*/  @!P4 FMUL.FTZ R17, R17, R21 ;  /* 0x000000151111c220 */ /* 0x000fe40000410000 */
[----:B------:R-:W-:-:S02]  /*0c60*/  @!P5 FMUL.FTZ R18, R18, R22 ;  /* 0x000000161212d220 */ /* 0x000fc40000410000 */
[----:B------:R-:W-:Y:S02]  /*0c70*/  @!P6 FMUL.FTZ R19, R19, R23 ;  /* 0x000000171313e220 */ /* 0x000fe40000410000 */
[----:B------:R-:W-:Y:S01]  /*0c80*/  @!P3 FMUL.FTZ R16, R16, R20 ;  /* 0x000000141010b220 */ /* 0x000fe20000410000 */
[----:B------:R-:W-:Y:S04]  /*0c90*/  STG.E.128 desc[UR4][R4.64], R8 ;  /* 0x0000000804007986 */ /* 0x000fe8000c101d04 */
[----:B------:R-:W-:Y:S01]  /*0ca0*/  STG.E.128 desc[UR4][R4.64+0x800], R16 ;  /* 0x0008001004007986 */ /* 0x000fe2000c101d04 */
[----:B------:R-:W-:Y:S05]  /*0cb0*/  EXIT ;  /* 0x000000000000794d */ /* 0x000fea0003800000 */
.L_x_2806:
        /* <DEDUP_REMOVED lines=12> */
.L_x_3623:


//--------------------- .text._ZN2at6native29vectorized_elementwise_kernelILi8EZZZNS0_12prelu_kernelERNS_14TensorIteratorEENKUlvE_clEvENKUlvE0_clEvEUlffE_St5arrayIPcLm3EEEEviT0_T1_ --------------------------
	.section	.text._ZN2at6native29vectorized_elementwise_kernelILi8EZZZNS0_12prelu_kernelERNS_14TensorIteratorEENKUlvE_clEvENKUlvE0_clEvEUlffE_St5arrayIPcLm3EEEEviT0_T1_,"ax",@progbits
	.align	128
        .global         _ZN2at6native29vectorized_elementwise_kernelILi8EZZZNS0_12prelu_kernelERNS_14TensorIteratorEENKUlvE_clEvENKUlvE0_clEvEUlffE_St5arrayIPcLm3EEEEviT0_T1_
        .type           _ZN2at6native29vectorized_elementwise_kernelILi8EZZZNS0_12prelu_kernelERNS_14TensorIteratorEENKUlvE_clEvENKUlvE0_clEvEUlffE_St5arrayIPcLm3EEEEviT0_T1_,@function
        .size           _ZN2at6native29vectorized_elementwise_kernelILi8EZZZNS0_12prelu_kernelERNS_14TensorIteratorEENKUlvE_clEvENKUlvE0_clEvEUlffE_St5arrayIPcLm3EEEEviT0_T1_,(.L_x_3624 - _ZN2at6native29vectorized_elementwise_kernelILi8EZZZNS0_12prelu_kernelERNS_14TensorIteratorEENKUlvE_clEvENKUlvE0_clEvEUlffE_St5arrayIPcLm3EEEEviT0_T1_)
        .other          _ZN2at6native29vectorized_elementwise_kernelILi8EZZZNS0_12prelu_kernelERNS_14TensorIteratorEENKUlvE_clEvENKUlvE0_clEvEUlffE_St5arrayIPcLm3EEEEviT0_T1_,@"STO_CUDA_ENTRY STV_DEFAULT"
_ZN2at6native29vectorized_elementwise_kernelILi8EZZZNS0_12prelu_kernelERNS_14TensorIteratorEENKUlvE_clEvENKUlvE0_clEvEUlffE_St5arrayIPcLm3EEEEviT0_T1_:
.text._ZN2at6native29vectorized_elementwise_kernelILi8EZZZNS0_12prelu_kernelERNS_14TensorIteratorEENKUlvE_clEvENKUlvE0_clEvEUlffE_St5arrayIPcLm3EEEEviT0_T1_:
[----:B------:R-:W-:Y:S01]  /*0000*/  LDC R1, c[0x0][0x37c] ;  /* 0x0000df00ff017b82 */ /* 0x000fe20000000800 */
[----:B------:R-:W-:Y:S05]  /*0010*/  EXIT ;  /* 0x000000000000794d */ /* 0x000fea0003800000 */
.L_x_2807:
        /* <DEDUP_REMOVED lines=14> */
.L_x_3624:


//--------------------- .text._ZN2at6native18elementwise_kernelILi128ELi4EZNS0_15gpu_kernel_implIZZZNS0_12prelu_kernelERNS_14TensorIteratorEENKUlvE_clEvENKUlvE_clEvEUlddE_EEvRNS_18TensorIteratorBaseERKT_EUliE_EEviT1_ --------------------------
	.section	.text._ZN2at6native18elementwise_kernelILi128ELi4EZNS0_15gpu_kernel_implIZZZNS0_12prelu_kernelERNS_14TensorIteratorEENKUlvE_clEvENKUlvE_clEvEUlddE_EEvRNS_18TensorIteratorBaseERKT_EUliE_EEviT1_,"ax",@progbits
	.align	128
        .global         _ZN2at6native18elementwise_kernelILi128ELi4EZNS0_15gpu_kernel_implIZZZNS0_12prelu_kernelERNS_14TensorIteratorEENKUlvE_clEvENKUlvE_clEvEUlddE_EEvRNS_18TensorIteratorBaseERKT_EUliE_EEviT1_
        .type           _ZN2at6native18elementwise_kernelILi128ELi4EZNS0_15gpu_kernel_implIZZZNS0_12prelu_kernelERNS_14TensorIteratorEENKUlvE_clEvENKUlvE_clEvEUlddE_EEvRNS_18TensorIteratorBaseERKT_EUliE_EEviT1_,@function
        .size           _ZN2at6native18elementwise_kernelILi128ELi4EZNS0_15gpu_kernel_implIZZZNS0_12prelu_kernelERNS_14TensorIteratorEENKUlvE_clEvENKUlvE_clEvEUlddE_EEvRNS_18TensorIteratorBaseERKT_EUliE_EEviT1_,(.L_x_3625 - _ZN2at6native18elementwise_kernelILi128ELi4EZNS0_15gpu_kernel_implIZZZNS0_12prelu_kernelERNS_14TensorIteratorEENKUlvE_clEvENKUlvE_clEvEUlddE_EEvRNS_18TensorIteratorBaseERKT_EUliE_EEviT1_)
        .other          _ZN2at6native18elementwise_kernelILi128ELi4EZNS0_15gpu_kernel_implIZZZNS0_12prelu_kernelERNS_14TensorIteratorEENKUlvE_clEvENKUlvE_clEvEUlddE_EEvRNS_18TensorIteratorBaseERKT_EUliE_EEviT1_,@"STO_CUDA_ENTRY STV_DEFAULT"
_ZN2at6native18elementwise_kernelILi128ELi4EZNS0_15gpu_kernel_implIZZZNS0_12prelu_kernelERNS_14TensorIteratorEENKUlvE_clEvENKUlvE_clEvEUlddE_EEvRNS_18TensorIteratorBaseERKT_EUliE_EEviT1_:
.text._ZN2at6native18elementwise_kernelILi128ELi4EZNS0_15gpu_kernel_implIZZZNS0_12prelu_kernelERNS_14TensorIteratorEENKUlvE_clEvENKUlvE_clEvEUlddE_EEvRNS_18TensorIteratorBaseERKT_EUliE_EEviT1_:
        /* <DEDUP_REMOVED lines=19> */
[----:B------:R-:W-:Y:S02]  /*0130*/  HFMA2 R18, -RZ, RZ, 0, 0 ;  /* 0x00000000ff127431 */ /* 0x000fe400000001ff */
        /* <DEDUP_REMOVED lines=351> */
.L_x_2810:
[----:B------:R-:W0:Y:S01]  /*1730*/  LDCU.64 UR6, c[0x0][0x5f0] ;  /* 0x0000be00ff0677ac */ /* 0x000e220008000a00 */
[----:B------:R-:W-:Y:S01]  /*1740*/  BSSY.RECONVERGENT B6, `(.L_x_2811) ;  /* 0x00000ec000067945 */ /* 0x000fe20003800200 */
        /* <DEDUP_REMOVED lines=14> */
[----:B--2---:R4:W0:Y:S02]  /*1830*/  I2F.F64.S16 R16, R2 ;  /* 0x0000000200107312 */ /* 0x0048240000101c00 */
[----:B0---4-:R-:W-:Y:S05]  /*1840*/  BRA `(.L_x_2817) ;  /* 0x0000000c006c7947 */ /* 0x011fea0003800000 */
.L_x_2815:
[----:B------:R-:W2:Y:S02]  /*1850*/  LDG.E.U8 R2, desc[UR36][R2.64] ;  /* 0x0000002402027981 */ /* 0x000ea4000c1e1100 */
[----:B--2---:R4:W0:Y:S02]  /*1860*/  I2F.F64.U16 R16, R2 ;  /* 0x0000000200107312 */ /* 0x0048240000101800 */
[----:B0---4-:R-:W-:Y:S05]  /*1870*/  BRA `(.L_x_2817) ;  /* 0x0000000c00607947 */ /* 0x011fea0003800000 */
.L_x_2814:
[----:B------:R-:W-:-:S09]  /*1880*/  UISETP.NE.AND UP0, UPT, UR4, 0x2, UPT ;  /* 0x000000020400788c */ /* 0x000fd2000bf05270 */
[----:B------:R-:W-:Y:S05]  /*1890*/  BRA.U !UP0, `(.L_x_2818) ;  /* 0x0000000108287547 */ /* 0x000fea000b800000 */
[----:B------:R-:W-:-:S09]  /*18a0*/  UISETP.NE.AND UP0, UPT, UR4, 0x3, UPT ;  /* 0x000000030400788c */ /* 0x000fd2000bf05270 */
[----:B------:R-:W-:Y:S05]  /*18b0*/  BRA.U !UP0, `(.L_x_2819) ;  /* 0x0000000108147547 */ /* 0x000fea000b800000 */
[----:B------:R-:W-:-:S09]  /*18c0*/  UISETP.NE.AND UP0, UPT, UR4, 0x4, UPT ;  /* 0x000000040400788c */ /* 0x000fd2000bf05270 */
[----:B------:R-:W-:Y:S05]  /*18d0*/  BRA.U UP0, `(.L_x_2816) ;  /* 0x0000000900bc7547 */ /* 0x000fea000b800000 */
[----:B------:R-:W2:Y:S02]  /*18e0*/  LDG.E.64 R16, desc[UR36][R2.64] ;  /* 0x0000002402107981 */ /* 0x000ea4000c1e1b00 */
[----:B--2---:R-:W4:Y:S02]  /*18f0*/  I2F.F64.S64 R16, R16 ;  /* 0x0000001000107312 */ /* 0x004f240000301c00 */
[----:B----4-:R-:W-:Y:S05]  /*1900*/  BRA `(.L_x_2817) ;  /* 0x0000000c003c7947 */ /* 0x010fea0003800000 */
.L_x_2819:
[----:B------:R-:W2:Y:S02]  /*1910*/  LDG.E R2, desc[UR36][R2.64] ;  /* 0x0000002402027981 */ /* 0x000ea4000c1e1900 */
[----:B--2---:R4:W0:Y:S02]  /*1920*/  I2F.F64 R16, R2 ;  /* 0x0000000200107312 */ /* 0x0048240000201c00 */
[----:B0---4-:R-:W-:Y:S05]  /*1930*/  BRA `(.L_x_2817) ;  /* 0x0000000c00307947 */ /* 0x011fea0003800000 */
.L_x_2818:
[----:B------:R-:W2:Y:S02]  /*1940*/  LDG.E.U16 R2, desc[UR36][R2.64] ;  /* 0x0000002402027981 */ /* 0x000ea4000c1e1500 */
[----:B--2---:R4:W0:Y:S02]  /*1950*/  I2F.F64.S16 R16, R2 ;  /* 0x0000000200107312 */ /* 0x0048240000101c00 */
[----:B0---4-:R-:W-:Y:S05]  /*1960*/  BRA `(.L_x_2817) ;  /* 0x0000000c00247947 */ /* 0x011fea0003800000 */
.L_x_2813:
[----:B------:R-:W-:-:S09]  /*1970*/  UISETP.GT.AND UP0, UPT, UR4, 0x6, UPT ;  /* 0x000000060400788c */ /* 0x000fd2000bf04270 */
[----:B------:R-:W-:Y:S05]  /*1980*/  BRA.U UP0, `(.L_x_2820) ;  /* 0x0000000100347547 */ /* 0x000fea000b800000 */
[----:B------:R-:W-:-:S09]  /*1990*/  UISETP.NE.AND UP0, UPT, UR4, 0x5, UPT ;  /* 0x000000050400788c */ /* 0x000fd2000bf05270 */
[----:B------:R-:W-:Y:S05]  /*19a0*/  BRA.U !UP0, `(.L_x_2821) ;  /* 0x0000000108187547 */ /* 0x000fea000b800000 */
[----:B------:R-:W-:-:S09]  /*19b0*/  UISETP.NE.AND UP0, UPT, UR4, 0x6, UPT ;  /* 0x000000060400788c */ /* 0x000fd2000bf05270 */
[----:B------:R-:W-:Y:S05]  /*19c0*/  BRA.U UP0, `(.L_x_2816) ;  /* 0x0000000900807547 */ /* 0x000fea000b800000 */
[----:B------:R-:W2:Y:S02]  /*19d0*/  LDG.E R16, desc[UR36][R2.64] ;  /* 0x0000002402107981 */ /* 0x000ea4000c1e1900 */
[----:B--2---:R-:W-:-:S06]  /*19e0*/  FMUL.FTZ R16, R16, 1 ;  /* 0x3f80000010107820 */ /* 0x004fcc0000410000 */
[----:B------:R-:W3:Y:S02]  /*19f0*/  F2F.F64.F32 R16, R16 ;  /* 0x0000001000107310 */ /* 0x000ee40000201800 */
[----:B---3--:R-:W-:Y:S05]  /*1a00*/  BRA `(.L_x_2817) ;  /* 0x0000000800fc7947 */ /* 0x008fea0003800000 */
.L_x_2821:
[----:B------:R-:W2:Y:S02]  /*1a10*/  LDG.E.U16 R0, desc[UR36][R2.64] ;  /* 0x0000002402007981 */ /* 0x000ea4000c1e1500 */
[----:B--2---:R-:W-:-:S05]  /*1a20*/  HADD2.F32 R0, -RZ, R0.H0_H0 ;  /* 0x20000000ff007230 */ /* 0x004fca0000004100 */
[----:B------:R-:W-:-:S04]  /*1a30*/  FMUL.FTZ R0, R0, 1 ;  /* 0x3f80000000007820 */ /* 0x000fc80000410000 */
[----:B------:R3:W4:Y:S02]  /*1a40*/  F2F.F64.F32 R16, R0 ;  /* 0x0000000000107310 */ /* 0x0007240000201800 */
[----:B---34-:R-:W-:Y:S05]  /*1a50*/  BRA `(.L_x_2817) ;  /* 0x0000000800e87947 */ /* 0x018fea0003800000 */
.L_x_2820:
[----:B------:R-:W-:-:S09]  /*1a60*/  UISETP.NE.AND UP0, UPT, UR4, 0x7, UPT ;  /* 0x000000070400788c */ /* 0x000fd2000bf05270 */
[----:B------:R-:W-:Y:S05]  /*1a70*/  BRA.U !UP0, `(.L_x_2822) ;  /* 0x0000000108347547 */ /* 0x000fea000b800000 */
[----:B------:R-:W-:-:S09]  /*1a80*/  UISETP.NE.AND UP0, UPT, UR4, 0x8, UPT ;  /* 0x000000080400788c */ /* 0x000fd2000bf05270 */
[----:B------:R-:W-:Y:S05]  /*1a90*/  BRA.U !UP0, `(.L_x_2823) ;  /* 0x0000000108187547 */ /* 0x000fea000b800000 */
[----:B------:R-:W-:-:S09]  /*1aa0*/  UISETP.NE.AND UP0, UPT, UR4, 0x9, UPT ;  /* 0x000000090400788c */ /* 0x000fd2000bf05270 */
[----:B------:R-:W-:Y:S05]  /*1ab0*/  BRA.U UP0, `(.L_x_2816) ;  /* 0x0000000900447547 */ /* 0x000fea000b800000 */
[----:B------:R-:W2:Y:S02]  /*1ac0*/  LDG.E R2, desc[UR36][R2.64] ;  /* 0x0000002402027981 */ /* 0x000ea4000c1e1900 */
[----:B--2---:R-:W-:-:S06]  /*1ad0*/  FMUL.FTZ R16, R2, 1 ;  /* 0x3f80000002107820 */ /* 0x004fcc0000410000 */
[----:B------:R-:W4:Y:S02]  /*1ae0*/  F2F.F64.F32 R16, R16 ;  /* 0x0000001000107310 */ /* 0x000f240000201800 */
[----:B----4-:R-:W-:Y:S05]  /*1af0*/  BRA `(.L_x_2817) ;  /* 0x0000000800c07947 */ /* 0x010fea0003800000 */
.L_x_2823:
[----:B------:R-:W2:Y:S02]  /*1b00*/  LDG.E.U16 R2, desc[UR36][R2.64] ;  /* 0x0000002402027981 */ /* 0x000ea4000c1e1500 */
[----:B--2---:R-:W-:-:S05]  /*1b10*/  HADD2.F32 R0, -RZ, R2.H0_H0 ;  /* 0x20000002ff007230 */ /* 0x004fca0000004100 */
[----:B------:R-:W-:-:S04]  /*1b20*/  FMUL.FTZ R0, R0, 1 ;  /* 0x3f80000000007820 */ /* 0x000fc80000410000 */
[----:B------:R4:W0:Y:S02]  /*1b30*/  F2F.F64.F32 R16, R0 ;  /* 0x0000000000107310 */ /* 0x0008240000201800 */
[----:B0---4-:R-:W-:Y:S05]  /*1b40*/  BRA `(.L_x_2817) ;  /* 0x0000000800ac7947 */ /* 0x011fea0003800000 */
.L_x_2822:
[----:B------:R3:W5:Y:S01]  /*1b50*/  LDG.E.64 R16, desc[UR36][R2.64] ;  /* 0x0000002402107981 */ /* 0x000762000c1e1b00 */
[----:B------:R-:W-:Y:S05]  /*1b60*/  BRA `(.L_x_2817) ;  /* 0x0000000800a47947 */ /* 0x000fea0003800000 */
.L_x_2812:
        /* <DEDUP_REMOVED lines=8> */
[----:B------:R-:W2:Y:S01]  /*1bf0*/  LDG.E.U8 R2, desc[UR36][R2.64] ;  /* 0x0000002402027981 */ /* 0x000ea2000c1e1100 */
[----:B------:R-:W-:Y:S01]  /*1c00*/  IMAD.MOV.U32 R16, RZ, RZ, RZ ;  /* 0x000000ffff107224 */ /* 0x000fe200078e00ff */
[----:B--2---:R-:W-:-:S04]  /*1c10*/  ISETP.NE.AND P0, PT, R2, RZ, PT ;  /* 0x000000ff0200720c */ /* 0x004fc80003f05270 */
[----:B------:R-:W-:Y:S01]  /*1c20*/  FSEL R17, RZ, 1.875, !P0 ;  /* 0x3ff00000ff117808 */ /* 0x000fe20004000000 */
[----:B------:R-:W-:Y:S08]  /*1c30*/  BRA `(.L_x_2817) ;  /* 0x0000000800707947 */ /* 0x000ff00003800000 */
.L_x_2826:
[----:B------:R2:W5:Y:S01]  /*1c40*/  LDG.E.64 R16, desc[UR36][R2.64] ;  /* 0x0000002402107981 */ /* 0x000562000c1e1b00 */
[----:B------:R-:W-:Y:S05]  /*1c50*/  BRA `(.L_x_2817) ;  /* 0x0000000800687947 */ /* 0x000fea0003800000 */
.L_x_2825:
        /* <DEDUP_REMOVED lines=23> */
[----:B------:R-:W-:-:S05]  /*1dd0*/  LOP3.LUT R5, R5, 0x80000000, R0, 0xf8, !PT ;  /* 0x8000000005057812 */ /* 0x000fca00078ef800 */
[----:B------:R-:W-:-:S04]  /*1de0*/  FMUL.FTZ R5, R5, 1 ;  /* 0x3f80000005057820 */ /* 0x000fc80000410000 */
[----:B------:R2:W3:Y:S02]  /*1df0*/  F2F.F64.F32 R16, R5 ;  /* 0x0000000500107310 */ /* 0x0004e40000201800 */
[----:B--23--:R-:W-:Y:S05]  /*1e00*/  BRA `(.L_x_2817) ;  /* 0x0000000400fc7947 */ /* 0x00cfea0003800000 */
.L_x_2828:
        /* <DEDUP_REMOVED lines=10> */
[----:B------:R-:W-:-:S05]  /*1eb0*/  LOP3.LUT R0, R0, 0x80000000, R5, 0xf8, !PT ;  /* 0x8000000000007812 */ /* 0x000fca00078ef805 */
[----:B------:R-:W-:-:S04]  /*1ec0*/  FMUL.FTZ R0, R0, 1 ;  /* 0x3f80000000007820 */ /* 0x000fc80000410000 */
[----:B------:R2:W3:Y:S02]  /*1ed0*/  F2F.F64.F32 R16, R0 ;  /* 0x0000000000107310 */ /* 0x0004e40000201800 */
[----:B--23--:R-:W-:Y:S05]  /*1ee0*/  BRA `(.L_x_2817) ;  /* 0x0000000400c47947 */ /* 0x00cfea0003800000 */
.L_x_2827:
[----:B------:R-:W2:Y:S02]  /*1ef0*/  LDG.E.U16 R0, desc[UR36][R2.64] ;  /* 0x0000002402007981 */ /* 0x000ea4000c1e1500 */
[----:B--2---:R-:W-:-:S04]  /*1f00*/  IMAD.U32 R0, R0, 0x10000, RZ ;  /* 0x0001000000007824 */ /* 0x004fc800078e00ff */
[----:B------:R-:W-:-:S04]  /*1f10*/  FMUL.FTZ R0, R0, 1 ;  /* 0x3f80000000007820 */ /* 0x000fc80000410000 */
[----:B------:R2:W3:Y:S02]  /*1f20*/  F2F.F64.F32 R16, R0 ;  /* 0x0000000000107310 */ /* 0x0004e40000201800 */
[----:B--23--:R-:W-:Y:S05]  /*1f30*/  BRA `(.L_x_2817) ;  /* 0x0000000400b07947 */ /* 0x00cfea0003800000 */
.L_x_2824:
        /* <DEDUP_REMOVED lines=9> */
[----:B--2---:R2:W3:Y:S02]  /*1fd0*/  I2F.F64.U16 R16, R2 ;  /* 0x0000000200107312 */ /* 0x0044e40000101800 */
[----:B--23--:R-:W-:Y:S05]  /*1fe0*/  BRA `(.L_x_2817) ;  /* 0x0000000400847947 */ /* 0x00cfea0003800000 */
.L_x_2831:
[----:B------:R-:W2:Y:S01]  /*1ff0*/  LDG.E.U8 R3, desc[UR36][R2.64] ;  /* 0x0000002402037981 */ /* 0x000ea2000c1e1100 */
[----:B------:R-:W-:Y:S02]  /*2000*/  CS2R R16, SRZ ;  /* 0x0000000000107805 */ /* 0x000fe4000001ff00 */
[----:B--2---:R-:W-:-:S13]  /*2010*/  ISETP.NE.AND P0, PT, R3, RZ, PT ;  /* 0x000000ff0300720c */ /* 0x004fda0003f05270 */
[----:B------:R-:W-:Y:S05]  /*2020*/  @!P0 BRA `(.L_x_2817) ;  /* 0x0000000400748947 */ /* 0x000fea0003800000 */
[----:B------:R-:W-:-:S13]  /*2030*/  ISETP.NE.AND P0, PT, R3, 0x80, PT ;  /* 0x000000800300780c */ /* 0x000fda0003f05270 */
[----:B------:R-:W-:Y:S01]  /*2040*/  @!P0 MOV R16, 0x20000000 ;  /* 0x2000000000108802 */ /* 0x000fe20000000f00 */
        /* <DEDUP_REMOVED lines=15> */
.L_x_2833:
[----:B------:R-:W-:Y:S05]  /*2140*/  BSYNC.RECONVERGENT B0 ;  /* 0x0000000000007941 */ /* 0x000fea0003800200 */
.L_x_2832:
[----:B------:R-:W-:Y:S01]  /*2150*/  IMAD.SHL.U32 R0, R0, 0x100000, RZ ;  /* 0x0010000000007824 */ /* 0x000fe200078e00ff */
[----:B------:R-:W-:-:S04]  /*2160*/  LEA R2, R2, 0x3b800000, 0x17 ;  /* 0x3b80000002027811 */ /* 0x000fc800078eb8ff */
[----:B------:R-:W-:-:S05]  /*2170*/  LOP3.LUT R0, R2, R0, R7, 0xfe, !PT ;  /* 0x0000000002007212 */ /* 0x000fca00078efe07 */
[----:B------:R-:W-:-:S04]  /*2180*/  FMUL.FTZ R0, R0, 1 ;  /* 0x3f80000000007820 */ /* 0x000fc80000410000 */
[----:B------:R2:W3:Y:S02]  /*2190*/  F2F.F64.F32 R16, R0 ;  /* 0x0000000000107310 */ /* 0x0004e40000201800 */
[----:B--23--:R-:W-:Y:S05]  /*21a0*/  BRA `(.L_x_2817) ;  /* 0x0000000400147947 */ /* 0x00cfea0003800000 */
.L_x_2830:
[----:B------:R-:W2:Y:S01]  /*21b0*/  LDG.E.U8 R3, desc[UR36][R2.64] ;  /* 0x0000002402037981 */ /* 0x000ea2000c1e1100 */
[----:B------:R-:W-:Y:S02]  /*21c0*/  CS2R R16, SRZ ;  /* 0x0000000000107805 */ /* 0x000fe4000001ff00 */
[----:B--2---:R-:W-:-:S13]  /*21d0*/  ISETP.NE.AND P0, PT, R3, RZ, PT ;  /* 0x000000ff0300720c */ /* 0x004fda0003f05270 */
[----:B------:R-:W-:Y:S05]  /*21e0*/  @!P0 BRA `(.L_x_2817) ;  /* 0x0000000400048947 */ /* 0x000fea0003800000 */
[----:B------:R-:W-:-:S13]  /*21f0*/  ISETP.NE.AND P0, PT, R3, 0x80, PT ;  /* 0x000000800300780c */ /* 0x000fda0003f05270 */
[----:B------:R-:W-:Y:S01]  /*2200*/  @!P0 IMAD.MOV.U32 R16, RZ, RZ, 0x20000000 ;  /* 0x20000000ff108424 */ /* 0x000fe200078e00ff */
        /* <DEDUP_REMOVED lines=15> */
.L_x_2835:
[----:B------:R-:W-:Y:S05]  /*2300*/  BSYNC.RECONVERGENT B0 ;  /* 0x0000000000007941 */ /* 0x000fea0003800200 */
.L_x_2834:
[----:B------:R-:W-:Y:S02]  /*2310*/  SHF.L.U32 R0, R0, 0x15, RZ ;  /* 0x0000001500007819 */ /* 0x000fe400000006ff */
[----:B------:R-:W-:-:S04]  /*2320*/  LEA R2, R2, 0x37800000, 0x17 ;  /* 0x3780000002027811 */ /* 0x000fc800078eb8ff */
[----:B------:R-:W-:-:S05]  /*2330*/  LOP3.LUT R0, R2, R0, R7, 0xfe, !PT ;  /* 0x0000000002007212 */ /* 0x000fca00078efe07 */
[----:B------:R-:W-:-:S04]  /*2340*/  FMUL.FTZ R0, R0, 1 ;  /* 0x3f80000000007820 */ /* 0x000fc80000410000 */
[----:B------:R2:W3:Y:S02]  /*2350*/  F2F.F64.F32 R16, R0 ;  /* 0x0000000000107310 */ /* 0x0004e40000201800 */
[----:B--23--:R-:W-:Y:S05]  /*2360*/  BRA `(.L_x_2817) ;  /* 0x0000000000a47947 */ /* 0x00cfea0003800000 */
.L_x_2829:
[----:B------:R-:W-:-:S09]  /*2370*/  UISETP.NE.AND UP0, UPT, UR4, 0x1c, UPT ;  /* 0x0000001c0400788c */ /* 0x000fd2000bf05270 */
[----:B------:R-:W-:Y:S05]  /*2380*/  BRA.U !UP0, `(.L_x_2836) ;  /* 0x0000000108947547 */ /* 0x000fea000b800000 */
[----:B------:R-:W-:-:S09]  /*2390*/  UISETP.NE.AND UP0, UPT, UR4, 0x1d, UPT ;  /* 0x0000001d0400788c */ /* 0x000fd2000bf05270 */
[----:B------:R-:W-:Y:S05]  /*23a0*/  BRA.U !UP0, `(.L_x_2837) ;  /* 0x0000000108807547 */ /* 0x000fea000b800000 */
[----:B------:R-:W-:-:S09]  /*23b0*/  UISETP.NE.AND UP0, UPT, UR4, 0x2c, UPT ;  /* 0x0000002c0400788c */ /* 0x000fd2000bf05270 */
[----:B------:R-:W-:Y:S05]  /*23c0*/  BRA.U !UP0, `(.L_x_2838) ;  /* 0x0000000108487547 */ /* 0x000fea000b800000 */
.L_x_2816:
        /* <DEDUP_REMOVED lines=16> */
.L_x_2839:
[----:B------:R-:W-:Y:S01]  /*24d0*/  CS2R R16, SRZ ;  /* 0x0000000000107805 */ /* 0x000fe2000001ff00 */
[----:B------:R-:W-:Y:S06]  /*24e0*/  BRA `(.L_x_2817) ;  /* 0x0000000000447947 */ /* 0x000fec0003800000 */
.L_x_2838:
[----:B------:R-:W2:Y:S01]  /*24f0*/  LDG.E.U8 R0, desc[UR36][R2.64] ;  /* 0x0000002402007981 */ /* 0x000ea2000c1e1100 */
[----:B------:R-:W-:Y:S02]  /*2500*/  IMAD.MOV.U32 R16, RZ, RZ, 0x0 ;  /* 0x00000000ff107424 */ /* 0x000fe400078e00ff */
[----:B------:R-:W-:Y:S01]  /*2510*/  IMAD.MOV.U32 R17, RZ, RZ, 0x38000000 ;  /* 0x38000000ff117424 */ /* 0x000fe200078e00ff */
[----:B--2---:R-:W-:-:S13]  /*2520*/  ISETP.NE.AND P0, PT, R0, RZ, PT ;  /* 0x000000ff0000720c */ /* 0x004fda0003f05270 */
[----:B------:R-:W-:Y:S05]  /*2530*/  @!P0 BRA `(.L_x_2817) ;  /* 0x0000000000308947 */ /* 0x000fea0003800000 */
[----:B------:R-:W-:-:S13]  /*2540*/  ISETP.NE.AND P0, PT, R0, 0xff, PT ;  /* 0x000000ff0000780c */ /* 0x000fda0003f05270 */
[----:B------:R-:W-:Y:S01]  /*2550*/  @P0 SHF.L.U32 R0, R0, 0x17, RZ ;  /* 0x0000001700000819 */ /* 0x000fe200000006ff */
[----:B------:R-:W-:Y:S02]  /*2560*/  @!P0 IMAD.MOV.U32 R16, RZ, RZ, 0x20000000 ;  /* 0x20000000ff108424 */ /* 0x000fe400078e00ff */
[----:B------:R-:W-:Y:S02]  /*2570*/  @!P0 IMAD.MOV.U32 R17, RZ, RZ, 0x7ff80000 ;  /* 0x7ff80000ff118424 */ /* 0x000fe400078e00ff */
[----:B------:R-:W-:-:S04]  /*2580*/  @P0 FMUL.FTZ R0, R0, 1 ;  /* 0x3f80000000000820 */ /* 0x000fc80000410000 */
[----:B------:R2:W3:Y:S02]  /*2590*/  @P0 F2F.F64.F32 R16, R0 ;  /* 0x0000000000100310 */ /* 0x0004e40000201800 */
[----:B--23--:R-:W-:Y:S05]  /*25a0*/  BRA `(.L_x_2817) ;  /* 0x0000000000147947 */ /* 0x00cfea0003800000 */
.L_x_2837:
[----:B------:R-:W2:Y:S02]  /*25b0*/  LDG.E.64 R16, desc[UR36][R2.64] ;  /* 0x0000002402107981 */ /* 0x000ea4000c1e1b00 */
[----:B--2---:R-:W2:Y:S02]  /*25c0*/  I2F.F64.U64 R16, R16 ;  /* 0x0000001000107312 */ /* 0x004ea40000301800 */
[----:B--2---:R-:W-:Y:S05]  /*25d0*/  BRA `(.L_x_2817) ;  /* 0x0000000000087947 */ /* 0x004fea0003800000 */
.L_x_2836:
[----:B------:R-:W2:Y:S02]  /*25e0*/  LDG.E R2, desc[UR36][R2.64] ;  /* 0x0000002402027981 */ /* 0x000ea4000c1e1900 */
[----:B--2---:R0:W1:Y:S02]  /*25f0*/  I2F.F64.U32 R16, R2 ;  /* 0x0000000200107312 */ /* 0x0040640000201800 */
.L_x_2817:
[----:B------:R-:W-:Y:S05]  /*2600*/  BSYNC.RECONVERGENT B6 ;  /* 0x0000000000067941 */ /* 0x000fea0003800200 */
.L_x_2811:
[----:B------:R-:W4:Y:S01]  /*2610*/  LDCU.64 UR6, c[0x0][0x5f8] ;  /* 0x0000bf00ff0677ac */ /* 0x000f220008000a00 */
[----:B------:R-:W-:Y:S01]  /*2620*/  BSSY.RECONVERGENT B6, `(.L_x_2840) ;  /* 0x00000ec000067945 */ /* 0x000fe20003800200 */
[----:B------:R-:W-:-:S04]  /*2630*/  UPRMT UR4, UR42, 0x9910, URZ ;  /* 0x000099102a047896 */ /* 0x000fc800080000ff */
[----:B------:R-:W-:Y:S01]  /*2640*/  UISETP.GT.AND UP0, UPT, UR4, 0x9, UPT ;  /* 0x000000090400788c */ /* 0x000fe2000bf04270 */
[----:B----4-:R-:W-:-:S04]  /*2650*/  IADD3 R22, P0, PT, R22, UR6, RZ ;  /* 0x0000000616167c10 */ /* 0x010fc8000ff1e0ff */
        /* <DEDUP_REMOVED lines=10> */
[----:B0-23--:R-:W2:Y:S02]  /*2700*/  LDG.E.S8 R2, desc[UR36][R22.64] ;  /* 0x0000002416027981 */ /* 0x00dea4000c1e1300 */
[----:B--2---:R-:W4:Y:S02]  /*2710*/  I2F.F64.S16 R2, R2 ;  /* 0x0000000200027312 */ /* 0x004f240000101c00 */
[----:B----4-:R-:W-:Y:S05]  /*2720*/  BRA `(.L_x_2846) ;  /* 0x0000000c006c7947 */ /* 0x010fea0003800000 */
.L_x_2844:
[----:B0-23--:R-:W2:Y:S02]  /*2730*/  LDG.E.U8 R2, desc[UR36][R22.64] ;  /* 0x0000002416027981 */ /* 0x00dea4000c1e1100 */
[----:B--2---:R-:W4:Y:S02]  /*2740*/  I2F.F64.U16 R2, R2 ;  /* 0x0000000200027312 */ /* 0x004f240000101800 */
[----:B----4-:R-:W-:Y:S05]  /*2750*/  BRA `(.L_x_2846) ;  /* 0x0000000c00607947 */ /* 0x010fea0003800000 */
.L_x_2843:
[----:B------:R-:W-:-:S09]  /*2760*/  UISETP.NE.AND UP0, UPT, UR4, 0x2, UPT ;  /* 0x000000020400788c */ /* 0x000fd2000bf05270 */
[----:B------:R-:W-:Y:S05]  /*2770*/  BRA.U !UP0, `(.L_x_2847) ;  /* 0x0000000108287547 */ /* 0x000fea000b800000 */
[----:B------:R-:W-:-:S09]  /*2780*/  UISETP.NE.AND UP0, UPT, UR4, 0x3, UPT ;  /* 0x000000030400788c */ /* 0x000fd2000bf05270 */
[----:B------:R-:W-:Y:S05]  /*2790*/  BRA.U !UP0, `(.L_x_2848) ;  /* 0x0000000108147547 */ /* 0x000fea000b800000 */
[----:B------:R-:W-:-:S09]  /*27a0*/  UISETP.NE.AND UP0, UPT, UR4, 0x4, UPT ;  /* 0x000000040400788c */ /* 0x000fd2000bf05270 */
[----:B------:R-:W-:Y:S05]  /*27b0*/  BRA.U UP0, `(.L_x_2845) ;  /* 0x0000000900bc7547 */ /* 0x000fea000b800000 */
[----:B0-23--:R-:W2:Y:S02]  /*27c0*/  LDG.E.64 R2, desc[UR36][R22.64] ;  /* 0x0000002416027981 */ /* 0x00dea4000c1e1b00 */
[----:B--2---:R-:W4:Y:S02]  /*27d0*/  I2F.F64.S64 R2, R2 ;  /* 0x0000000200027312 */ /* 0x004f240000301c00 */
[----:B----4-:R-:W-:Y:S05]  /*27e0*/  BRA `(.L_x_2846) ;  /* 0x0000000c003c7947 */ /* 0x010fea0003800000 */
.L_x_2848:
[----:B0-23--:R-:W2:Y:S02]  /*27f0*/  LDG.E R2, desc[UR36][R22.64] ;  /* 0x0000002416027981 */ /* 0x00dea4000c1e1900 */
[----:B--2---:R-:W4:Y:S02]  /*2800*/  I2F.F64 R2, R2 ;  /* 0x0000000200027312 */ /* 0x004f240000201c00 */
[----:B----4-:R-:W-:Y:S05]  /*2810*/  BRA `(.L_x_2846) ;  /* 0x0000000c00307947 */ /* 0x010fea0003800000 */
.L_x_2847:
[----:B0-23--:R-:W2:Y:S02]  /*2820*/  LDG.E.U16 R2, desc[UR36][R22.64] ;  /* 0x0000002416027981 */ /* 0x00dea4000c1e1500 */
[----:B--2---:R-:W4:Y:S02]  /*2830*/  I2F.F64.S16 R2, R2 ;  /* 0x0000000200027312 */ /* 0x004f240000101c00 */
[----:B----4-:R-:W-:Y:S05]  /*2840*/  BRA `(.L_x_2846) ;  /* 0x0000000c00247947 */ /* 0x010fea0003800000 */
.L_x_2842:
[----:B------:R-:W-:-:S09]  /*2850*/  UISETP.GT.AND UP0, UPT, UR4, 0x6, UPT ;  /* 0x000000060400788c */ /* 0x000fd2000bf04270 */
[----:B------:R-:W-:Y:S05]  /*2860*/  BRA.U UP0, `(.L_x_2849) ;  /* 0x0000000100347547 */ /* 0x000fea000b800000 */
[----:B------:R-:W-:-:S09]  /*2870*/  UISETP.NE.AND UP0, UPT, UR4, 0x5, UPT ;  /* 0x000000050400788c */ /* 0x000fd2000bf05270 */
[----:B------:R-:W-:Y:S05]  /*2880*/  BRA.U !UP0, `(.L_x_2850) ;  /* 0x0000000108187547 */ /* 0x000fea000b800000 */
[----:B------:R-:W-:-:S09]  /*2890*/  UISETP.NE.AND UP0, UPT, UR4, 0x6, UPT ;  /* 0x000000060400788c */ /* 0x000fd2000bf05270 */
[----:B------:R-:W-:Y:S05]  /*28a0*/  BRA.U UP0, `(.L_x_2845) ;  /* 0x0000000900807547 */ /* 0x000fea000b800000 */
[----:B0-23--:R-:W2:Y:S02]  /*28b0*/  LDG.E R2, desc[UR36][R22.64] ;  /* 0x0000002416027981 */ /* 0x00dea4000c1e1900 */
[----:B--2---:R-:W-:-:S06]  /*28c0*/  FMUL.FTZ R2, R2, 1 ;  /* 0x3f80000002027820 */ /* 0x004fcc0000410000 */
[----:B------:R-:W3:Y:S02]  /*28d0*/  F2F.F64.F32 R2, R2 ;  /* 0x0000000200027310 */ /* 0x000ee40000201800 */
[----:B---3--:R-:W-:Y:S05]  /*28e0*/  BRA `(.L_x_2846) ;  /* 0x0000000800fc7947 */ /* 0x008fea0003800000 */
.L_x_2850:
[----:B------:R-:W4:Y:S02]  /*28f0*/  LDG.E.U16 R0, desc[UR36][R22.64] ;  /* 0x0000002416007981 */ /* 0x000f24000c1e1500 */
[----:B----4-:R-:W-:-:S05]  /*2900*/  HADD2.F32 R0, -RZ, R0.H0_H0 ;  /* 0x20000000ff007230 */ /* 0x010fca0000004100 */
[----:B------:R-:W-:-:S04]  /*2910*/  FMUL.FTZ R0, R0, 1 ;  /* 0x3f80000000007820 */ /* 0x000fc80000410000 */
[----:B0-23--:R3:W4:Y:S02]  /*2920*/  F2F.F64.F32 R2, R0 ;  /* 0x0000000000027310 */ /* 0x00d7240000201800 */
[----:B---34-:R-:W-:Y:S05]  /*2930*/  BRA `(.L_x_2846) ;  /* 0x0000000800e87947 */ /* 0x018fea0003800000 */
.L_x_2849:
[----:B------:R-:W-:-:S09]  /*2940*/  UISETP.NE.AND UP0, UPT, UR4, 0x7, UPT ;  /* 0x000000070400788c */ /* 0x000fd2000bf05270 */
[----:B------:R-:W-:Y:S05]  /*2950*/  BRA.U !UP0, `(.L_x_2851) ;  /* 0x0000000108347547 */ /* 0x000fea000b800000 */
[----:B------:R-:W-:-:S09]  /*2960*/  UISETP.NE.AND UP0, UPT, UR4, 0x8, UPT ;  /* 0x000000080400788c */ /* 0x000fd2000bf05270 */
[----:B------:R-:W-:Y:S05]  /*2970*/  BRA.U !UP0, `(.L_x_2852) ;  /* 0x0000000108187547 */ /* 0x000fea000b800000 */
[----:B------:R-:W-:-:S09]  /*2980*/  UISETP.NE.AND UP0, UPT, UR4, 0x9, UPT ;  /* 0x000000090400788c */ /* 0x000fd2000bf05270 */
[----:B------:R-:W-:Y:S05]  /*2990*/  BRA.U UP0, `(.L_x_2845) ;  /* 0x0000000900447547 */ /* 0x000fea000b800000 */
[----:B------:R-:W0:Y:S02]  /*29a0*/  LDG.E R22, desc[UR36][R22.64] ;  /* 0x0000002416167981 */ /* 0x000e24000c1e1900 */
[----:B0-23--:R-:W-:-:S06]  /*29b0*/  FMUL.FTZ R2, R22, 1 ;  /* 0x3f80000016027820 */ /* 0x00dfcc0000410000 */
[----:B------:R-:W4:Y:S02]  /*29c0*/  F2F.F64.F32 R2, R2 ;  /* 0x0000000200027310 */ /* 0x000f240000201800 */
[----:B----4-:R-:W-:Y:S05]  /*29d0*/  BRA `(.L_x_2846) ;  /* 0x0000000800c07947 */ /* 0x010fea0003800000 */
.L_x_2852:
[----:B------:R-:W4:Y:S02]  /*29e0*/  LDG.E.U16 R22, desc[UR36][R22.64] ;  /* 0x0000002416167981 */ /* 0x000f24000c1e1500 */
[----:B----4-:R-:W-:-:S05]  /*29f0*/  HADD2.F32 R0, -RZ, R22.H0_H0 ;  /* 0x20000016ff007230 */ /* 0x010fca0000004100 */
[----:B------:R-:W-:-:S04]  /*2a00*/  FMUL.FTZ R0, R0, 1 ;  /* 0x3f80000000007820 */ /* 0x000fc80000410000 */
[----:B0-23--:R4:W0:Y:S02]  /*2a10*/  F2F.F64.F32 R2, R0 ;  /* 0x0000000000027310 */ /* 0x00d8240000201800 */
[----:B0---4-:R-:W-:Y:S05]  /*2a20*/  BRA `(.L_x_2846) ;  /* 0x0000000800ac7947 */ /* 0x011fea0003800000 */
.L_x_2851:
[----:B0-23--:R3:W5:Y:S01]  /*2a30*/  LDG.E.64 R2, desc[UR36][R22.64] ;  /* 0x0000002416027981 */ /* 0x00d762000c1e1b00 */
[----:B------:R-:W-:Y:S05]  /*2a40*/  BRA `(.L_x_2846) ;  /* 0x0000000800a47947 */ /* 0x000fea0003800000 */
.L_x_2841:
        /* <DEDUP_REMOVED lines=8> */
[----:B------:R-:W4:Y:S01]  /*2ad0*/  LDG.E.U8 R22, desc[UR36][R22.64] ;  /* 0x0000002416167981 */ /* 0x000f22000c1e1100 */
[----:B0-23--:R-:W-:Y:S01]  /*2ae0*/  IMAD.MOV.U32 R2, RZ, RZ, RZ ;  /* 0x000000ffff027224 */ /* 0x00dfe200078e00ff */
[----:B----4-:R-:W-:-:S04]  /*2af0*/  ISETP.NE.AND P0, PT, R22, RZ, PT ;  /* 0x000000ff1600720c */ /* 0x010fc80003f05270 */
[----:B------:R-:W-:Y:S01]  /*2b00*/  FSEL R3, RZ, 1.875, !P0 ;  /* 0x3ff00000ff037808 */ /* 0x000fe20004000000 */
[----:B------:R-:W-:Y:S08]  /*2b10*/  BRA `(.L_x_2846) ;  /* 0x0000000800707947 */ /* 0x000ff00003800000 */
.L_x_2855:
[----:B0-23--:R2:W5:Y:S01]  /*2b20*/  LDG.E.64 R2, desc[UR36][R22.64] ;  /* 0x0000002416027981 */ /* 0x00d562000c1e1b00 */
[----:B------:R-:W-:Y:S05]  /*2b30*/  BRA `(.L_x_2846) ;  /* 0x0000000800687947 */ /* 0x000fea0003800000 */
.L_x_2854:
[----:B------:R-:W-:-:S09]  /*2b40*/  UISETP.NE.AND UP0, UPT, UR4, 0xf, UPT ;  /* 0x0000000f0400788c */ /* 0x000fd2000bf05270 */
[----:B------:R-:W-:Y:S05]  /*2b50*/  BRA.U !UP0, `(.L_x_2856) ;  /* 0x00000001089c7547 */ /* 0x000fea000b800000 */
[----:B------:R-:W-:-:S09]  /*2b60*/  UISETP.NE.AND UP0, UPT, UR4, 0x17, UPT ;  /* 0x000000170400788c */ /* 0x000fd2000bf05270 */
[----:B------:R-:W-:Y:S05]  /*2b70*/  BRA.U !UP0, `(.L_x_2857) ;  /* 0x00000001085c7547 */ /* 0x000fea000b800000 */
[----:B------:R-:W-:-:S09]  /*2b80*/  UISETP.NE.AND UP0, UPT, UR4, 0x18, UPT ;  /* 0x000000180400788c */ /* 0x000fd2000bf05270 */
[----:B------:R-:W-:Y:S05]  /*2b90*/  BRA.U UP0, `(.L_x_2845) ;  /* 0x0000000500c47547 */ /* 0x000fea000b800000 */
[----:B------:R-:W4:Y:S01]  /*2ba0*/  LDG.E.U8 R0, desc[UR36][R22.64] ;  /* 0x0000002416007981 */ /* 0x000f22000c1e1100 */
[----:B------:R-:W-:Y:S01]  /*2bb0*/  MOV R4, 0x1f ;  /* 0x0000001f00047802 */ /* 0x000fe20000000f00 */
[----:B----4-:R-:W-:-:S05]  /*2bc0*/  IMAD.SHL.U32 R0, R0, 0x1000000, RZ ;  /* 0x0100000000007824 */ /* 0x010fca00078e00ff */
[C---:B0-23--:R-:W-:Y:S02]  /*2bd0*/  LOP3.LUT R2, R0.reuse, 0x7f000000, RZ, 0xc0, !PT ;  /* 0x7f00000000027812 */ /* 0x04dfe400078ec0ff */
        /* <DEDUP_REMOVED lines=14> */
[----:B------:R-:W-:-:S06]  /*2cc0*/  FMUL.FTZ R3, R3, 1 ;  /* 0x3f80000003037820 */ /* 0x000fcc0000410000 */
[----:B------:R-:W2:Y:S02]  /*2cd0*/  F2F.F64.F32 R2, R3 ;  /* 0x0000000300027310 */ /* 0x000ea40000201800 */
[----:B--2---:R-:W-:Y:S05]  /*2ce0*/  BRA `(.L_x_2846) ;  /* 0x0000000400fc7947 */ /* 0x004fea0003800000 */
.L_x_2857:
[----:B--23--:R-:W0:Y:S02]  /*2cf0*/  LDG.E.U8 R3, desc[UR36][R22.64] ;  /* 0x0000002416037981 */ /* 0x00ce24000c1e1100 */
[C---:B0-----:R-:W-:Y:S01]  /*2d00*/  SHF.L.U32 R2, R3.reuse, 0x19, RZ ;  /* 0x0000001903027819 */ /* 0x041fe200000006ff */
        /* <DEDUP_REMOVED lines=12> */
.L_x_2856:
[----:B------:R-:W4:Y:S02]  /*2dd0*/  LDG.E.U16 R0, desc[UR36][R22.64] ;  /* 0x0000002416007981 */ /* 0x000f24000c1e1500 */
[----:B----4-:R-:W-:-:S04]  /*2de0*/  IMAD.U32 R0, R0, 0x10000, RZ ;  /* 0x0001000000007824 */ /* 0x010fc800078e00ff */
[----:B------:R-:W-:-:S04]  /*2df0*/  FMUL.FTZ R0, R0, 1 ;  /* 0x3f80000000007820 */ /* 0x000fc80000410000 */
[----:B0-23--:R2:W3:Y:S02]  /*2e00*/  F2F.F64.F32 R2, R0 ;  /* 0x0000000000027310 */ /* 0x00d4e40000201800 */
[----:B--23--:R-:W-:Y:S05]  /*2e10*/  BRA `(.L_x_2846) ;  /* 0x0000000400b07947 */ /* 0x00cfea0003800000 */
.L_x_2853:
        /* <DEDUP_REMOVED lines=8> */
[----:B0-23--:R-:W2:Y:S02]  /*2ea0*/  LDG.E.U16 R2, desc[UR36][R22.64] ;  /* 0x0000002416027981 */ /* 0x00dea4000c1e1500 */
[----:B--2---:R-:W2:Y:S02]  /*2eb0*/  I2F.F64.U16 R2, R2 ;  /* 0x0000000200027312 */ /* 0x004ea40000101800 */
[----:B--2---:R-:W-:Y:S05]  /*2ec0*/  BRA `(.L_x_2846) ;  /* 0x0000000400847947 */ /* 0x004fea0003800000 */
.L_x_2860:
[----:B------:R-:W4:Y:S01]  /*2ed0*/  LDG.E.U8 R22, desc[UR36][R22.64] ;  /* 0x0000002416167981 */ /* 0x000f22000c1e1100 */
[----:B0-23--:R-:W-:Y:S02]  /*2ee0*/  CS2R R2, SRZ ;  /* 0x0000000000027805 */ /* 0x00dfe4000001ff00 */
[----:B----4-:R-:W-:-:S13]  /*2ef0*/  ISETP.NE.AND P0, PT, R22, RZ, PT ;  /* 0x000000ff1600720c */ /* 0x010fda0003f05270 */
        /* <DEDUP_REMOVED lines=18> */
.L_x_2862:
[----:B------:R-:W-:Y:S05]  /*3020*/  BSYNC.RECONVERGENT B0 ;  /* 0x0000000000007941 */ /* 0x000fea0003800200 */
.L_x_2861:
[----:B------:R-:W-:Y:S01]  /*3030*/  IMAD.SHL.U32 R0, R0, 0x100000, RZ ;  /* 0x0010000000007824 */ /* 0x000fe200078e00ff */
[----:B------:R-:W-:-:S04]  /*3040*/  LEA R2, R2, 0x3b800000, 0x17 ;  /* 0x3b80000002027811 */ /* 0x000fc800078eb8ff */
[----:B------:R-:W-:-:S05]  /*3050*/  LOP3.LUT R0, R2, R0, R7, 0xfe, !PT ;  /* 0x0000000002007212 */ /* 0x000fca00078efe07 */
[----:B------:R-:W-:-:S04]  /*3060*/  FMUL.FTZ R0, R0, 1 ;  /* 0x3f80000000007820 */ /* 0x000fc80000410000 */
[----:B------:R2:W3:Y:S02]  /*3070*/  F2F.F64.F32 R2, R0 ;  /* 0x0000000000027310 */ /* 0x0004e40000201800 */
[----:B--23--:R-:W-:Y:S05]  /*3080*/  BRA `(.L_x_2846) ;  /* 0x0000000400147947 */ /* 0x00cfea0003800000 */
.L_x_2859:
[----:B------:R-:W4:Y:S01]  /*3090*/  LDG.E.U8 R22, desc[UR36][R22.64] ;  /* 0x0000002416167981 */ /* 0x000f22000c1e1100 */
[----:B0-23--:R-:W-:Y:S02]  /*30a0*/  CS2R R2, SRZ ;  /* 0x0000000000027805 */ /* 0x00dfe4000001ff00 */
[----:B----4-:R-:W-:-:S13]  /*30b0*/  ISETP.NE.AND P0, PT, R22, RZ, PT ;  /* 0x000000ff1600720c */ /* 0x010fda0003f05270 */
        /* <DEDUP_REMOVED lines=18> */
.L_x_2864:
[----:B------:R-:W-:Y:S05]  /*31e0*/  BSYNC.RECONVERGENT B0 ;  /* 0x0000000000007941 */ /* 0x000fea0003800200 */
.L_x_2863:
[----:B------:R-:W-:Y:S02]  /*31f0*/  SHF.L.U32 R0, R0, 0x15, RZ ;  /* 0x0000001500007819 */ /* 0x000fe400000006ff */
[----:B------:R-:W-:-:S04]  /*3200*/  LEA R2, R2, 0x37800000, 0x17 ;  /* 0x3780000002027811 */ /* 0x000fc800078eb8ff */
[----:B------:R-:W-:-:S05]  /*3210*/  LOP3.LUT R0, R2, R0, R7, 0xfe, !PT ;  /* 0x0000000002007212 */ /* 0x000fca00078efe07 */
[----:B------:R-:W-:-:S04]  /*3220*/  FMUL.FTZ R0, R0, 1 ;  /* 0x3f80000000007820 */ /* 0x000fc80000410000 */
[----:B------:R2:W3:Y:S02]  /*3230*/  F2F.F64.F32 R2, R0 ;  /* 0x0000000000027310 */ /* 0x0004e40000201800 */
[----:B--23--:R-:W-:Y:S05]  /*3240*/  BRA `(.L_x_2846) ;  /* 0x0000000000a47947 */ /* 0x00cfea0003800000 */
.L_x_2858:
[----:B------:R-:W-:-:S09]  /*3250*/  UISETP.NE.AND UP0, UPT, UR4, 0x1c, UPT ;  /* 0x0000001c0400788c */ /* 0x000fd2000bf05270 */
[----:B------:R-:W-:Y:S05]  /*3260*/  BRA.U !UP0, `(.L_x_2865) ;  /* 0x0000000108947547 */ /* 0x000fea000b800000 */
[----:B------:R-:W-:-:S09]  /*3270*/  UISETP.NE.AND UP0, UPT, UR4, 0x1d, UPT ;  /* 0x0000001d0400788c */ /* 0x000fd2000bf05270 */
[----:B------:R-:W-:Y:S05]  /*3280*/  BRA.U !UP0, `(.L_x_2866) ;  /* 0x0000000108807547 */ /* 0x000fea000b800000 */
[----:B------:R-:W-:-:S09]  /*3290*/  UISETP.NE.AND UP0, UPT, UR4, 0x2c, UPT ;  /* 0x0000002c0400788c */ /* 0x000fd2000bf05270 */
[----:B------:R-:W-:Y:S05]  /*32a0*/  BRA.U !UP0, `(.L_x_2867) ;  /* 0x0000000108487547 */ /* 0x000fea000b800000 */
.L_x_2845:
[----:B0-23--:R-:W-:Y:S01]  /*32b0*/  MOV R2, 0x130 ;  /* 0x0000013000027802 */ /* 0x00dfe20000000f00 */
[----:B------:R-:W0:Y:S01]  /*32c0*/  LDCU.64 UR4, c[0x4][0x120] ;  /* 0x01002400ff0477ac */ /* 0x000e220008000a00 */
[----:B------:R-:W-:Y:S02]  /*32d0*/  HFMA2 R13, -RZ, RZ, 0, 0 ;  /* 0x00000000ff0d7431 */ /* 0x000fe400000001ff */
[----:B------:R-:W-:Y:S01]  /*32e0*/  IMAD.MOV.U32 R8, RZ, RZ, 0x4e ;  /* 0x0000004eff087424 */ /* 0x000fe200078e00ff */
[----:B------:R-:W2:Y:S01]  /*32f0*/  LDCU.64 UR6, c[0x4][0x128] ;  /* 0x01002500ff0677ac */ /* 0x000ea20008000a00 */
[----:B------:R-:W3:Y:S01]  /*3300*/  LDC.64 R2, c[0x4][R2] ;  /* 0x0100000002027b82 */ /* 0x000ee20000000a00 */
[----:B------:R-:W-:Y:S01]  /*3310*/  IMAD.MOV.U32 R12, RZ, RZ, 0x1 ;  /* 0x00000001ff0c7424 */ /* 0x000fe200078e00ff */
[----:B------:R-:W4:Y:S01]  /*3320*/  LDCU.64 UR8, c[0x4][URZ] ;  /* 0x01000000ff0877ac */ /* 0x000f220008000a00 */
[----:B0-----:R-:W-:Y:S02]  /*3330*/  IMAD.U32 R4, RZ, RZ, UR4 ;  /* 0x00000004ff047e24 */ /* 0x001fe4000f8e00ff */
[----:B------:R-:W-:Y:S01]  /*3340*/  IMAD.U32 R5, RZ, RZ, UR5 ;  /* 0x00000005ff057e24 */ /* 0x000fe2000f8e00ff */
[----:B--2---:R-:W-:Y:S01]  /*3350*/  MOV R6, UR6 ;  /* 0x0000000600067c02 */ /* 0x004fe20008000f00 */
[----:B------:R-:W-:-:S02]  /*3360*/  IMAD.U32 R7, RZ, RZ, UR7 ;  /* 0x00000007ff077e24 */ /* 0x000fc4000f8e00ff */
[----:B----4-:R-:W-:Y:S01]  /*3370*/  IMAD.U32 R10, RZ, RZ, UR8 ;  /* 0x00000008ff0a7e24 */ /* 0x010fe2000f8e00ff */
[----:B------:R-:W-:-:S07]  /*3380*/  MOV R11, UR9 ;  /* 0x00000009000b7c02 */ /* 0x000fce0008000f00 */
[----:B------:R-:W-:-:S07]  /*3390*/  LEPC R20, `(.L_x_2868) ;  /* 0x000000001014794e */ /* 0x000fce0000000000 */
[----:B-1-3-5:R-:W-:Y:S05]  /*33a0*/  CALL.ABS.NOINC R2 ;  /* 0x0000000002007343 */ /* 0x02afea0003c00000 */
.L_x_2868:
[----:B------:R-:W-:Y:S01]  /*33b0*/  CS2R R2, SRZ ;  /* 0x0000000000027805 */ /* 0x000fe2000001ff00 */
[----:B------:R-:W-:Y:S06]  /*33c0*/  BRA `(.L_x_2846) ;  /* 0x0000000000447947 */ /* 0x000fec0003800000 */
.L_x_2867:
[----:B------:R-:W4:Y:S01]  /*33d0*/  LDG.E.U8 R0, desc[UR36][R22.64] ;  /* 0x0000002416007981 */ /* 0x000f22000c1e1100 */
[----:B0-23--:R-:W-:Y:S02]  /*33e0*/  IMAD.MOV.U32 R2, RZ, RZ, 0x0 ;  /* 0x00000000ff027424 */ /* 0x00dfe400078e00ff */
[----:B------:R-:W-:Y:S01]  /*33f0*/  IMAD.MOV.U32 R3, RZ, RZ, 0x38000000 ;  /* 0x38000000ff037424 */ /* 0x000fe200078e00ff */
[----:B----4-:R-:W-:-:S13]  /*3400*/  ISETP.NE.AND P0, PT, R0, RZ, PT ;  /* 0x000000ff0000720c */ /* 0x010fda0003f05270 */
[----:B------:R-:W-:Y:S05]  /*3410*/  @!P0 BRA `(.L_x_2846) ;  /* 0x0000000000308947 */ /* 0x000fea0003800000 */
[----:B------:R-:W-:-:S13]  /*3420*/  ISETP.NE.AND P0, PT, R0, 0xff, PT ;  /* 0x000000ff0000780c */ /* 0x000fda0003f05270 */
[----:B------:R-:W-:Y:S01]  /*3430*/  @P0 SHF.L.U32 R0, R0, 0x17, RZ ;  /* 0x0000001700000819 */ /* 0x000fe200000006ff */
[----:B------:R-:W-:Y:S02]  /*3440*/  @!P0 IMAD.MOV.U32 R2, RZ, RZ, 0x20000000 ;  /* 0x20000000ff028424 */ /* 0x000fe400078e00ff */
[----:B------:R-:W-:Y:S02]  /*3450*/  @!P0 IMAD.MOV.U32 R3, RZ, RZ, 0x7ff80000 ;  /* 0x7ff80000ff038424 */ /* 0x000fe400078e00ff */
[----:B------:R-:W-:-:S04]  /*3460*/  @P0 FMUL.FTZ R0, R0, 1 ;  /* 0x3f80000000000820 */ /* 0x000fc80000410000 */
[----:B------:R0:W2:Y:S02]  /*3470*/  @P0 F2F.F64.F32 R2, R0 ;  /* 0x0000000000020310 */ /* 0x0000a40000201800 */
[----:B0-2---:R-:W-:Y:S05]  /*3480*/  BRA `(.L_x_2846) ;  /* 0x0000000000147947 */ /* 0x005fea0003800000 */
.L_x_2866:
[----:B0-23--:R-:W2:Y:S02]  /*3490*/  LDG.E.64 R2, desc[UR36][R22.64] ;  /* 0x0000002416027981 */ /* 0x00dea4000c1e1b00 */
[----:B--2---:R-:W0:Y:S02]  /*34a0*/  I2F.F64.U64 R2, R2 ;  /* 0x0000000200027312 */ /* 0x004e240000301800 */
[----:B0-----:R-:W-:Y:S05]  /*34b0*/  BRA `(.L_x_2846) ;  /* 0x0000000000087947 */ /* 0x001fea0003800000 */
.L_x_2865:
[----:B0-23--:R-:W2:Y:S02]  /*34c0*/  LDG.E R2, desc[UR36][R22.64] ;  /* 0x0000002416027981 */ /* 0x00dea4000c1e1900 */
[----:B--2---:R-:W0:Y:S02]  /*34d0*/  I2F.F64.U32 R2, R2 ;  /* 0x0000000200027312 */ /* 0x004e240000201800 */
.L_x_2846:
[----:B------:R-:W-:Y:S05]  /*34e0*/  BSYNC.RECONVERGENT B6 ;  /* 0x0000000000067941 */ /* 0x000fea0003800200 */
.L_x_2840:
[----:B------:R-:W4:Y:S01]  /*34f0*/  LDCU.64 UR6, c[0x0][0x5e8] ;  /* 0x0000bd00ff0677ac */ /* 0x000f220008000a00 */
[----:B01---5:R4:W-:Y:S01]  /*3500*/  DMUL R4, R2, R16 ;  /* 0x0000001002047228 */ /* 0x0239e20000000000 */
[----:B------:R-:W-:-:S04]  /*3510*/  UPRMT UR4, UR43, 0x9910, URZ ;  /* 0x000099102b047896 */ /* 0x000fc800080000ff */
[----:B------:R-:W-:Y:S01]  /*3520*/  UISETP.GT.AND UP0, UPT, UR4, 0x9, UPT ;  /* 0x000000090400788c */ /* 0x000fe2000bf04270 */
[----:B----4-:R-:W-:-:S04]  /*3530*/  IADD3 R2, P1, PT, R18, UR6, RZ ;  /* 0x0000000612027c10 */ /* 0x010fc8000ff3e0ff */
[----:B------:R-:W-:-:S15]  /*3540*/  IADD3.X R3, PT, PT, RZ, UR7, RZ, P1, !PT ;  /* 0x00000007ff037c10 */ /* 0x000fde0008ffe4ff */
[----:B------:R-:W-:-:S15]  /*3550*/  NOP ;  /* 0x0000000000007918 */ /* 0x000fde0000000000 */
[----:B------:R-:W-:-:S15]  /*3560*/  NOP ;  /* 0x0000000000007918 */ /* 0x000fde0000000000 */
[----:B------:R-:W-:-:S09]  /*3570*/  NOP ;  /* 0x0000000000007918 */ /* 0x000fd20000000000 */
[----:B------:R-:W0:Y:S02]  /*3580*/  DSETP.GT.AND P0, PT, R16, RZ, PT ;  /* 0x000000ff1000722a */ /* 0x000e240003f04000 */
[----:B0-----:R-:W-:Y:S02]  /*3590*/  FSEL R4, R16, R4, P0 ;  /* 0x0000000410047208 */ /* 0x001fe40000000000 */
[----:B------:R-:W-:Y:S01]  /*35a0*/  FSEL R5, R17, R5, P0 ;  /* 0x0000000511057208 */ /* 0x000fe20000000000 */
        /* <DEDUP_REMOVED lines=9> */
[----:B------:R-:W0:Y:S02]  /*3640*/  F2I.F64.TRUNC R5, R4 ;  /* 0x0000000400057311 */ /* 0x000e24000030d100 */
[----:B0-----:R0:W-:Y:S01]  /*3650*/  STG.E.U8 desc[UR36][R2.64], R5 ;  /* 0x0000000502007986 */ /* 0x0011e2000c101124 */
[----:B------:R-:W-:Y:S05]  /*3660*/  BRA `(.L_x_2874) ;  /* 0x0000001000947947 */ /* 0x000fea0003800000 */
.L_x_2872:
[----:B------:R-:W0:Y:S02]  /*3670*/  F2I.S64.F64.TRUNC R4, R4 ;  /* 0x0000000400047311 */ /* 0x000e24000030d900 */
[----:B0-----:R-:W-:-:S05]  /*3680*/  IMAD.MOV.U32 R7, RZ, RZ, R4 ;  /* 0x000000ffff077224 */ /* 0x001fca00078e0004 */
[----:B------:R0:W-:Y:S01]  /*3690*/  STG.E.U8 desc[UR36][R2.64], R7 ;  /* 0x0000000702007986 */ /* 0x0001e2000c101124 */
[----:B------:R-:W-:Y:S05]  /*36a0*/  BRA `(.L_x_2874) ;  /* 0x0000001000847947 */ /* 0x000fea0003800000 */
.L_x_2871:
[----:B------:R-:W-:-:S09]  /*36b0*/  UISETP.NE.AND UP0, UPT, UR4, 0x2, UPT ;  /* 0x000000020400788c */ /* 0x000fd2000bf05270 */
[----:B------:R-:W-:Y:S05]  /*36c0*/  BRA.U !UP0, `(.L_x_2875) ;  /* 0x0000000108287547 */ /* 0x000fea000b800000 */
[----:B------:R-:W-:-:S09]  /*36d0*/  UISETP.NE.AND UP0, UPT, UR4, 0x3, UPT ;  /* 0x000000030400788c */ /* 0x000fd2000bf05270 */
[----:B------:R-:W-:Y:S05]  /*36e0*/  BRA.U !UP0, `(.L_x_2876) ;  /* 0x0000000108147547 */ /* 0x000fea000b800000 */
[----:B------:R-:W-:-:S09]  /*36f0*/  UISETP.NE.AND UP0, UPT, UR4, 0x4, UPT ;  /* 0x000000040400788c */ /* 0x000fd2000bf05270 */
[----:B------:R-:W-:Y:S05]  /*3700*/  BRA.U UP0, `(.L_x_2873) ;  /* 0x0000000d00b47547 */ /* 0x000fea000b800000 */
[----:B------:R-:W0:Y:S02]  /*3710*/  F2I.S64.F64.TRUNC R4, R4 ;  /* 0x0000000400047311 */ /* 0x000e24000030d900 */
[----:B0-----:R0:W-:Y:S01]  /*3720*/  STG.E.64 desc[UR36][R2.64], R4 ;  /* 0x0000000402007986 */ /* 0x0011e2000c101b24 */
[----:B------:R-:W-:Y:S05]  /*3730*/  BRA `(.L_x_2874) ;  /* 0x0000001000607947 */ /* 0x000fea0003800000 */
.L_x_2876:
[----:B------:R-:W0:Y:S02]  /*3740*/  F2I.F64.TRUNC R5, R4 ;  /* 0x0000000400057311 */ /* 0x000e24000030d100 */
[----:B0-----:R0:W-:Y:S01]  /*3750*/  STG.E desc[UR36][R2.64], R5 ;  /* 0x0000000502007986 */ /* 0x0011e2000c101924 */
[----:B------:R-:W-:Y:S05]  /*3760*/  BRA `(.L_x_2874) ;  /* 0x0000001000547947 */ /* 0x000fea0003800000 */
.L_x_2875:
[----:B------:R-:W0:Y:S02]  /*3770*/  F2I.F64.TRUNC R5, R4 ;  /* 0x0000000400057311 */ /* 0x000e24000030d100 */
[----:B0-----:R0:W-:Y:S01]  /*3780*/  STG.E.U16 desc[UR36][R2.64], R5 ;  /* 0x0000000502007986 */ /* 0x0011e2000c101524 */
[----:B------:R-:W-:Y:S05]  /*3790*/  BRA `(.L_x_2874) ;  /* 0x0000001000487947 */ /* 0x000fea0003800000 */
.L_x_2870:
[----:B------:R-:W-:-:S09]  /*37a0*/  UISETP.GT.AND UP0, UPT, UR4, 0x6, UPT ;  /* 0x000000060400788c */ /* 0x000fd2000bf04270 */
[----:B------:R-:W-:Y:S05]  /*37b0*/  BRA.U UP0, `(.L_x_2877) ;  /* 0x00000001006c7547 */ /* 0x000fea000b800000 */
[----:B------:R-:W-:-:S09]  /*37c0*/  UISETP.NE.AND UP0, UPT, UR4, 0x5, UPT ;  /* 0x000000050400788c */ /* 0x000fd2000bf05270 */
[----:B------:R-:W-:Y:S05]  /*37d0*/  BRA.U !UP0, `(.L_x_2878) ;  /* 0x0000000108347547 */ /* 0x000fea000b800000 */
[----:B------:R-:W-:-:S09]  /*37e0*/  UISETP.NE.AND UP0, UPT, UR4, 0x6, UPT ;  /* 0x000000060400788c */ /* 0x000fd2000bf05270 */
[----:B------:R-:W-:Y:S05]  /*37f0*/  BRA.U UP0, `(.L_x_2873) ;  /* 0x0000000d00787547 */ /* 0x000fea000b800000 */
[----:B------:R-:W-:Y:S01]  /*3800*/  UMOV UR4, 0xf0000000 ;  /* 0xf000000000047882 */ /* 0x000fe20000000000 */
[----:B------:R-:W-:Y:S01]  /*3810*/  UMOV UR5, 0x380fffff ;  /* 0x380fffff00057882 */ /* 0x000fe20000000000 */
[----:B------:R-:W0:-:S15]  /*3820*/  F2F.F32.F64 R7, R4 ;  /* 0x0000000400077310 */ /* 0x000e1e0000301000 */
[----:B------:R-:W-:-:S15]  /*3830*/  NOP ;  /* 0x0000000000007918 */ /* 0x000fde0000000000 */
[----:B------:R-:W-:-:S15]  /*3840*/  NOP ;  /* 0x0000000000007918 */ /* 0x000fde0000000000 */
[----:B------:R-:W-:-:S15]  /*3850*/  NOP ;  /* 0x0000000000007918 */ /* 0x000fde0000000000 */
[----:B------:R-:W-:-:S04]  /*3860*/  NOP ;  /* 0x0000000000007918 */ /* 0x000fc80000000000 */
[----:B------:R-:W0:Y:S02]  /*3870*/  DSETP.GEU.AND P0, PT, |R4|, UR4, PT ;  /* 0x0000000404007e2a */ /* 0x000e24000bf0e200 */
[----:B0-----:R-:W-:-:S05]  /*3880*/  @!P0 FMUL R7, R7, 1.175494350822287508e-38 ;  /* 0x0080000007078820 */ /* 0x001fca0000400000 */
[----:B------:R1:W-:Y:S01]  /*3890*/  STG.E desc[UR36][R2.64], R7 ;  /* 0x0000000702007986 */ /* 0x0003e2000c101924 */
[----:B------:R-:W-:Y:S05]  /*38a0*/  BRA `(.L_x_2874) ;  /* 0x0000001000047947 */ /* 0x000fea0003800000 */
.L_x_2878:
        /* <DEDUP_REMOVED lines=9> */
[----:B------:R-:W-:-:S05]  /*3940*/  F2FP.F16.F32.PACK_AB R0, RZ, R0 ;  /* 0x00000000ff00723e */ /* 0x000fca00000000ff */
[----:B------:R0:W-:Y:S01]  /*3950*/  STG.E.U16 desc[UR36][R2.64], R0 ;  /* 0x0000000002007986 */ /* 0x0001e2000c101524 */
[----:B------:R-:W-:Y:S05]  /*3960*/  BRA `(.L_x_2874) ;  /* 0x0000000c00d47947 */ /* 0x000fea0003800000 */
.L_x_2877:
[----:B------:R-:W-:-:S09]  /*3970*/  UISETP.NE.AND UP0, UPT, UR4, 0x7, UPT ;  /* 0x000000070400788c */ /* 0x000fd2000bf05270 */
[----:B------:R-:W-:Y:S05]  /*3980*/  BRA.U !UP0, `(.L_x_2879) ;  /* 0x0000000108747547 */ /* 0x000fea000b800000 */
        /* <DEDUP_REMOVED lines=11> */
[----:B------:R-:W0:Y:S01]  /*3a40*/  DSETP.GEU.AND P0, PT, |R4|, UR4, PT ;  /* 0x0000000404007e2a */ /* 0x000e22000bf0e200 */
[----:B------:R-:W-:Y:S02]  /*3a50*/  IMAD.MOV.U32 R7, RZ, RZ, RZ ;  /* 0x000000ffff077224 */ /* 0x000fe400078e00ff */
[----:B0-----:R-:W-:-:S05]  /*3a60*/  @!P0 FMUL R6, R6, 1.175494350822287508e-38 ;  /* 0x0080000006068820 */ /* 0x001fca0000400000 */
[----:B------:R0:W-:Y:S01]  /*3a70*/  STG.E.64 desc[UR36][R2.64], R6 ;  /* 0x0000000602007986 */ /* 0x0001e2000c101b24 */
[----:B------:R-:W-:Y:S05]  /*3a80*/  BRA `(.L_x_2874) ;  /* 0x0000000c008c7947 */ /* 0x000fea0003800000 */
.L_x_2880:
        /* <DEDUP_REMOVED lines=9> */
[----:B------:R-:W-:-:S04]  /*3b20*/  F2FP.F16.F32.PACK_AB R5, RZ, R0 ;  /* 0x00000000ff05723e */ /* 0x000fc800000000ff */
[----:B------:R-:W-:-:S05]  /*3b30*/  PRMT R5, R5, 0x5410, RZ ;  /* 0x0000541005057816 */ /* 0x000fca00000000ff */
[----:B------:R4:W-:Y:S01]  /*3b40*/  STG.E desc[UR36][R2.64], R5 ;  /* 0x0000000502007986 */ /* 0x0009e2000c101924 */
[----:B------:R-:W-:Y:S05]  /*3b50*/  BRA `(.L_x_2874) ;  /* 0x0000000c00587947 */ /* 0x000fea0003800000 */
.L_x_2879:
[----:B------:R0:W-:Y:S01]  /*3b60*/  STG.E.64 desc[UR36][R2.64], R4 ;  /* 0x0000000402007986 */ /* 0x0001e2000c101b24 */
[----:B------:R-:W-:Y:S05]  /*3b70*/  BRA `(.L_x_2874) ;  /* 0x0000000c00507947 */ /* 0x000fea0003800000 */
.L_x_2869:
        /* <DEDUP_REMOVED lines=8> */
[----:B------:R-:W0:Y:S02]  /*3c00*/  DSETP.NEU.AND P0, PT, R4, RZ, PT ;  /* 0x000000ff0400722a */ /* 0x000e240003f0d000 */
[----:B0-----:R-:W-:-:S05]  /*3c10*/  SEL R5, RZ, 0x1, !P0 ;  /* 0x00000001ff057807 */ /* 0x001fca0004000000 */
[----:B------:R0:W-:Y:S01]  /*3c20*/  STG.E.U8 desc[UR36][R2.64], R5 ;  /* 0x0000000502007986 */ /* 0x0001e2000c101124 */
[----:B------:R-:W-:Y:S05]  /*3c30*/  BRA `(.L_x_2874) ;  /* 0x0000000c00207947 */ /* 0x000fea0003800000 */
.L_x_2883:
[----:B------:R-:W-:-:S05]  /*3c40*/  CS2R R6, SRZ ;  /* 0x0000000000067805 */ /* 0x000fca000001ff00 */
[----:B------:R0:W-:Y:S01]  /*3c50*/  STG.E.128 desc[UR36][R2.64], R4 ;  /* 0x0000000402007986 */ /* 0x0001e2000c101d24 */
[----:B------:R-:W-:Y:S05]  /*3c60*/  BRA `(.L_x_2874) ;  /* 0x0000000c00147947 */ /* 0x000fea0003800000 */
.L_x_2882:
        /* <DEDUP_REMOVED lines=14> */
[----:B------:R-:W-:Y:S01]  /*3d50*/  BSSY.RECONVERGENT B0, `(.L_x_2886) ;  /* 0x000000d000007945 */ /* 0x000fe20003800200 */
[----:B0-----:R-:W-:Y:S01]  /*3d60*/  @!P0 FMUL R9, R9, 1.175494350822287508e-38 ;  /* 0x0080000009098820 */ /* 0x001fe20000400000 */
[----:B------:R-:W-:-:S04]  /*3d70*/  MOV R0, 0x7f ;  /* 0x0000007f00007802 */ /* 0x000fc80000000f00 */
        /* <DEDUP_REMOVED lines=10> */
.L_x_2887:
[----:B------:R-:W-:Y:S05]  /*3e20*/  BSYNC.RECONVERGENT B0 ;  /* 0x0000000000007941 */ /* 0x000fea0003800200 */
.L_x_2886:
[----:B------:R-:W-:-:S05]  /*3e30*/  LOP3.LUT R7, R0, 0x80, R7, 0xf8, !PT ;  /* 0x0000008000077812 */ /* 0x000fca00078ef807 */
[----:B------:R0:W-:Y:S01]  /*3e40*/  STG.E.U8 desc[UR36][R2.64], R7 ;  /* 0x0000000702007986 */ /* 0x0001e2000c101124 */
[----:B------:R-:W-:Y:S05]  /*3e50*/  BRA `(.L_x_2874) ;  /* 0x0000000800987947 */ /* 0x000fea0003800000 */
.L_x_2885:
        /* <DEDUP_REMOVED lines=9> */
[----:B0-----:R-:W-:-:S05]  /*3ef0*/  @!P0 FMUL R9, R9, 1.175494350822287508e-38 ;  /* 0x0080000009098820 */ /* 0x001fca0000400000 */
        /* <DEDUP_REMOVED lines=13> */
.L_x_2889:
[----:B------:R-:W-:Y:S05]  /*3fd0*/  BSYNC.RECONVERGENT B0 ;  /* 0x0000000000007941 */ /* 0x000fea0003800200 */
.L_x_2888:
[----:B------:R-:W-:-:S05]  /*3fe0*/  LOP3.LUT R7, R0, 0x80, R7, 0xf8, !PT ;  /* 0x0000008000077812 */ /* 0x000fca00078ef807 */
[----:B------:R0:W-:Y:S01]  /*3ff0*/  STG.E.U8 desc[UR36][R2.64], R7 ;  /* 0x0000000702007986 */ /* 0x0001e2000c101124 */
[----:B------:R-:W-:Y:S05]  /*4000*/  BRA `(.L_x_2874) ;  /* 0x00000008002c7947 */ /* 0x000fea0003800000 */
.L_x_2884:
        /* <DEDUP_REMOVED lines=9> */
[----:B------:R-:W-:-:S05]  /*40a0*/  F2FP.BF16.F32.PACK_AB R0, RZ, R0 ;  /* 0x00000000ff00723e */ /* 0x000fca00000010ff */
[----:B------:R0:W-:Y:S01]  /*40b0*/  STG.E.U16 desc[UR36][R2.64], R0 ;  /* 0x0000000002007986 */ /* 0x0001e2000c101524 */
[----:B------:R-:W-:Y:S05]  /*40c0*/  BRA `(.L_x_2874) ;  /* 0x0000000400fc7947 */ /* 0x000fea0003800000 */
.L_x_2881:
        /* <DEDUP_REMOVED lines=8> */
[----:B------:R-:W0:Y:S02]  /*4150*/  F2I.U32.F64.TRUNC R5, R4 ;  /* 0x0000000400057311 */ /* 0x000e24000030d000 */
[----:B0-----:R0:W-:Y:S01]  /*4160*/  STG.E.U16 desc[UR36][R2.64], R5 ;  /* 0x0000000502007986 */ /* 0x0011e2000c101524 */
[----:B------:R-:W-:Y:S05]  /*4170*/  BRA `(.L_x_2874) ;  /* 0x0000000400d07947 */ /* 0x000fea0003800000 */
.L_x_2892:
        /* <DEDUP_REMOVED lines=10> */
[----:B------:R-:W-:-:S04]  /*4220*/  IMAD.MOV.U32 R0, RZ, RZ, 0x80 ;  /* 0x00000080ff007424 */ /* 0x000fc800078e00ff */
        /* <DEDUP_REMOVED lines=10> */
.L_x_2895:
[----:B------:R-:W-:-:S04]  /*42d0*/  SHF.R.U32.HI R0, RZ, 0x14, R7 ;  /* 0x00000014ff007819 */ /* 0x000fc80000011607 */
[----:B------:R-:W-:-:S04]  /*42e0*/  LOP3.LUT R0, R0, 0x1, RZ, 0xc0, !PT ;  /* 0x0000000100007812 */ /* 0x000fc800078ec0ff */
[----:B------:R-:W-:-:S04]  /*42f0*/  IADD3 R0, PT, PT, R7, 0x487ffff, R0 ;  /* 0x0487ffff07007810 */ /* 0x000fc80007ffe000 */
[----:B------:R-:W-:-:S04]  /*4300*/  SHF.R.U32.HI R0, RZ, 0x14, R0 ;  /* 0x00000014ff007819 */ /* 0x000fc80000011600 */
[----:B------:R-:W-:-:S07]  /*4310*/  LOP3.LUT R4, R0, 0xff, RZ, 0xc0, !PT ;  /* 0x000000ff00047812 */ /* 0x000fce00078ec0ff */
.L_x_2896:
[----:B------:R-:W-:-:S04]  /*4320*/  SHF.R.U32.HI R5, RZ, 0x18, R7 ;  /* 0x00000018ff057819 */ /* 0x000fc80000011607 */
[----:B------:R-:W-:-:S04]  /*4330*/  LOP3.LUT R4, R4, 0x80, R5, 0xf8, !PT ;  /* 0x0000008004047812 */ /* 0x000fc800078ef805 */
[----:B------:R-:W-:-:S07]  /*4340*/  PRMT R0, R4, 0x7610, R0 ;  /* 0x0000761004007816 */ /* 0x000fce0000000000 */
.L_x_2894:
[----:B------:R-:W-:Y:S05]  /*4350*/  BSYNC.RECONVERGENT B0 ;  /* 0x0000000000007941 */ /* 0x000fea0003800200 */
.L_x_2893:
[----:B------:R0:W-:Y:S01]  /*4360*/  STG.E.U8 desc[UR36][R2.64], R0 ;  /* 0x0000000002007986 */ /* 0x0001e2000c101124 */
[----:B------:R-:W-:Y:S05]  /*4370*/  BRA `(.L_x_2874) ;  /* 0x0000000400507947 */ /* 0x000fea0003800000 */
.L_x_2891:
        /* <DEDUP_REMOVED lines=21> */
.L_x_2899:
[----:B------:R-:W-:-:S04]  /*44d0*/  SHF.R.U32.HI R0, RZ, 0x15, R7 ;  /* 0x00000015ff007819 */ /* 0x000fc80000011607 */
[----:B------:R-:W-:-:S04]  /*44e0*/  LOP3.LUT R0, R0, 0x1, RZ, 0xc0, !PT ;  /* 0x0000000100007812 */ /* 0x000fc800078ec0ff */
[----:B------:R-:W-:-:S04]  /*44f0*/  IADD3 R0, PT, PT, R7, 0x88fffff, R0 ;  /* 0x088fffff07007810 */ /* 0x000fc80007ffe000 */
[----:B------:R-:W-:-:S04]  /*4500*/  SHF.R.U32.HI R0, RZ, 0x15, R0 ;  /* 0x00000015ff007819 */ /* 0x000fc80000011600 */
[----:B------:R-:W-:-:S07]  /*4510*/  LOP3.LUT R4, R0, 0xff, RZ, 0xc0, !PT ;  /* 0x000000ff00047812 */ /* 0x000fce00078ec0ff */
.L_x_2900:
[----:B------:R-:W-:-:S04]  /*4520*/  SHF.R.U32.HI R5, RZ, 0x18, R7 ;  /* 0x00000018ff057819 */ /* 0x000fc80000011607 */
[----:B------:R-:W-:-:S04]  /*4530*/  LOP3.LUT R4, R4, 0x80, R5, 0xf8, !PT ;  /* 0x0000008004047812 */ /* 0x000fc800078ef805 */
[----:B------:R-:W-:-:S07]  /*4540*/  PRMT R0, R4, 0x7610, R0 ;  /* 0x0000761004007816 */ /* 0x000fce0000000000 */
.L_x_2898:
[----:B------:R-:W-:Y:S05]  /*4550*/  BSYNC.RECONVERGENT B0 ;  /* 0x0000000000007941 */ /* 0x000fea0003800200 */
.L_x_2897:
[----:B------:R0:W-:Y:S01]  /*4560*/  STG.E.U8 desc[UR36][R2.64], R0 ;  /* 0x0000000002007986 */ /* 0x0001e2000c101124 */
[----:B------:R-:W-:Y:S05]  /*4570*/  BRA `(.L_x_2874) ;  /* 0x0000000000d07947 */ /* 0x000fea0003800000 */
.L_x_2890:
[----:B------:R-:W-:-:S09]  /*4580*/  UISETP.NE.AND UP0, UPT, UR4, 0x1c, UPT ;  /* 0x0000001c0400788c */ /* 0x000fd2000bf05270 */
[----:B------:R-:W-:Y:S05]  /*4590*/  BRA.U !UP0, `(.L_x_2901) ;  /* 0x0000000108c07547 */ /* 0x000fea000b800000 */
[----:B------:R-:W-:-:S09]  /*45a0*/  UISETP.NE.AND UP0, UPT, UR4, 0x1d, UPT ;  /* 0x0000001d0400788c */ /* 0x000fd2000bf05270 */
[----:B------:R-:W-:Y:S05]  /*45b0*/  BRA.U !UP0, `(.L_x_2902) ;  /* 0x0000000108ac7547 */ /* 0x000fea000b800000 */
[----:B------:R-:W-:-:S09]  /*45c0*/  UISETP.NE.AND UP0, UPT, UR4, 0x2c, UPT ;  /* 0x0000002c0400788c */ /* 0x000fd2000bf05270 */
[----:B------:R-:W-:Y:S05]  /*45d0*/  BRA.U !UP0, `(.L_x_2903) ;  /* 0x0000000108447547 */ /* 0x000fea000b800000 */
.L_x_2873:
[----:B------:R-:W-:Y:S01]  /*45e0*/  MOV R0, 0x130 ;  /* 0x0000013000007802 */ /* 0x000fe20000000f00 */
[----:B------:R-:W0:Y:S01]  /*45f0*/  LDCU.64 UR6, c[0x4][0x120] ;  /* 0x01002400ff0677ac */ /* 0x000e220008000a00 */
[----:B------:R-:W-:Y:S02]  /*4600*/  HFMA2 R13, -RZ, RZ, 0, 0 ;  /* 0x00000000ff0d7431 */ /* 0x000fe400000001ff */
[----:B------:R-:W-:Y:S01]  /*4610*/  IMAD.MOV.U32 R8, RZ, RZ, 0x65 ;  /* 0x00000065ff087424 */ /* 0x000fe200078e00ff */
[----:B------:R1:W4:Y:S01]  /*4620*/  LDC.64 R2, c[0x4][R0] ;  /* 0x0100000000027b82 */ /* 0x0003220000000a00 */
[----:B------:R-:W5:Y:S01]  /*4630*/  LDCU.64 UR8, c[0x4][0x128] ;  /* 0x01002500ff0877ac */ /* 0x000f620008000a00 */
[----:B------:R-:W-:Y:S01]  /*4640*/  IMAD.MOV.U32 R12, RZ, RZ, 0x1 ;  /* 0x00000001ff0c7424 */ /* 0x000fe200078e00ff */
[----:B------:R-:W2:Y:S01]  /*4650*/  LDCU.64 UR4, c[0x4][0x8] ;  /* 0x01000100ff0477ac */ /* 0x000ea20008000a00 */
[----:B0-----:R-:W-:Y:S02]  /*4660*/  IMAD.U32 R4, RZ, RZ, UR6 ;  /* 0x00000006ff047e24 */ /* 0x001fe4000f8e00ff */
[----:B------:R-:W-:Y:S01]  /*4670*/  IMAD.U32 R5, RZ, RZ, UR7 ;  /* 0x00000007ff057e24 */ /* 0x000fe2000f8e00ff */
[----:B-----5:R-:W-:Y:S01]  /*4680*/  MOV R6, UR8 ;  /* 0x0000000800067c02 */ /* 0x020fe20008000f00 */
[----:B------:R-:W-:-:S02]  /*4690*/  IMAD.U32 R7, RZ, RZ, UR9 ;  /* 0x00000009ff077e24 */ /* 0x000fc4000f8e00ff */
[----:B--2---:R-:W-:Y:S01]  /*46a0*/  IMAD.U32 R10, RZ, RZ, UR4 ;  /* 0x00000004ff0a7e24 */ /* 0x004fe2000f8e00ff */
[----:B-1----:R-:W-:-:S07]  /*46b0*/  MOV R11, UR5 ;  /* 0x00000005000b7c02 */ /* 0x002fce0008000f00 */
[----:B------:R-:W-:-:S07]  /*46c0*/  LEPC R20, `(.L_x_2904) ;  /* 0x000000001014794e */ /* 0x000fce0000000000 */
[----:B---34-:R-:W-:Y:S05]  /*46d0*/  CALL.ABS.NOINC R2 ;  /* 0x0000000002007343 */ /* 0x018fea0003c00000 */
.L_x_2904:
[----:B------:R-:W-:Y:S05]  /*46e0*/  BRA `(.L_x_2874) ;  /* 0x0000000000747947 */ /* 0x000fea0003800000 */
.L_x_2903:
        /* <DEDUP_REMOVED lines=8> */
[----:B0-----:R-:W-:Y:S01]  /*4770*/  @!P0 FMUL R8, R8, 1.175494350822287508e-38 ;  /* 0x0080000008088820 */ /* 0x001fe20000400000 */
[----:B------:R-:W-:-:S04]  /*4780*/  IMAD.MOV.U32 R5, RZ, RZ, 0xff ;  /* 0x000000ffff057424 */ /* 0x000fc800078e00ff */
        /* <DEDUP_REMOVED lines=10> */
[----:B------:R-:W-:-:S05]  /*4830*/  @!P0 IADD3 R0, PT, PT, R6, RZ, RZ ;  /* 0x000000ff06008210 */ /* 0x000fca0007ffe0ff */
[----:B------:R-:W-:-:S05]  /*4840*/  @P1 IMAD.MOV.U32 R5, RZ, RZ, R0 ;  /* 0x000000ffff051224 */ /* 0x000fca00078e0000 */
[----:B------:R0:W-:Y:S01]  /*4850*/  STG.E.U8 desc[UR36][R2.64], R5 ;  /* 0x0000000502007986 */ /* 0x0001e2000c101124 */
[----:B------:R-:W-:Y:S05]  /*4860*/  BRA `(.L_x_2874) ;  /* 0x0000000000147947 */ /* 0x000fea0003800000 */
.L_x_2902:
[----:B------:R-:W0:Y:S02]  /*4870*/  F2I.U64.F64.TRUNC R4, R4 ;  /* 0x0000000400047311 */ /* 0x000e24000030d800 */
[----:B0-----:R0:W-:Y:S01]  /*4880*/  STG.E.64 desc[UR36][R2.64], R4 ;  /* 0x0000000402007986 */ /* 0x0011e2000c101b24 */
[----:B------:R-:W-:Y:S05]  /*4890*/  BRA `(.L_x_2874) ;  /* 0x0000000000087947 */ /* 0x000fea0003800000 */
.L_x_2901:
[----:B------:R-:W0:Y:S02]  /*48a0*/  F2I.U32.F64.TRUNC R5, R4 ;  /* 0x0000000400057311 */ /* 0x000e24000030d000 */
[----:B0-----:R0:W-:Y:S02]  /*48b0*/  STG.E desc[UR36][R2.64], R5 ;  /* 0x0000000502007986 */ /* 0x0011e4000c101924 */
.L_x_2874:
[----:B------:R-:W-:-:S07]  /*48c0*/  VIADD R19, R19, 0x80 ;  /* 0x0000008013137836 */ /* 0x000fce0000000000 */
.L_x_2809:
[----:B------:R-:W-:Y:S05]  /*48d0*/  BSYNC.RECONVERGENT B7 ;  /* 0x0000000000077941 */ /* 0x000fea0003800200 */
.L_x_2808:
[----:B------:R-:W5:Y:S01]  /*48e0*/  LDCU UR4, c[0x0][0x380] ;  /* 0x00007000ff0477ac */ /* 0x000f620008000800 */
[----:B------:R-:W-:Y:S01]  /*48f0*/  BSSY.RECONVERGENT B7, `(.L_x_2905) ;  /* 0x000047e000077945 */ /* 0x000fe20003800200 */
[----:B-----5:R-:W-:-:S13]  /*4900*/  ISETP.GE.AND P0, PT, R19, UR4, PT ;  /* 0x0000000413007c0c */ /* 0x020fda000bf06270 */
[----:B------:R-:W-:Y:S05]  /*4910*/  @P0 BRA `(.L_x_2906) ;  /* 0x0000004400ec0947 */ /* 0x000fea0003800000 */
[----:B------:R-:W5:Y:S01]  /*4920*/  LDCU UR4, c[0x0][0x388] ;  /* 0x00007100ff0477ac */ /* 0x000f620008000800 */
[----:B--23--:R-:W-:Y:S02]  /*4930*/  HFMA2 R22, -RZ, RZ, 0, 0 ;  /* 0x00000000ff167431 */ /* 0x00cfe400000001ff */
[----:B0-----:R-:W-:Y:S02]  /*4940*/  IMAD.MOV.U32 R0, RZ, RZ, RZ ;  /* 0x000000ffff007224 */ /* 0x001fe400078e00ff */
[----:B------:R-:W-:Y:S01]  /*4950*/  IMAD.MOV.U32 R18, RZ, RZ, RZ ;  /* 0x000000ffff127224 */ /* 0x000fe200078e00ff */
[----:B-----5:R-:W-:-:S09]  /*4960*/  UISETP.NE.AND UP0, UPT, UR4, URZ, UPT ;  /* 0x000000ff0400728c */ /* 0x020fd2000bf05270 */
[----:B------:R-:W-:Y:S05]  /*4970*/  BRA.U !UP0, `(.L_x_2907) ;  /* 0x0000001508707547 */ /* 0x000fea000b800000 */
[----:B------:R-:W1:Y:S01]  /*4980*/  LDCU.64 UR4, c[0x0][0x390] ;  /* 0x00007200ff0477ac */ /* 0x000e620008000a00 */
[----:B------:R-:W-:Y:S01]  /*4990*/  MOV R18, RZ ;  /* 0x000000ff00127202 */ /* 0x000fe20000000f00 */
[----:B------:R-:W0:Y:S01]  /*49a0*/  LDCU UR6, c[0x0][0x38c] ;  /* 0x00007180ff0677ac */ /* 0x000e220008000800 */
[----:B------:R-:W2:Y:S01]  /*49b0*/  LDCU.64 UR8, c[0x0][0x4b8] ;  /* 0x00009700ff0877ac */ /* 0x000ea20008000a00 */
[----:B------:R-:W-:Y:S02]  /*49c0*/  UISETP.NE.AND UP0, UPT, UR41, URZ, UPT ;  /* 0x000000ff2900728c */ /* 0x000fe4000bf05270 */
[----:B-1--4-:R-:W-:Y:S01]  /*49d0*/  IMAD.HI.U32 R2, R19, UR4, R18 ;  /* 0x0000000413027c27 */ /* 0x012fe2000f8e0012 */
[----:B------:R-:W1:Y:S04]  /*49e0*/  LDCU UR4, c[0x0][0x4c0] ;  /* 0x00009800ff0477ac */ /* 0x000e680008000800 */
[----:B------:R-:W-:-:S05]  /*49f0*/  SHF.R.U32.HI R3, RZ, UR5, R2 ;  /* 0x00000005ff037c19 */ /* 0x000fca0008011602 */
[----:B------:R-:W-:-:S04]  /*4a00*/  IMAD.MOV R22, RZ, RZ, -R3 ;  /* 0x000000ffff167224 */ /* 0x000fc800078e0a03 */
[----:B0-----:R-:W-:-:S04]  /*4a10*/  IMAD R22, R22, UR6, R19 ;  /* 0x0000000616167c24 */ /* 0x001fc8000f8e0213 */
[C---:B--2---:R-:W-:Y:S02]  /*4a20*/  IMAD R18, R22.reuse, UR8, RZ ;  /* 0x0000000816127c24 */ /* 0x044fe4000f8e02ff */
        /* <DEDUP_REMOVED lines=337> */
.L_x_2907:
[----:B------:R-:W1:Y:S01]  /*5f40*/  LDCU.64 UR6, c[0x0][0x5f0] ;  /* 0x0000be00ff0677ac */ /* 0x000e620008000a00 */
[----:B------:R-:W-:Y:S01]  /*5f50*/  BSSY.RECONVERGENT B6, `(.L_x_2908) ;  /* 0x00000ec000067945 */ /* 0x000fe20003800200 */
[----:B------:R-:W-:-:S04]  /*5f60*/  UPRMT UR4, UR39, 0x9910, URZ ;  /* 0x0000991027047896 */ /* 0x000fc800080000ff */
[----:B------:R-:W-:Y:S01]  /*5f70*/  UISETP.GT.AND UP0, UPT, UR4, 0x9, UPT ;  /* 0x000000090400788c */ /* 0x000fe2000bf04270 */
[----:B-1--4-:R-:W-:-:S05]  /*5f80*/  IADD3 R2, P0, PT, R0, UR6, RZ ;  /* 0x0000000600027c10 */ /* 0x012fca000ff1e0ff */
        /* <DEDUP_REMOVED lines=11> */
[----:B--2---:R0:W1:Y:S02]  /*6040*/  I2F.F64.S16 R16, R2 ;  /* 0x0000000200107312 */ /* 0x0040640000101c00 */
[----:B01----:R-:W-:Y:S05]  /*6050*/  BRA `(.L_x_2914) ;  /* 0x0000000c006c7947 */ /* 0x003fea0003800000 */
.L_x_2912:
[----:B------:R-:W2:Y:S02]  /*6060*/  LDG.E.U8 R2, desc[UR36][R2.64] ;  /* 0x0000002402027981 */ /* 0x000ea4000c1e1100 */
[----:B--2---:R0:W1:Y:S02]  /*6070*/  I2F.F64.U16 R16, R2 ;  /* 0x0000000200107312 */ /* 0x0040640000101800 */
[----:B01----:R-:W-:Y:S05]  /*6080*/  BRA `(.L_x_2914) ;  /* 0x0000000c00607947 */ /* 0x003fea0003800000 */
.L_x_2911:
[----:B------:R-:W-:-:S09]  /*6090*/  UISETP.NE.AND UP0, UPT, UR4, 0x2, UPT ;  /* 0x000000020400788c */ /* 0x000fd2000bf05270 */
[----:B------:R-:W-:Y:S05]  /*60a0*/  BRA.U !UP0, `(.L_x_2915) ;  /* 0x0000000108287547 */ /* 0x000fea000b800000 */
[----:B------:R-:W-:-:S09]  /*60b0*/  UISETP.NE.AND UP0, UPT, UR4, 0x3, UPT ;  /* 0x000000030400788c */ /* 0x000fd2000bf05270 */
[----:B------:R-:W-:Y:S05]  /*60c0*/  BRA.U !UP0, `(.L_x_2916) ;  /* 0x0000000108147547 */ /* 0x000fea000b800000 */
[----:B------:R-:W-:-:S09]  /*60d0*/  UISETP.NE.AND UP0, UPT, UR4, 0x4, UPT ;  /* 0x000000040400788c */ /* 0x000fd2000bf05270 */
[----:B------:R-:W-:Y:S05]  /*60e0*/  BRA.U UP0, `(.L_x_2913) ;  /* 0x0000000900ec7547 */ /* 0x000fea000b800000 */
[----:B------:R-:W2:Y:S02]  /*60f0*/  LDG.E.64 R16, desc[UR36][R2.64] ;  /* 0x0000002402107981 */ /* 0x000ea4000c1e1b00 */
[----:B--2---:R-:W0:Y:S02]  /*6100*/  I2F.F64.S64 R16, R16 ;  /* 0x0000001000107312 */ /* 0x004e240000301c00 */
[----:B0-----:R-:W-:Y:S05]  /*6110*/  BRA `(.L_x_2914) ;  /* 0x0000000c003c7947 */ /* 0x001fea0003800000 */
.L_x_2916:
[----:B------:R-:W2:Y:S02]  /*6120*/  LDG.E R2, desc[UR36][R2.64] ;  /* 0x0000002402027981 */ /* 0x000ea4000c1e1900 */
[----:B--2---:R0:W1:Y:S02]  /*6130*/  I2F.F64 R16, R2 ;  /* 0x0000000200107312 */ /* 0x0040640000201c00 */
[----:B01----:R-:W-:Y:S05]  /*6140*/  BRA `(.L_x_2914) ;  /* 0x0000000c00307947 */ /* 0x003fea0003800000 */
.L_x_2915:
[----:B------:R-:W2:Y:S02]  /*6150*/  LDG.E.U16 R2, desc[UR36][R2.64] ;  /* 0x0000002402027981 */ /* 0x000ea4000c1e1500 */
[----:B--2---:R0:W1:Y:S02]  /*6160*/  I2F.F64.S16 R16, R2 ;  /* 0x0000000200107312 */ /* 0x0040640000101c00 */
[----:B01----:R-:W-:Y:S05]  /*6170*/  BRA `(.L_x_2914) ;  /* 0x0000000c00247947 */ /* 0x003fea0003800000 */
.L_x_2910:
        /* <DEDUP_REMOVED lines=8> */
[----:B------:R-:W0:Y:S02]  /*6200*/  F2F.F64.F32 R16, R16 ;  /* 0x0000001000107310 */ /* 0x000e240000201800 */
[----:B0-----:R-:W-:Y:S05]  /*6210*/  BRA `(.L_x_2914) ;  /* 0x0000000800fc7947 */ /* 0x001fea0003800000 */
.L_x_2918:
[----:B------:R-:W2:Y:S02]  /*6220*/  LDG.E.U16 R0, desc[UR36][R2.64] ;  /* 0x0000002402007981 */ /* 0x000ea4000c1e1500 */
[----:B--2---:R-:W-:-:S05]  /*6230*/  HADD2.F32 R0, -RZ, R0.H0_H0 ;  /* 0x20000000ff007230 */ /* 0x004fca0000004100 */
[----:B------:R-:W-:-:S04]  /*6240*/  FMUL.FTZ R0, R0, 1 ;  /* 0x3f80000000007820 */ /* 0x000fc80000410000 */
[----:B------:R0:W1:Y:S02]  /*6250*/  F2F.F64.F32 R16, R0 ;  /* 0x0000000000107310 */ /* 0x0000640000201800 */
[----:B01----:R-:W-:Y:S05]  /*6260*/  BRA `(.L_x_2914) ;  /* 0x0000000800e87947 */ /* 0x003fea0003800000 */
.L_x_2917:
        /* <DEDUP_REMOVED lines=8> */
[----:B------:R-:W1:Y:S02]  /*62f0*/  F2F.F64.F32 R16, R16 ;  /* 0x0000001000107310 */ /* 0x000e640000201800 */
[----:B-1----:R-:W-:Y:S05]  /*6300*/  BRA `(.L_x_2914) ;  /* 0x0000000800c07947 */ /* 0x002fea0003800000 */
.L_x_2920:
[----:B------:R-:W2:Y:S02]  /*6310*/  LDG.E.U16 R2, desc[UR36][R2.64] ;  /* 0x0000002402027981 */ /* 0x000ea4000c1e1500 */
[----:B--2---:R-:W-:-:S05]  /*6320*/  HADD2.F32 R0, -RZ, R2.H0_H0 ;  /* 0x20000002ff007230 */ /* 0x004fca0000004100 */
[----:B------:R-:W-:-:S04]  /*6330*/  FMUL.FTZ R0, R0, 1 ;  /* 0x3f80000000007820 */ /* 0x000fc80000410000 */
[----:B------:R1:W2:Y:S02]  /*6340*/  F2F.F64.F32 R16, R0 ;  /* 0x0000000000107310 */ /* 0x0002a40000201800 */
[----:B-12---:R-:W-:Y:S05]  /*6350*/  BRA `(.L_x_2914) ;  /* 0x0000000800ac7947 */ /* 0x006fea0003800000 */
.L_x_2919:
[----:B------:R0:W5:Y:S01]  /*6360*/  LDG.E.64 R16, desc[UR36][R2.64] ;  /* 0x0000002402107981 */ /* 0x000162000c1e1b00 */
[----:B------:R-:W-:Y:S05]  /*6370*/  BRA `(.L_x_2914) ;  /* 0x0000000800a47947 */ /* 0x000fea0003800000 */
.L_x_2909:
        /* <DEDUP_REMOVED lines=9> */
[----:B------:R-:W-:Y:S02]  /*6410*/  MOV R16, RZ ;  /* 0x000000ff00107202 */ /* 0x000fe40000000f00 */
[----:B--2---:R-:W-:-:S04]  /*6420*/  ISETP.NE.AND P0, PT, R2, RZ, PT ;  /* 0x000000ff0200720c */ /* 0x004fc80003f05270 */
[----:B------:R-:W-:Y:S01]  /*6430*/  FSEL R17, RZ, 1.875, !P0 ;  /* 0x3ff00000ff117808 */ /* 0x000fe20004000000 */
[----:B------:R-:W-:Y:S08]  /*6440*/  BRA `(.L_x_2914) ;  /* 0x0000000800707947 */ /* 0x000ff00003800000 */
.L_x_2923:
[----:B------:R1:W5:Y:S01]  /*6450*/  LDG.E.64 R16, desc[UR36][R2.64] ;  /* 0x0000002402107981 */ /* 0x000362000c1e1b00 */
[----:B------:R-:W-:Y:S05]  /*6460*/  BRA `(.L_x_2914) ;  /* 0x0000000800687947 */ /* 0x000fea0003800000 */
.L_x_2922:
        /* <DEDUP_REMOVED lines=23> */
[----:B------:R-:W-:-:S05]  /*65e0*/  LOP3.LUT R5, R5, 0x80000000, R0, 0xf8, !PT ;  /* 0x8000000005057812 */ /* 0x000fca00078ef800 */
[----:B------:R-:W-:-:S04]  /*65f0*/  FMUL.FTZ R5, R5, 1 ;  /* 0x3f80000005057820 */ /* 0x000fc80000410000 */
[----:B------:R1:W2:Y:S02]  /*6600*/  F2F.F64.F32 R16, R5 ;  /* 0x0000000500107310 */ /* 0x0002a40000201800 */
[----:B-12---:R-:W-:Y:S05]  /*6610*/  BRA `(.L_x_2914) ;  /* 0x0000000400fc7947 */ /* 0x006fea0003800000 */
.L_x_2925:
        /* <DEDUP_REMOVED lines=10> */
[----:B------:R-:W-:-:S05]  /*66c0*/  LOP3.LUT R0, R0, 0x80000000, R5, 0xf8, !PT ;  /* 0x8000000000007812 */ /* 0x000fca00078ef805 */
[----:B------:R-:W-:-:S04]  /*66d0*/  FMUL.FTZ R0, R0, 1 ;  /* 0x3f80000000007820 */ /* 0x000fc80000410000 */
[----:B------:R1:W2:Y:S02]  /*66e0*/  F2F.F64.F32 R16, R0 ;  /* 0x0000000000107310 */ /* 0x0002a40000201800 */
[----:B-12---:R-:W-:Y:S05]  /*66f0*/  BRA `(.L_x_2914) ;  /* 0x0000000400c47947 */ /* 0x006fea0003800000 */
.L_x_2924:
[----:B------:R-:W2:Y:S02]  /*6700*/  LDG.E.U16 R0, desc[UR36][R2.64] ;  /* 0x0000002402007981 */ /* 0x000ea4000c1e1500 */
[----:B--2---:R-:W-:-:S04]  /*6710*/  IMAD.U32 R0, R0, 0x10000, RZ ;  /* 0x0001000000007824 */ /* 0x004fc800078e00ff */
[----:B------:R-:W-:-:S04]  /*6720*/  FMUL.FTZ R0, R0, 1 ;  /* 0x3f80000000007820 */ /* 0x000fc80000410000 */
[----:B------:R1:W2:Y:S02]  /*6730*/  F2F.F64.F32 R16, R0 ;  /* 0x0000000000107310 */ /* 0x0002a40000201800 */
[----:B-12---:R-:W-:Y:S05]  /*6740*/  BRA `(.L_x_2914) ;  /* 0x0000000400b07947 */ /* 0x006fea0003800000 */
.L_x_2921:
        /* <DEDUP_REMOVED lines=9> */
[----:B--2---:R4:W0:Y:S02]  /*67e0*/  I2F.F64.U16 R16, R2 ;  /* 0x0000000200107312 */ /* 0x0048240000101800 */
[----:B0---4-:R-:W-:Y:S05]  /*67f0*/  BRA `(.L_x_2914) ;  /* 0x0000000400847947 */ /* 0x011fea0003800000 */
.L_x_2928:
        /* <DEDUP_REMOVED lines=21> */
.L_x_2930:
[----:B------:R-:W-:Y:S05]  /*6950*/  BSYNC.RECONVERGENT B0 ;  /* 0x0000000000007941 */ /* 0x000fea0003800200 */
.L_x_2929:
[----:B------:R-:W-:Y:S02]  /*6960*/  SHF.L.U32 R0, R0, 0x14, RZ ;  /* 0x0000001400007819 */ /* 0x000fe400000006ff */
[----:B------:R-:W-:-:S04]  /*6970*/  LEA R2, R2, 0x3b800000, 0x17 ;  /* 0x3b80000002027811 */ /* 0x000fc800078eb8ff */
[----:B------:R-:W-:-:S05]  /*6980*/  LOP3.LUT R0, R2, R0, R7, 0xfe, !PT ;  /* 0x0000000002007212 */ /* 0x000fca00078efe07 */
[----:B------:R-:W-:-:S04]  /*6990*/  FMUL.FTZ R0, R0, 1 ;  /* 0x3f80000000007820 */ /* 0x000fc80000410000 */
[----:B------:R4:W0:Y:S02]  /*69a0*/  F2F.F64.F32 R16, R0 ;  /* 0x0000000000107310 */ /* 0x0008240000201800 */
[----:B0---4-:R-:W-:Y:S05]  /*69b0*/  BRA `(.L_x_2914) ;  /* 0x0000000400147947 */ /* 0x011fea0003800000 */
.L_x_2927:
[----:B------:R-:W2:Y:S01]  /*69c0*/  LDG.E.U8 R3, desc[UR36][R2.64] ;  /* 0x0000002402037981 */ /* 0x000ea2000c1e1100 */
[----:B------:R-:W-:Y:S02]  /*69d0*/  CS2R R16, SRZ ;  /* 0x0000000000107805 */ /* 0x000fe4000001ff00 */
[----:B--2---:R-:W-:-:S13]  /*69e0*/  ISETP.NE.AND P0, PT, R3, RZ, PT ;  /* 0x000000ff0300720c */ /* 0x004fda0003f05270 */
[----:B------:R-:W-:Y:S05]  /*69f0*/  @!P0 BRA `(.L_x_2914) ;  /* 0x0000000400048947 */ /* 0x000fea0003800000 */
[----:B------:R-:W-:-:S13]  /*6a00*/  ISETP.NE.AND P0, PT, R3, 0x80, PT ;  /* 0x000000800300780c */ /* 0x000fda0003f05270 */
[----:B------:R-:W-:Y:S02]  /*6a10*/  @!P0 IMAD.MOV.U32 R16, RZ, RZ, 0x20000000 ;  /* 0x20000000ff108424 */ /* 0x000fe400078e00ff */
        /* <DEDUP_REMOVED lines=15> */
.L_x_2932:
[----:B------:R-:W-:Y:S05]  /*6b10*/  BSYNC.RECONVERGENT B0 ;  /* 0x0000000000007941 */ /* 0x000fea0003800200 */
.L_x_2931:
[----:B------:R-:W-:Y:S01]  /*6b20*/  IMAD.SHL.U32 R0, R0, 0x200000, RZ ;  /* 0x0020000000007824 */ /* 0x000fe200078e00ff */
[----:B------:R-:W-:-:S04]  /*6b30*/  LEA R2, R2, 0x37800000, 0x17 ;  /* 0x3780000002027811 */ /* 0x000fc800078eb8ff */
[----:B------:R-:W-:-:S05]  /*6b40*/  LOP3.LUT R0, R2, R0, R7, 0xfe, !PT ;  /* 0x0000000002007212 */ /* 0x000fca00078efe07 */
[----:B------:R-:W-:-:S04]  /*6b50*/  FMUL.FTZ R0, R0, 1 ;  /* 0x3f80000000007820 */ /* 0x000fc80000410000 */
[----:B------:R4:W0:Y:S02]  /*6b60*/  F2F.F64.F32 R16, R0 ;  /* 0x0000000000107310 */ /* 0x0008240000201800 */
[----:B0---4-:R-:W-:Y:S05]  /*6b70*/  BRA `(.L_x_2914) ;  /* 0x0000000000a47947 */ /* 0x011fea0003800000 */
.L_x_2926:
[----:B------:R-:W-:-:S09]  /*6b80*/  UISETP.NE.AND UP0, UPT, UR4, 0x1c, UPT ;  /* 0x0000001c0400788c */ /* 0x000fd2000bf05270 */
[----:B------:R-:W-:Y:S05]  /*6b90*/  BRA.U !UP0, `(.L_x_2933) ;  /* 0x0000000108947547 */ /* 0x000fea000b800000 */
[----:B------:R-:W-:-:S09]  /*6ba0*/  UISETP.NE.AND UP0, UPT, UR4, 0x1d, UPT ;  /* 0x0000001d0400788c */ /* 0x000fd2000bf05270 */
[----:B------:R-:W-:Y:S05]  /*6bb0*/  BRA.U !UP0, `(.L_x_2934) ;  /* 0x0000000108807547 */ /* 0x000fea000b800000 */
[----:B------:R-:W-:-:S09]  /*6bc0*/  UISETP.NE.AND UP0, UPT, UR4, 0x2c, UPT ;  /* 0x0000002c0400788c */ /* 0x000fd2000bf05270 */
[----:B------:R-:W-:Y:S05]  /*6bd0*/  BRA.U UP0, `(.L_x_2913) ;  /* 0x0000000100307547 */ /* 0x000fea000b800000 */
[----:B------:R-:W2:Y:S01]  /*6be0*/  LDG.E.U8 R0, desc[UR36][R2.64] ;  /* 0x0000002402007981 */ /* 0x000ea2000c1e1100 */
[----:B------:R-:W-:Y:S02]  /*6bf0*/  HFMA2 R16, -RZ, RZ, 0, 0 ;  /* 0x00000000ff107431 */ /* 0x000fe400000001ff */
[----:B------:R-:W-:Y:S01]  /*6c00*/  IMAD.MOV.U32 R17, RZ, RZ, 0x38000000 ;  /* 0x38000000ff117424 */ /* 0x000fe200078e00ff */
[----:B--2---:R-:W-:-:S13]  /*6c10*/  ISETP.NE.AND P0, PT, R0, RZ, PT ;  /* 0x000000ff0000720c */ /* 0x004fda0003f05270 */
[----:B------:R-:W-:Y:S05]  /*6c20*/  @!P0 BRA `(.L_x_2914) ;  /* 0x0000000000788947 */ /* 0x000fea0003800000 */
[----:B------:R-:W-:-:S13]  /*6c30*/  ISETP.NE.AND P0, PT, R0, 0xff, PT ;  /* 0x000000ff0000780c */ /* 0x000fda0003f05270 */
[----:B------:R-:W-:Y:S01]  /*6c40*/  @P0 IMAD.SHL.U32 R0, R0, 0x800000, RZ ;  /* 0x0080000000000824 */ /* 0x000fe200078e00ff */
[----:B------:R-:W-:Y:S01]  /*6c50*/  @!P0 MOV R16, 0x20000000 ;  /* 0x2000000000108802 */ /* 0x000fe20000000f00 */
[----:B------:R-:W-:Y:S02]  /*6c60*/  @!P0 IMAD.MOV.U32 R17, RZ, RZ, 0x7ff80000 ;  /* 0x7ff80000ff118424 */ /* 0x000fe400078e00ff */
[----:B------:R-:W-:-:S04]  /*6c70*/  @P0 FMUL.FTZ R0, R0, 1 ;  /* 0x3f80000000000820 */ /* 0x000fc80000410000 */
[----:B------:R2:W3:Y:S02]  /*6c80*/  @P0 F2F.F64.F32 R16, R0 ;  /* 0x0000000000100310 */ /* 0x0004e40000201800 */
[----:B--23--:R-:W-:Y:S05]  /*6c90*/  BRA `(.L_x_2914) ;  /* 0x00000000005c7947 */ /* 0x00cfea0003800000 */
.L_x_2913:
        /* <DEDUP_REMOVED lines=16> */
.L_x_2935:
[----:B------:R-:W-:Y:S01]  /*6da0*/  CS2R R16, SRZ ;  /* 0x0000000000107805 */ /* 0x000fe2000001ff00 */
[----:B------:R-:W-:Y:S06]  /*6db0*/  BRA `(.L_x_2914) ;  /* 0x0000000000147947 */ /* 0x000fec0003800000 */
.L_x_2934:
[----:B------:R-:W2:Y:S02]  /*6dc0*/  LDG.E.64 R16, desc[UR36][R2.64] ;  /* 0x0000002402107981 */ /* 0x000ea4000c1e1b00 */
[----:B--2---:R-:W2:Y:S02]  /*6dd0*/  I2F.F64.U64 R16, R16 ;  /* 0x0000001000107312 */ /* 0x004ea40000301800 */
[----:B--2---:R-:W-:Y:S05]  /*6de0*/  BRA `(.L_x_2914) ;  /* 0x0000000000087947 */ /* 0x004fea0003800000 */
.L_x_2933:
[----:B------:R-:W2:Y:S02]  /*6df0*/  LDG.E R2, desc[UR36][R2.64] ;  /* 0x0000002402027981 */ /* 0x000ea4000c1e1900 */
[----:B--2---:R2:W3:Y:S02]  /*6e00*/  I2F.F64.U32 R16, R2 ;  /* 0x0000000200107312 */ /* 0x0044e40000201800 */
.L_x_2914:
[----:B------:R-:W-:Y:S05]  /*6e10*/  BSYNC.RECONVERGENT B6 ;  /* 0x0000000000067941 */ /* 0x000fea0003800200 */
.L_x_2908:
[----:B------:R-:W4:Y:S01]  /*6e20*/  LDCU.64 UR6, c[0x0][0x5f8] ;  /* 0x0000bf00ff0677ac */ /* 0x000f220008000a00 */
[----:B------:R-:W-:Y:S01]  /*6e30*/  BSSY.RECONVERGENT B6, `(.L_x_2936) ;  /* 0x00000ec000067945 */ /* 0x000fe20003800200 */
[----:B------:R-:W-:-:S04]  /*6e40*/  UPRMT UR4, UR42, 0x9910, URZ ;  /* 0x000099102a047896 */ /* 0x000fc800080000ff */
[----:B------:R-:W-:Y:S01]  /*6e50*/  UISETP.GT.AND UP0, UPT, UR4, 0x9, UPT ;  /* 0x000000090400788c */ /* 0x000fe2000bf04270 */
[----:B----4-:R-:W-:-:S05]  /*6e60*/  IADD3 R22, P0, PT, R22, UR6, RZ ;  /* 0x0000000616167c10 */ /* 0x010fca000ff1e0ff */
        /* <DEDUP_REMOVED lines=10> */
[----:B012---:R-:W2:Y:S02]  /*6f10*/  LDG.E.S8 R2, desc[UR36][R22.64] ;  /* 0x0000002416027981 */ /* 0x007ea4000c1e1300 */
[----:B--2---:R-:W4:Y:S02]  /*6f20*/  I2F.F64.S16 R2, R2 ;  /* 0x0000000200027312 */ /* 0x004f240000101c00 */
[----:B----4-:R-:W-:Y:S05]  /*6f30*/  BRA `(.L_x_2942) ;  /* 0x0000000c006c7947 */ /* 0x010fea0003800000 */
.L_x_2940:
[----:B012---:R-:W2:Y:S02]  /*6f40*/  LDG.E.U8 R2, desc[UR36][R22.64] ;  /* 0x0000002416027981 */ /* 0x007ea4000c1e1100 */
[----:B--2---:R-:W4:Y:S02]  /*6f50*/  I2F.F64.U16 R2, R2 ;  /* 0x0000000200027312 */ /* 0x004f240000101800 */
[----:B----4-:R-:W-:Y:S05]  /*6f60*/  BRA `(.L_x_2942) ;  /* 0x0000000c00607947 */ /* 0x010fea0003800000 */
.L_x_2939:
[----:B------:R-:W-:-:S09]  /*6f70*/  UISETP.NE.AND UP0, UPT, UR4, 0x2, UPT ;  /* 0x000000020400788c */ /* 0x000fd2000bf05270 */
[----:B------:R-:W-:Y:S05]  /*6f80*/  BRA.U !UP0, `(.L_x_2943) ;  /* 0x0000000108287547 */ /* 0x000fea000b800000 */
[----:B------:R-:W-:-:S09]  /*6f90*/  UISETP.NE.AND UP0, UPT, UR4, 0x3, UPT ;  /* 0x000000030400788c */ /* 0x000fd2000bf05270 */
[----:B------:R-:W-:Y:S05]  /*6fa0*/  BRA.U !UP0, `(.L_x_2944) ;  /* 0x0000000108147547 */ /* 0x000fea000b800000 */
[----:B------:R-:W-:-:S09]  /*6fb0*/  UISETP.NE.AND UP0, UPT, UR4, 0x4, UPT ;  /* 0x000000040400788c */ /* 0x000fd2000bf05270 */
[----:B------:R-:W-:Y:S05]  /*6fc0*/  BRA.U UP0, `(.L_x_2941) ;  /* 0x0000000900ec7547 */ /* 0x000fea000b800000 */
[----:B012---:R-:W2:Y:S02]  /*6fd0*/  LDG.E.64 R2, desc[UR36][R22.64] ;  /* 0x0000002416027981 */ /* 0x007ea4000c1e1b00 */
[----:B--2---:R-:W4:Y:S02]  /*6fe0*/  I2F.F64.S64 R2, R2 ;  /* 0x0000000200027312 */ /* 0x004f240000301c00 */
[----:B----4-:R-:W-:Y:S05]  /*6ff0*/  BRA `(.L_x_2942) ;  /* 0x0000000c003c7947 */ /* 0x010fea0003800000 */
.L_x_2944:
[----:B012---:R-:W2:Y:S02]  /*7000*/  LDG.E R2, desc[UR36][R22.64] ;  /* 0x0000002416027981 */ /* 0x007ea4000c1e1900 */
[----:B--2---:R-:W4:Y:S02]  /*7010*/  I2F.F64 R2, R2 ;  /* 0x0000000200027312 */ /* 0x004f240000201c00 */
[----:B----4-:R-:W-:Y:S05]  /*7020*/  BRA `(.L_x_2942) ;  /* 0x0000000c00307947 */ /* 0x010fea0003800000 */
.L_x_2943:
[----:B012---:R-:W2:Y:S02]  /*7030*/  LDG.E.U16 R2, desc[UR36][R22.64] ;  /* 0x0000002416027981 */ /* 0x007ea4000c1e1500 */
[----:B--2---:R-:W4:Y:S02]  /*7040*/  I2F.F64.S16 R2, R2 ;  /* 0x0000000200027312 */ /* 0x004f240000101c00 */
[----:B----4-:R-:W-:Y:S05]  /*7050*/  BRA `(.L_x_2942) ;  /* 0x0000000c00247947 */ /* 0x010fea0003800000 */
.L_x_2938:
[----:B------:R-:W-:-:S09]  /*7060*/  UISETP.GT.AND UP0, UPT, UR4, 0x6, UPT ;  /* 0x000000060400788c */ /* 0x000fd2000bf04270 */
[----:B------:R-:W-:Y:S05]  /*7070*/  BRA.U UP0, `(.L_x_2945) ;  /* 0x0000000100347547 */ /* 0x000fea000b800000 */
[----:B------:R-:W-:-:S09]  /*7080*/  UISETP.NE.AND UP0, UPT, UR4, 0x5, UPT ;  /* 0x000000050400788c */ /* 0x000fd2000bf05270 */
[----:B------:R-:W-:Y:S05]  /*7090*/  BRA.U !UP0, `(.L_x_2946) ;  /* 0x0000000108187547 */ /* 0x000fea000b800000 */
[----:B------:R-:W-:-:S09]  /*70a0*/  UISETP.NE.AND UP0, UPT, UR4, 0x6, UPT ;  /* 0x000000060400788c */ /* 0x000fd2000bf05270 */
[----:B------:R-:W-:Y:S05]  /*70b0*/  BRA.U UP0, `(.L_x_2941) ;  /* 0x0000000900b07547 */ /* 0x000fea000b800000 */
[----:B012---:R-:W2:Y:S02]  /*70c0*/  LDG.E R2, desc[UR36][R22.64] ;  /* 0x0000002416027981 */ /* 0x007ea4000c1e1900 */
[----:B--2---:R-:W-:-:S06]  /*70d0*/  FMUL.FTZ R2, R2, 1 ;  /* 0x3f80000002027820 */ /* 0x004fcc0000410000 */
[----:B------:R-:W2:Y:S02]  /*70e0*/  F2F.F64.F32 R2, R2 ;  /* 0x0000000200027310 */ /* 0x000ea40000201800 */
[----:B--2---:R-:W-:Y:S05]  /*70f0*/  BRA `(.L_x_2942) ;  /* 0x0000000800fc7947 */ /* 0x004fea0003800000 */
.L_x_2946:
[----:B------:R-:W4:Y:S02]  /*7100*/  LDG.E.U16 R0, desc[UR36][R22.64] ;  /* 0x0000002416007981 */ /* 0x000f24000c1e1500 */
[----:B----4-:R-:W-:-:S05]  /*7110*/  HADD2.F32 R0, -RZ, R0.H0_H0 ;  /* 0x20000000ff007230 */ /* 0x010fca0000004100 */
[----:B------:R-:W-:-:S04]  /*7120*/  FMUL.FTZ R0, R0, 1 ;  /* 0x3f80000000007820 */ /* 0x000fc80000410000 */
[----:B012---:R2:W4:Y:S02]  /*7130*/  F2F.F64.F32 R2, R0 ;  /* 0x0000000000027310 */ /* 0x0075240000201800 */
[----:B--2-4-:R-:W-:Y:S05]  /*7140*/  BRA `(.L_x_2942) ;  /* 0x0000000800e87947 */ /* 0x014fea0003800000 */
.L_x_2945:
[----:B------:R-:W-:-:S09]  /*7150*/  UISETP.NE.AND UP0, UPT, UR4, 0x7, UPT ;  /* 0x000000070400788c */ /* 0x000fd2000bf05270 */
[----:B------:R-:W-:Y:S05]  /*7160*/  BRA.U !UP0, `(.L_x_2947) ;  /* 0x0000000108347547 */ /* 0x000fea000b800000 */
[----:B------:R-:W-:-:S09]  /*7170*/  UISETP.NE.AND UP0, UPT, UR4, 0x8, UPT ;  /* 0x000000080400788c */ /* 0x000fd2000bf05270 */
[----:B------:R-:W-:Y:S05]  /*7180*/  BRA.U !UP0, `(.L_x_2948) ;  /* 0x0000000108187547 */ /* 0x000fea000b800000 */
[----:B------:R-:W-:-:S09]  /*7190*/  UISETP.NE.AND UP0, UPT, UR4, 0x9, UPT ;  /* 0x000000090400788c */ /* 0x000fd2000bf05270 */
[----:B------:R-:W-:Y:S05]  /*71a0*/  BRA.U UP0, `(.L_x_2941) ;  /* 0x0000000900747547 */ /* 0x000fea000b800000 */
[----:B------:R-:W0:Y:S02]  /*71b0*/  LDG.E R22, desc[UR36][R22.64] ;  /* 0x0000002416167981 */ /* 0x000e24000c1e1900 */
[----:B012---:R-:W-:-:S06]  /*71c0*/  FMUL.FTZ R2, R22, 1 ;  /* 0x3f80000016027820 */ /* 0x007fcc0000410000 */
[----:B------:R-:W2:Y:S02]  /*71d0*/  F2F.F64.F32 R2, R2 ;  /* 0x0000000200027310 */ /* 0x000ea40000201800 */
[----:B--2---:R-:W-:Y:S05]  /*71e0*/  BRA `(.L_x_2942) ;  /* 0x0000000800c07947 */ /* 0x004fea0003800000 */
.L_x_2948:
[----:B------:R-:W4:Y:S02]  /*71f0*/  LDG.E.U16 R22, desc[UR36][R22.64] ;  /* 0x0000002416167981 */ /* 0x000f24000c1e1500 */
[----:B----4-:R-:W-:-:S05]  /*7200*/  HADD2.F32 R0, -RZ, R22.H0_H0 ;  /* 0x20000016ff007230 */ /* 0x010fca0000004100 */
[----:B------:R-:W-:-:S04]  /*7210*/  FMUL.FTZ R0, R0, 1 ;  /* 0x3f80000000007820 */ /* 0x000fc80000410000 */
[----:B012---:R2:W4:Y:S02]  /*7220*/  F2F.F64.F32 R2, R0 ;  /* 0x0000000000027310 */ /* 0x0075240000201800 */
[----:B--2-4-:R-:W-:Y:S05]  /*7230*/  BRA `(.L_x_2942) ;  /* 0x0000000800ac7947 */ /* 0x014fea0003800000 */
.L_x_2947:
[----:B012---:R2:W5:Y:S01]  /*7240*/  LDG.E.64 R2, desc[UR36][R22.64] ;  /* 0x0000002416027981 */ /* 0x007562000c1e1b00 */
[----:B------:R-:W-:Y:S05]  /*7250*/  BRA `(.L_x_2942) ;  /* 0x0000000800a47947 */ /* 0x000fea0003800000 */
.L_x_2937:
        /* <DEDUP_REMOVED lines=9> */
[----:B012---:R-:W-:Y:S02]  /*72f0*/  MOV R2, RZ ;  /* 0x000000ff00027202 */ /* 0x007fe40000000f00 */
[----:B----4-:R-:W-:-:S04]  /*7300*/  ISETP.NE.AND P0, PT, R22, RZ, PT ;  /* 0x000000ff1600720c */ /* 0x010fc80003f05270 */
[----:B------:R-:W-:Y:S01]  /*7310*/  FSEL R3, RZ, 1.875, !P0 ;  /* 0x3ff00000ff037808 */ /* 0x000fe20004000000 */
[----:B------:R-:W-:Y:S08]  /*7320*/  BRA `(.L_x_2942) ;  /* 0x0000000800707947 */ /* 0x000ff00003800000 */
.L_x_2951:
[----:B012---:R0:W5:Y:S01]  /*7330*/  LDG.E.64 R2, desc[UR36][R22.64] ;  /* 0x0000002416027981 */ /* 0x007162000c1e1b00 */
[----:B------:R-:W-:Y:S05]  /*7340*/  BRA `(.L_x_2942) ;  /* 0x0000000800687947 */ /* 0x000fea0003800000 */
.L_x_2950:
        /* <DEDUP_REMOVED lines=9> */
[C---:B012---:R-:W-:Y:S02]  /*73e0*/  LOP3.LUT R2, R0.reuse, 0x7f000000, RZ, 0xc0, !PT ;  /* 0x7f00000000027812 */ /* 0x047fe400078ec0ff */
        /* <DEDUP_REMOVED lines=14> */
[----:B------:R-:W-:-:S06]  /*74d0*/  FMUL.FTZ R3, R3, 1 ;  /* 0x3f80000003037820 */ /* 0x000fcc0000410000 */
[----:B------:R-:W0:Y:S02]  /*74e0*/  F2F.F64.F32 R2, R3 ;  /* 0x0000000300027310 */ /* 0x000e240000201800 */
[----:B0-----:R-:W-:Y:S05]  /*74f0*/  BRA `(.L_x_2942) ;  /* 0x0000000400fc7947 */ /* 0x001fea0003800000 */
.L_x_2953:
[----:B01----:R-:W4:Y:S02]  /*7500*/  LDG.E.U8 R3, desc[UR36][R22.64] ;  /* 0x0000002416037981 */ /* 0x003f24000c1e1100 */
[C---:B----4-:R-:W-:Y:S01]  /*7510*/  IMAD.SHL.U32 R0, R3.reuse, 0x2000000, RZ ;  /* 0x0200000003007824 */ /* 0x050fe200078e00ff */
[----:B------:R-:W-:-:S04]  /*7520*/  SHF.L.U32 R3, R3, 0x8, RZ ;  /* 0x0000000803037819 */ /* 0x000fc800000006ff */
[----:B------:R-:W-:-:S13]  /*7530*/  ISETP.GE.U32.AND P0, PT, R0, 0x8000000, PT ;  /* 0x080000000000780c */ /* 0x000fda0003f06070 */
[C---:B--2---:R-:W-:Y:S02]  /*7540*/  @!P0 LOP3.LUT R2, R3.reuse, 0x7f00, RZ, 0xc0, !PT ;  /* 0x00007f0003028812 */ /* 0x044fe400078ec0ff */
[----:B------:R-:W-:Y:S02]  /*7550*/  @P0 LEA.HI R0, R0, 0x70000000, RZ, 0x1c ;  /* 0x7000000000000811 */ /* 0x000fe400078fe0ff */
[----:B------:R-:W-:Y:S02]  /*7560*/  @!P0 LOP3.LUT R2, R2, 0x3f000000, RZ, 0xfc, !PT ;  /* 0x3f00000002028812 */ /* 0x000fe400078efcff */
[----:B------:R-:W-:Y:S01]  /*7570*/  PRMT R3, R3, 0x9910, RZ ;  /* 0x0000991003037816 */ /* 0x000fe200000000ff */
[----:B------:R-:W-:Y:S02]  /*7580*/  @P0 FMUL.FTZ R0, R0, 1.9259299443872358531e-34 ;  /* 0x0780000000000820 */ /* 0x000fe40000410000 */
[----:B------:R-:W-:-:S05]  /*7590*/  @!P0 FADD.FTZ R0, R2, -0.5 ;  /* 0xbf00000002008421 */ /* 0x000fca0000010000 */
[----:B------:R-:W-:-:S05]  /*75a0*/  LOP3.LUT R0, R0, 0x80000000, R3, 0xf8, !PT ;  /* 0x8000000000007812 */ /* 0x000fca00078ef803 */
[----:B------:R-:W-:-:S04]  /*75b0*/  FMUL.FTZ R0, R0, 1 ;  /* 0x3f80000000007820 */ /* 0x000fc80000410000 */
[----:B------:R0:W1:Y:S02]  /*75c0*/  F2F.F64.F32 R2, R0 ;  /* 0x0000000000027310 */ /* 0x0000640000201800 */
[----:B01----:R-:W-:Y:S05]  /*75d0*/  BRA `(.L_x_2942) ;  /* 0x0000000400c47947 */ /* 0x003fea0003800000 */
.L_x_2952:
[----:B------:R-:W4:Y:S02]  /*75e0*/  LDG.E.U16 R0, desc[UR36][R22.64] ;  /* 0x0000002416007981 */ /* 0x000f24000c1e1500 */
[----:B----4-:R-:W-:-:S04]  /*75f0*/  IMAD.U32 R0, R0, 0x10000, RZ ;  /* 0x0001000000007824 */ /* 0x010fc800078e00ff */
[----:B------:R-:W-:-:S04]  /*7600*/  FMUL.FTZ R0, R0, 1 ;  /* 0x3f80000000007820 */ /* 0x000fc80000410000 */
[----:B012---:R0:W1:Y:S02]  /*7610*/  F2F.F64.F32 R2, R0 ;  /* 0x0000000000027310 */ /* 0x0070640000201800 */
[----:B01----:R-:W-:Y:S05]  /*7620*/  BRA `(.L_x_2942) ;  /* 0x0000000400b07947 */ /* 0x003fea0003800000 */
.L_x_2949:
        /* <DEDUP_REMOVED lines=8> */
[----:B012---:R-:W2:Y:S02]  /*76b0*/  LDG.E.U16 R2, desc[UR36][R22.64] ;  /* 0x0000002416027981 */ /* 0x007ea4000c1e1500 */
[----:B--2---:R-:W2:Y:S02]  /*76c0*/  I2F.F64.U16 R2, R2 ;  /* 0x0000000200027312 */ /* 0x004ea40000101800 */
[----:B--2---:R-:W-:Y:S05]  /*76d0*/  BRA `(.L_x_2942) ;  /* 0x0000000400847947 */ /* 0x004fea0003800000 */
.L_x_2956:
[----:B------:R-:W4:Y:S01]  /*76e0*/  LDG.E.U8 R22, desc[UR36][R22.64] ;  /* 0x0000002416167981 */ /* 0x000f22000c1e1100 */
[----:B012---:R-:W-:Y:S02]  /*76f0*/  CS2R R2, SRZ ;  /* 0x0000000000027805 */ /* 0x007fe4000001ff00 */
        /* <DEDUP_REMOVED lines=19> */
.L_x_2958:
[----:B------:R-:W-:Y:S05]  /*7830*/  BSYNC.RECONVERGENT B0 ;  /* 0x0000000000007941 */ /* 0x000fea0003800200 */
.L_x_2957:
[----:B------:R-:W-:Y:S02]  /*7840*/  SHF.L.U32 R0, R0, 0x14, RZ ;  /* 0x0000001400007819 */ /* 0x000fe400000006ff */
[----:B------:R-:W-:-:S04]  /*7850*/  LEA R2, R2, 0x3b800000, 0x17 ;  /* 0x3b80000002027811 */ /* 0x000fc800078eb8ff */
[----:B------:R-:W-:-:S05]  /*7860*/  LOP3.LUT R0, R2, R0, R7, 0xfe, !PT ;  /* 0x0000000002007212 */ /* 0x000fca00078efe07 */
[----:B------:R-:W-:-:S04]  /*7870*/  FMUL.FTZ R0, R0, 1 ;  /* 0x3f80000000007820 */ /* 0x000fc80000410000 */
[----:B------:R2:W4:Y:S02]  /*7880*/  F2F.F64.F32 R2, R0 ;  /* 0x0000000000027310 */ /* 0x0005240000201800 */
[----:B--2-4-:R-:W-:Y:S05]  /*7890*/  BRA `(.L_x_2942) ;  /* 0x0000000400147947 */ /* 0x014fea0003800000 */
.L_x_2955:
[----:B------:R-:W4:Y:S01]  /*78a0*/  LDG.E.U8 R22, desc[UR36][R22.64] ;  /* 0x0000002416167981 */ /* 0x000f22000c1e1100 */
[----:B012---:R-:W-:Y:S02]  /*78b0*/  CS2R R2, SRZ ;  /* 0x0000000000027805 */ /* 0x007fe4000001ff00 */
[----:B----4-:R-:W-:-:S13]  /*78c0*/  ISETP.NE.AND P0, PT, R22, RZ, PT ;  /* 0x000000ff1600720c */ /* 0x010fda0003f05270 */
        /* <DEDUP_REMOVED lines=18> */
.L_x_2960:
[----:B------:R-:W-:Y:S05]  /*79f0*/  BSYNC.RECONVERGENT B0 ;  /* 0x0000000000007941 */ /* 0x000fea0003800200 */
.L_x_2959:
[----:B------:R-:W-:Y:S01]  /*7a00*/  IMAD.SHL.U32 R0, R0, 0x200000, RZ ;  /* 0x0020000000007824 */ /* 0x000fe200078e00ff */
[----:B------:R-:W-:-:S04]  /*7a10*/  LEA R2, R2, 0x37800000, 0x17 ;  /* 0x3780000002027811 */ /* 0x000fc800078eb8ff */
[----:B------:R-:W-:-:S05]  /*7a20*/  LOP3.LUT R0, R2, R0, R7, 0xfe, !PT ;  /* 0x0000000002007212 */ /* 0x000fca00078efe07 */
[----:B------:R-:W-:-:S04]  /*7a30*/  FMUL.FTZ R0, R0, 1 ;  /* 0x3f80000000007820 */ /* 0x000fc80000410000 */
[----:B------:R2:W4:Y:S02]  /*7a40*/  F2F.F64.F32 R2, R0 ;  /* 0x0000000000027310 */ /* 0x0005240000201800 */
[----:B--2-4-:R-:W-:Y:S05]  /*7a50*/  BRA `(.L_x_2942) ;  /* 0x0000000000a47947 */ /* 0x014fea0003800000 */
.L_x_2954:
[----:B------:R-:W-:-:S09]  /*7a60*/  UISETP.NE.AND UP0, UPT, UR4, 0x1c, UPT ;  /* 0x0000001c0400788c */ /* 0x000fd2000bf05270 */
[----:B------:R-:W-:Y:S05]  /*7a70*/  BRA.U !UP0, `(.L_x_2961) ;  /* 0x0000000108947547 */ /* 0x000fea000b800000 */
[----:B------:R-:W-:-:S09]  /*7a80*/  UISETP.NE.AND UP0, UPT, UR4, 0x1d, UPT ;  /* 0x0000001d0400788c */ /* 0x000fd2000bf05270 */
[----:B------:R-:W-:Y:S05]  /*7a90*/  BRA.U !UP0, `(.L_x_2962) ;  /* 0x0000000108807547 */ /* 0x000fea000b800000 */
[----:B------:R-:W-:-:S09]  /*7aa0*/  UISETP.NE.AND UP0, UPT, UR4, 0x2c, UPT ;  /* 0x0000002c0400788c */ /* 0x000fd2000bf05270 */
[----:B------:R-:W-:Y:S05]  /*7ab0*/  BRA.U UP0, `(.L_x_2941) ;  /* 0x0000000100307547 */ /* 0x000fea000b800000 */
[----:B------:R-:W4:Y:S01]  /*7ac0*/  LDG.E.U8 R0, desc[UR36][R22.64] ;  /* 0x0000002416007981 */ /* 0x000f22000c1e1100 */
[----:B012---:R-:W-:Y:S02]  /*7ad0*/  HFMA2 R2, -RZ, RZ, 0, 0 ;  /* 0x00000000ff027431 */ /* 0x007fe400000001ff */
[----:B------:R-:W-:Y:S01]  /*7ae0*/  IMAD.MOV.U32 R3, RZ, RZ, 0x38000000 ;  /* 0x38000000ff037424 */ /* 0x000fe200078e00ff */
[----:B----4-:R-:W-:-:S13]  /*7af0*/  ISETP.NE.AND P0, PT, R0, RZ, PT ;  /* 0x000000ff0000720c */ /* 0x010fda0003f05270 */
[----:B------:R-:W-:Y:S05]  /*7b00*/  @!P0 BRA `(.L_x_2942) ;  /* 0x0000000000788947 */ /* 0x000fea0003800000 */
[----:B------:R-:W-:-:S13]  /*7b10*/  ISETP.NE.AND P0, PT, R0, 0xff, PT ;  /* 0x000000ff0000780c */ /* 0x000fda0003f05270 */
[----:B------:R-:W-:Y:S01]  /*7b20*/  @P0 IMAD.SHL.U32 R0, R0, 0x800000, RZ ;  /* 0x0080000000000824 */ /* 0x000fe200078e00ff */
[----:B------:R-:W-:Y:S01]  /*7b30*/  @!P0 MOV R2, 0x20000000 ;  /* 0x2000000000028802 */ /* 0x000fe20000000f00 */
[----:B------:R-:W-:Y:S02]  /*7b40*/  @!P0 IMAD.MOV.U32 R3, RZ, RZ, 0x7ff80000 ;  /* 0x7ff80000ff038424 */ /* 0x000fe400078e00ff */
[----:B------:R-:W-:-:S04]  /*7b50*/  @P0 FMUL.FTZ R0, R0, 1 ;  /* 0x3f80000000000820 */ /* 0x000fc80000410000 */
[----:B------:R1:W2:Y:S02]  /*7b60*/  @P0 F2F.F64.F32 R2, R0 ;  /* 0x0000000000020310 */ /* 0x0002a40000201800 */
[----:B-12---:R-:W-:Y:S05]  /*7b70*/  BRA `(.L_x_2942) ;  /* 0x00000000005c7947 */ /* 0x006fea0003800000 */
.L_x_2941:
[----:B012---:R-:W-:Y:S01]  /*7b80*/  MOV R2, 0x130 ;  /* 0x0000013000027802 */ /* 0x007fe20000000f00 */
[----:B------:R-:W0:Y:S01]  /*7b90*/  LDCU.64 UR4, c[0x4][0x120] ;  /* 0x01002400ff0477ac */ /* 0x000e220008000a00 */
[----:B------:R-:W-:Y:S02]  /*7ba0*/  HFMA2 R8, -RZ, RZ, 0, 4.64916229248046875e-06 ;  /* 0x0000004eff087431 */ /* 0x000fe400000001ff */
[----:B------:R-:W-:Y:S01]  /*7bb0*/  IMAD.MOV.U32 R12, RZ, RZ, 0x1 ;  /* 0x00000001ff0c7424 */ /* 0x000fe200078e00ff */
[----:B------:R-:W-:Y:S01]  /*7bc0*/  MOV R13, RZ ;  /* 0x000000ff000d7202 */ /* 0x000fe20000000f00 */
[----:B------:R-:W1:Y:S01]  /*7bd0*/  LDCU.64 UR6, c[0x4][0x128] ;  /* 0x01002500ff0677ac */ /* 0x000e620008000a00 */
[----:B------:R-:W2:Y:S01]  /*7be0*/  LDC.64 R2, c[0x4][R2] ;  /* 0x0100000002027b82 */ /* 0x000ea20000000a00 */
[----:B------:R-:W4:Y:S01]  /*7bf0*/  LDCU.64 UR8, c[0x4][URZ] ;  /* 0x01000000ff0877ac */ /* 0x000f220008000a00 */
[----:B0-----:R-:W-:Y:S01]  /*7c00*/  MOV R4, UR4 ;  /* 0x0000000400047c02 */ /* 0x001fe20008000f00 */
[----:B------:R-:W-:Y:S01]  /*7c10*/  IMAD.U32 R5, RZ, RZ, UR5 ;  /* 0x00000005ff057e24 */ /* 0x000fe2000f8e00ff */
[----:B-1----:R-:W-:Y:S01]  /*7c20*/  MOV R6, UR6 ;  /* 0x0000000600067c02 */ /* 0x002fe20008000f00 */
[----:B------:R-:W-:Y:S01]  /*7c30*/  IMAD.U32 R7, RZ, RZ, UR7 ;  /* 0x00000007ff077e24 */ /* 0x000fe2000f8e00ff */
[----:B----4-:R-:W-:Y:S01]  /*7c40*/  MOV R10, UR8 ;  /* 0x00000008000a7c02 */ /* 0x010fe20008000f00 */
[----:B------:R-:W-:-:S07]  /*7c50*/  IMAD.U32 R11, RZ, RZ, UR9 ;  /* 0x00000009ff0b7e24 */ /* 0x000fce000f8e00ff */
[----:B------:R-:W-:-:S07]  /*7c60*/  LEPC R20, `(.L_x_2963) ;  /* 0x000000001014794e */ /* 0x000fce0000000000 */
[----:B--23-5:R-:W-:Y:S05]  /*7c70*/  CALL.ABS.NOINC R2 ;  /* 0x0000000002007343 */ /* 0x02cfea0003c00000 */
.L_x_2963:
[----:B------:R-:W-:Y:S01]  /*7c80*/  CS2R R2, SRZ ;  /* 0x0000000000027805 */ /* 0x000fe2000001ff00 */
[----:B------:R-:W-:Y:S06]  /*7c90*/  BRA `(.L_x_2942) ;  /* 0x0000000000147947 */ /* 0x000fec0003800000 */
.L_x_2962:
[----:B012---:R-:W2:Y:S02]  /*7ca0*/  LDG.E.64 R2, desc[UR36][R22.64] ;  /* 0x0000002416027981 */ /* 0x007ea4000c1e1b00 */
[----:B--2---:R-:W1:Y:S02]  /*7cb0*/  I2F.F64.U64 R2, R2 ;  /* 0x0000000200027312 */ /* 0x004e640000301800 */
[----:B-1----:R-:W-:Y:S05]  /*7cc0*/  BRA `(.L_x_2942) ;  /* 0x0000000000087947 */ /* 0x002fea0003800000 */
.L_x_2961:
[----:B012---:R-:W2:Y:S02]  /*7cd0*/  LDG.E R2, desc[UR36][R22.64] ;  /* 0x0000002416027981 */ /* 0x007ea4000c1e1900 */
[----:B--2---:R-:W1:Y:S02]  /*7ce0*/  I2F.F64.U32 R2, R2 ;  /* 0x0000000200027312 */ /* 0x004e640000201800 */
.L_x_2942:
[----:B------:R-:W-:Y:S05]  /*7cf0*/  BSYNC.RECONVERGENT B6 ;  /* 0x0000000000067941 */ /* 0x000fea0003800200 */
.L_x_2936:
[----:B------:R-:W4:Y:S01]  /*7d00*/  LDCU.64 UR6, c[0x0][0x5e8] ;  /* 0x0000bd00ff0677ac */ /* 0x000f220008000a00 */
[----:B-1-3-5:R4:W-:Y:S01]  /*7d10*/  DMUL R4, R2, R16 ;  /* 0x0000001002047228 */ /* 0x02a9e20000000000 */
[----:B------:R-:W-:-:S04]  /*7d20*/  UPRMT UR4, UR43, 0x9910, URZ ;  /* 0x000099102b047896 */ /* 0x000fc800080000ff */
[----:B------:R-:W-:Y:S01]  /*7d30*/  UISETP.GT.AND UP0, UPT, UR4, 0x9, UPT ;  /* 0x000000090400788c */ /* 0x000fe2000bf04270 */
[----:B----4-:R-:W-:-:S05]  /*7d40*/  IADD3 R2, P1, PT, R18, UR6, RZ ;  /* 0x0000000612027c10 */ /* 0x010fca000ff3e0ff */
[----:B------:R-:W-:-:S15]  /*7d50*/  IMAD.X R3, RZ, RZ, UR7, P1 ;  /* 0x00000007ff037e24 */ /* 0x000fde00088e06ff */
[----:B------:R-:W-:-:S15]  /*7d60*/  NOP ;  /* 0x0000000000007918 */ /* 0x000fde0000000000 */
[----:B------:R-:W-:-:S15]  /*7d70*/  NOP ;  /* 0x0000000000007918 */ /* 0x000fde0000000000 */
[----:B------:R-:W-:-:S08]  /*7d80*/  NOP ;  /* 0x0000000000007918 */ /* 0x000fd00000000000 */
[----:B------:R-:W1:Y:S02]  /*7d90*/  DSETP.GT.AND P0, PT, R16, RZ, PT ;  /* 0x000000ff1000722a */ /* 0x000e640003f04000 */
[----:B-1----:R-:W-:Y:S02]  /*7da0*/  FSEL R4, R16, R4, P0 ;  /* 0x0000000410047208 */ /* 0x002fe40000000000 */
        /* <DEDUP_REMOVED lines=10> */
[----:B------:R-:W1:Y:S02]  /*7e50*/  F2I.F64.TRUNC R5, R4 ;  /* 0x0000000400057311 */ /* 0x000e64000030d100 */
[----:B-1----:R1:W-:Y:S01]  /*7e60*/  STG.E.U8 desc[UR36][R2.64], R5 ;  /* 0x0000000502007986 */ /* 0x0023e2000c101124 */
[----:B------:R-:W-:Y:S05]  /*7e70*/  BRA `(.L_x_2969) ;  /* 0x0000001000907947 */ /* 0x000fea0003800000 */
.L_x_2967:
[----:B------:R-:W1:Y:S02]  /*7e80*/  F2I.S64.F64.TRUNC R4, R4 ;  /* 0x0000000400047311 */ /* 0x000e64000030d900 */
[----:B-1----:R-:W-:-:S05]  /*7e90*/  MOV R7, R4 ;  /* 0x0000000400077202 */ /* 0x002fca0000000f00 */
[----:B------:R1:W-:Y:S01]  /*7ea0*/  STG.E.U8 desc[UR36][R2.64], R7 ;  /* 0x0000000702007986 */ /* 0x0003e2000c101124 */
[----:B------:R-:W-:Y:S05]  /*7eb0*/  BRA `(.L_x_2969) ;  /* 0x0000001000807947 */ /* 0x000fea0003800000 */
.L_x_2966:
[----:B------:R-:W-:-:S09]  /*7ec0*/  UISETP.NE.AND UP0, UPT, UR4, 0x2, UPT ;  /* 0x000000020400788c */ /* 0x000fd2000bf05270 */
[----:B------:R-:W-:Y:S05]  /*7ed0*/  BRA.U !UP0, `(.L_x_2970) ;  /* 0x0000000108287547 */ /* 0x000fea000b800000 */
[----:B------:R-:W-:-:S09]  /*7ee0*/  UISETP.NE.AND UP0, UPT, UR4, 0x3, UPT ;  /* 0x000000030400788c */ /* 0x000fd2000bf05270 */
[----:B------:R-:W-:Y:S05]  /*7ef0*/  BRA.U !UP0, `(.L_x_2971) ;  /* 0x0000000108147547 */ /* 0x000fea000b800000 */
[----:B------:R-:W-:-:S09]  /*7f00*/  UISETP.NE.AND UP0, UPT, UR4, 0x4, UPT ;  /* 0x000000040400788c */ /* 0x000fd2000bf05270 */
[----:B------:R-:W-:Y:S05]  /*7f10*/  BRA.U UP0, `(.L_x_2968) ;  /* 0x0000000d00247547 */ /* 0x000fea000b800000 */
[----:B------:R-:W1:Y:S02]  /*7f20*/  F2I.S64.F64.TRUNC R4, R4 ;  /* 0x0000000400047311 */ /* 0x000e64000030d900 */
[----:B-1----:R1:W-:Y:S01]  /*7f30*/  STG.E.64 desc[UR36][R2.64], R4 ;  /* 0x0000000402007986 */ /* 0x0023e2000c101b24 */
[----:B------:R-:W-:Y:S05]  /*7f40*/  BRA `(.L_x_2969) ;  /* 0x00000010005c7947 */ /* 0x000fea0003800000 */
.L_x_2971:
[----:B------:R-:W1:Y:S02]  /*7f50*/  F2I.F64.TRUNC R5, R4 ;  /* 0x0000000400057311 */ /* 0x000e64000030d100 */
[----:B-1----:R1:W-:Y:S01]  /*7f60*/  STG.E desc[UR36][R2.64], R5 ;  /* 0x0000000502007986 */ /* 0x0023e2000c101924 */
[----:B------:R-:W-:Y:S05]  /*7f70*/  BRA `(.L_x_2969) ;  /* 0x0000001000507947 */ /* 0x000fea0003800000 */
.L_x_2970:
[----:B------:R-:W1:Y:S02]  /*7f80*/  F2I.F64.TRUNC R5, R4 ;  /* 0x0000000400057311 */ /* 0x000e64000030d100 */
[----:B-1----:R1:W-:Y:S01]  /*7f90*/  STG.E.U16 desc[UR36][R2.64], R5 ;  /* 0x0000000502007986 */ /* 0x0023e2000c101524 */
[----:B------:R-:W-:Y:S05]  /*7fa0*/  BRA `(.L_x_2969) ;  /* 0x0000001000447947 */ /* 0x000fea0003800000 */
.L_x_2965:
        /* <DEDUP_REMOVED lines=8> */
[----:B------:R-:W1:-:S15]  /*8030*/  F2F.F32.F64 R7, R4 ;  /* 0x0000000400077310 */ /* 0x000e5e0000301000 */
[----:B------:R-:W-:-:S15]  /*8040*/  NOP ;  /* 0x0000000000007918 */ /* 0x000fde0000000000 */
[----:B------:R-:W-:-:S15]  /*8050*/  NOP ;  /* 0x0000000000007918 */ /* 0x000fde0000000000 */
[----:B------:R-:W-:-:S15]  /*8060*/  NOP ;  /* 0x0000000000007918 */ /* 0x000fde0000000000 */
[----:B------:R-:W-:-:S04]  /*8070*/  NOP ;  /* 0x0000000000007918 */ /* 0x000fc80000000000 */
[----:B------:R-:W1:Y:S02]  /*8080*/  DSETP.GEU.AND P0, PT, |R4|, UR4, PT ;  /* 0x0000000404007e2a */ /* 0x000e64000bf0e200 */
[----:B-1----:R-:W-:-:S05]  /*8090*/  @!P0 FMUL R7, R7, 1.175494350822287508e-38 ;  /* 0x0080000007078820 */ /* 0x002fca0000400000 */
[----:B------:R1:W-:Y:S01]  /*80a0*/  STG.E desc[UR36][R2.64], R7 ;  /* 0x0000000702007986 */ /* 0x0003e2000c101924 */
[----:B------:R-:W-:Y:S05]  /*80b0*/  BRA `(.L_x_2969) ;  /* 0x0000001000007947 */ /* 0x000fea0003800000 */
.L_x_2973:
        /* <DEDUP_REMOVED lines=9> */
[----:B------:R-:W-:-:S05]  /*8150*/  F2FP.F16.F32.PACK_AB R0, RZ, R0 ;  /* 0x00000000ff00723e */ /* 0x000fca00000000ff */
[----:B------:R1:W-:Y:S01]  /*8160*/  STG.E.U16 desc[UR36][R2.64], R0 ;  /* 0x0000000002007986 */ /* 0x0003e2000c101524 */
[----:B------:R-:W-:Y:S05]  /*8170*/  BRA `(.L_x_2969) ;  /* 0x0000000c00d07947 */ /* 0x000fea0003800000 */
.L_x_2972:
        /* <DEDUP_REMOVED lines=13> */
[----:B------:R-:W1:Y:S01]  /*8250*/  DSETP.GEU.AND P0, PT, |R4|, UR4, PT ;  /* 0x0000000404007e2a */ /* 0x000e62000bf0e200 */
[----:B------:R-:W-:Y:S02]  /*8260*/  IMAD.MOV.U32 R7, RZ, RZ, RZ ;  /* 0x000000ffff077224 */ /* 0x000fe400078e00ff */
[----:B-1----:R-:W-:-:S05]  /*8270*/  @!P0 FMUL R6, R6, 1.175494350822287508e-38 ;  /* 0x0080000006068820 */ /* 0x002fca0000400000 */
[----:B------:R1:W-:Y:S01]  /*8280*/  STG.E.64 desc[UR36][R2.64], R6 ;  /* 0x0000000602007986 */ /* 0x0003e2000c101b24 */
[----:B------:R-:W-:Y:S05]  /*8290*/  BRA `(.L_x_2969) ;  /* 0x0000000c00887947 */ /* 0x000fea0003800000 */
.L_x_2975:
        /* <DEDUP_REMOVED lines=9> */
[----:B------:R-:W-:-:S04]  /*8330*/  F2FP.F16.F32.PACK_AB R5, RZ, R0 ;  /* 0x00000000ff05723e */ /* 0x000fc800000000ff */
[----:B------:R-:W-:-:S05]  /*8340*/  PRMT R5, R5, 0x5410, RZ ;  /* 0x0000541005057816 */ /* 0x000fca00000000ff */
[----:B------:R1:W-:Y:S01]  /*8350*/  STG.E desc[UR36][R2.64], R5 ;  /* 0x0000000502007986 */ /* 0x0003e2000c101924 */
[----:B------:R-:W-:Y:S05]  /*8360*/  BRA `(.L_x_2969) ;  /* 0x0000000c00547947 */ /* 0x000fea0003800000 */
.L_x_2974:
[----:B------:R1:W-:Y:S01]  /*8370*/  STG.E.64 desc[UR36][R2.64], R4 ;  /* 0x0000000402007986 */ /* 0x0003e2000c101b24 */
[----:B------:R-:W-:Y:S05]  /*8380*/  BRA `(.L_x_2969) ;  /* 0x0000000c004c7947 */ /* 0x000fea0003800000 */
.L_x_2964:
        /* <DEDUP_REMOVED lines=10> */
[----:B------:R-:W1:Y:S02]  /*8430*/  F2I.U32.F64.TRUNC R5, R4 ;  /* 0x0000000400057311 */ /* 0x000e64000030d000 */
[----:B-1----:R1:W-:Y:S01]  /*8440*/  STG.E.U16 desc[UR36][R2.64], R5 ;  /* 0x0000000502007986 */ /* 0x0023e2000c101524 */
[----:B------:R-:W-:Y:S05]  /*8450*/  BRA `(.L_x_2969) ;  /* 0x0000000c00187947 */ /* 0x000fea0003800000 */
.L_x_2979:
        /* <DEDUP_REMOVED lines=8> */
[----:B------:R-:W-:Y:S01]  /*84e0*/  BSSY.RECONVERGENT B0, `(.L_x_2980) ;  /* 0x0000014000007945 */ /* 0x000fe20003800200 */
[----:B-1----:R-:W-:Y:S01]  /*84f0*/  @!P0 FMUL R7, R7, 1.175494350822287508e-38 ;  /* 0x0080000007078820 */ /* 0x002fe20000400000 */
[----:B------:R-:W-:-:S04]  /*8500*/  MOV R0, 0x80 ;  /* 0x0000008000007802 */ /* 0x000fc80000000f00 */
        /* <DEDUP_REMOVED lines=15> */
.L_x_2982:
[----:B------:R-:W-:-:S04]  /*8600*/  SHF.R.U32.HI R5, RZ, 0x18, R7 ;  /* 0x00000018ff057819 */ /* 0x000fc80000011607 */
[----:B------:R-:W-:-:S07]  /*8610*/  LOP3.LUT R0, R0, 0x80, R5, 0xf8, !PT ;  /* 0x0000008000007812 */ /* 0x000fce00078ef805 */
.L_x_2981:
[----:B------:R-:W-:Y:S05]  /*8620*/  BSYNC.RECONVERGENT B0 ;  /* 0x0000000000007941 */ /* 0x000fea0003800200 */
.L_x_2980:
[----:B------:R1:W-:Y:S01]  /*8630*/  STG.E.U8 desc[UR36][R2.64], R0 ;  /* 0x0000000002007986 */ /* 0x0003e2000c101124 */
[----:B------:R-:W-:Y:S05]  /*8640*/  BRA `(.L_x_2969) ;  /* 0x00000008009c7947 */ /* 0x000fea0003800000 */
.L_x_2978:
        /* <DEDUP_REMOVED lines=26> */
.L_x_2985:
[----:B------:R-:W-:-:S04]  /*87f0*/  SHF.R.U32.HI R5, RZ, 0x18, R7 ;  /* 0x00000018ff057819 */ /* 0x000fc80000011607 */
[----:B------:R-:W-:-:S07]  /*8800*/  LOP3.LUT R0, R0, 0x80, R5, 0xf8, !PT ;  /* 0x0000008000007812 */ /* 0x000fce00078ef805 */
.L_x_2984:
[----:B------:R-:W-:Y:S05]  /*8810*/  BSYNC.RECONVERGENT B0 ;  /* 0x0000000000007941 */ /* 0x000fea0003800200 */
.L_x_2983:
[----:B------:R1:W-:Y:S01]  /*8820*/  STG.E.U8 desc[UR36][R2.64], R0 ;  /* 0x0000000002007986 */ /* 0x0003e2000c101124 */
[----:B------:R-:W-:Y:S05]  /*8830*/  BRA `(.L_x_2969) ;  /* 0x0000000800207947 */ /* 0x000fea0003800000 */
.L_x_2977:
        /* <DEDUP_REMOVED lines=14> */
[----:B-1----:R-:W-:Y:S01]  /*8920*/  @!P0 FMUL R8, R8, 1.175494350822287508e-38 ;  /* 0x0080000008088820 */ /* 0x002fe20000400000 */
[----:B------:R-:W-:-:S04]  /*8930*/  HFMA2 R5, -RZ, RZ, 0, 1.5199184417724609375e-05 ;  /* 0x000000ffff057431 */ /* 0x000fc800000001ff */
        /* <DEDUP_REMOVED lines=14> */
.L_x_2987:
[----:B------:R-:W1:Y:S02]  /*8a20*/  F2I.U64.F64.TRUNC R4, R4 ;  /* 0x0000000400047311 */ /* 0x000e64000030d800 */
[----:B-1----:R1:W-:Y:S01]  /*8a30*/  STG.E.64 desc[UR36][R2.64], R4 ;  /* 0x0000000402007986 */ /* 0x0023e2000c101b24 */
[----:B------:R-:W-:Y:S05]  /*8a40*/  BRA `(.L_x_2969) ;  /* 0x00000004009c7947 */ /* 0x000fea0003800000 */
.L_x_2986:
[----:B------:R-:W1:Y:S02]  /*8a50*/  F2I.U32.F64.TRUNC R5, R4 ;  /* 0x0000000400057311 */ /* 0x000e64000030d000 */
[----:B-1----:R1:W-:Y:S01]  /*8a60*/  STG.E desc[UR36][R2.64], R5 ;  /* 0x0000000502007986 */ /* 0x0023e2000c101924 */
[----:B------:R-:W-:Y:S05]  /*8a70*/  BRA `(.L_x_2969) ;  /* 0x0000000400907947 */ /* 0x000fea0003800000 */
.L_x_2976:
[----:B------:R-:W-:-:S09]  /*8a80*/  UISETP.GT.AND UP0, UPT, UR4, 0xe, UPT ;  /* 0x0000000e0400788c */ /* 0x000fd2000bf04270 */
[----:B------:R-:W-:Y:S05]  /*8a90*/  BRA.U UP0, `(.L_x_2988) ;  /* 0x00000001002c7547 */ /* 0x000fea000b800000 */
[----:B------:R-:W-:-:S09]  /*8aa0*/  UISETP.NE.AND UP0, UPT, UR4, 0xa, UPT ;  /* 0x0000000a0400788c */ /* 0x000fd2000bf05270 */
[----:B------:R-:W-:Y:S05]  /*8ab0*/  BRA.U !UP0, `(.L_x_2989) ;  /* 0x0000000108187547 */ /* 0x000fea000b800000 */
[----:B------:R-:W-:-:S09]  /*8ac0*/  UISETP.NE.AND UP0, UPT, UR4, 0xb, UPT ;  /* 0x0000000b0400788c */ /* 0x000fd2000bf05270 */
[----:B------:R-:W-:Y:S05]  /*8ad0*/  BRA.U UP0, `(.L_x_2968) ;  /* 0x0000000100347547 */ /* 0x000fea000b800000 */
[----:B------:R-:W1:Y:S02]  /*8ae0*/  DSETP.NEU.AND P0, PT, R4, RZ, PT ;  /* 0x000000ff0400722a */ /* 0x000e640003f0d000 */
[----:B-1----:R-:W-:-:S05]  /*8af0*/  SEL R5, RZ, 0x1, !P0 ;  /* 0x00000001ff057807 */ /* 0x002fca0004000000 */
[----:B------:R1:W-:Y:S01]  /*8b00*/  STG.E.U8 desc[UR36][R2.64], R5 ;  /* 0x0000000502007986 */ /* 0x0003e2000c101124 */
[----:B------:R-:W-:Y:S05]  /*8b10*/  BRA `(.L_x_2969) ;  /* 0x0000000400687947 */ /* 0x000fea0003800000 */
.L_x_2989:
[----:B------:R-:W-:-:S05]  /*8b20*/  CS2R R6, SRZ ;  /* 0x0000000000067805 */ /* 0x000fca000001ff00 */
[----:B------:R1:W-:Y:S01]  /*8b30*/  STG.E.128 desc[UR36][R2.64], R4 ;  /* 0x0000000402007986 */ /* 0x0003e2000c101d24 */
[----:B------:R-:W-:Y:S05]  /*8b40*/  BRA `(.L_x_2969) ;  /* 0x00000004005c7947 */ /* 0x000fea0003800000 */
.L_x_2988:
[----:B------:R-:W-:-:S09]  /*8b50*/  UISETP.NE.AND UP0, UPT, UR4, 0xf, UPT ;  /* 0x0000000f0400788c */ /* 0x000fd2000bf05270 */
[----:B------:R-:W-:Y:S05]  /*8b60*/  BRA.U !UP0, `(.L_x_2990) ;  /* 0x0000000508287547 */ /* 0x000fea000b800000 */
[----:B------:R-:W-:-:S09]  /*8b70*/  UISETP.NE.AND UP0, UPT, UR4, 0x17, UPT ;  /* 0x000000170400788c */ /* 0x000fd2000bf05270 */
[----:B------:R-:W-:Y:S05]  /*8b80*/  BRA.U !UP0, `(.L_x_2991) ;  /* 0x0000000108b07547 */ /* 0x000fea000b800000 */
[----:B------:R-:W-:-:S09]  /*8b90*/  UISETP.NE.AND UP0, UPT, UR4, 0x18, UPT ;  /* 0x000000180400788c */ /* 0x000fd2000bf05270 */
[----:B------:R-:W-:Y:S05]  /*8ba0*/  BRA.U !UP0, `(.L_x_2992) ;  /* 0x0000000108447547 */ /* 0x000fea000b800000 */
.L_x_2968:
[----:B------:R-:W-:Y:S01]  /*8bb0*/  MOV R0, 0x130 ;  /* 0x0000013000007802 */ /* 0x000fe20000000f00 */
[----:B------:R-:W1:Y:S01]  /*8bc0*/  LDCU.64 UR4, c[0x4][0x120] ;  /* 0x01002400ff0477ac */ /* 0x000e620008000a00 */
[----:B------:R-:W-:Y:S02]  /*8bd0*/  HFMA2 R8, -RZ, RZ, 0, 6.020069122314453125e-06 ;  /* 0x00000065ff087431 */ /* 0x000fe400000001ff */
[----:B------:R-:W-:Y:S01]  /*8be0*/  IMAD.MOV.U32 R12, RZ, RZ, 0x1 ;  /* 0x00000001ff0c7424 */ /* 0x000fe200078e00ff */
[----:B------:R3:W4:Y:S01]  /*8bf0*/  LDC.64 R2, c[0x4][R0] ;  /* 0x0100000000027b82 */ /* 0x0007220000000a00 */
[----:B------:R-:W5:Y:S01]  /*8c00*/  LDCU.64 UR6, c[0x4][0x128] ;  /* 0x01002500ff0677ac */ /* 0x000f620008000a00 */
[----:B------:R-:W-:Y:S01]  /*8c10*/  MOV R13, RZ ;  /* 0x000000ff000d7202 */ /* 0x000fe20000000f00 */
[----:B------:R-:W0:Y:S01]  /*8c20*/  LDCU.64 UR8, c[0x4][0x8] ;  /* 0x01000100ff0877ac */ /* 0x000e220008000a00 */
[----:B-1----:R-:W-:Y:S01]  /*8c30*/  MOV R4, UR4 ;  /* 0x0000000400047c02 */ /* 0x002fe20008000f00 */
[----:B------:R-:W-:Y:S01]  /*8c40*/  IMAD.U32 R5, RZ, RZ, UR5 ;  /* 0x00000005ff057e24 */ /* 0x000fe2000f8e00ff */
[----:B-----5:R-:W-:Y:S01]  /*8c50*/  MOV R6, UR6 ;  /* 0x0000000600067c02 */ /* 0x020fe20008000f00 */
[----:B------:R-:W-:Y:S01]  /*8c60*/  IMAD.U32 R7, RZ, RZ, UR7 ;  /* 0x00000007ff077e24 */ /* 0x000fe2000f8e00ff */
[----:B0-----:R-:W-:Y:S01]  /*8c70*/  MOV R10, UR8 ;  /* 0x00000008000a7c02 */ /* 0x001fe20008000f00 */
[----:B---3--:R-:W-:-:S07]  /*8c80*/  IMAD.U32 R11, RZ, RZ, UR9 ;  /* 0x00000009ff0b7e24 */ /* 0x008fce000f8e00ff */
[----:B------:R-:W-:-:S07]  /*8c90*/  LEPC R20, `(.L_x_2993) ;  /* 0x000000001014794e */ /* 0x000fce0000000000 */
[----:B--2-4-:R-:W-:Y:S05]  /*8ca0*/  CALL.ABS.NOINC R2 ;  /* 0x0000000002007343 */ /* 0x014fea0003c00000 */
.L_x_2993:
[----:B------:R-:W-:Y:S05]  /*8cb0*/  BRA `(.L_x_2969) ;  /* 0x0000000400007947 */ /* 0x000fea0003800000 */
.L_x_2992:
        /* <DEDUP_REMOVED lines=10> */
[----:B------:R-:W-:-:S04]  /*8d60*/  IMAD.MOV.U32 R0, RZ, RZ, 0x7f ;  /* 0x0000007fff007424 */ /* 0x000fc800078e00ff */
        /* <DEDUP_REMOVED lines=10> */
.L_x_2995:
[----:B------:R-:W-:Y:S05]  /*8e10*/  BSYNC.RECONVERGENT B0 ;  /* 0x0000000000007941 */ /* 0x000fea0003800200 */
.L_x_2994:
[----:B------:R-:W-:-:S05]  /*8e20*/  LOP3.LUT R7, R0, 0x80, R7, 0xf8, !PT ;  /* 0x0000008000077812 */ /* 0x000fca00078ef807 */
[----:B------:R4:W-:Y:S01]  /*8e30*/  STG.E.U8 desc[UR36][R2.64], R7 ;  /* 0x0000000702007986 */ /* 0x0009e2000c101124 */
[----:B------:R-:W-:Y:S05]  /*8e40*/  BRA `(.L_x_2969) ;  /* 0x00000000009c7947 */ /* 0x000fea0003800000 */
.L_x_2991:
        /* <DEDUP_REMOVED lines=9> */
[----:B-1----:R-:W-:-:S05]  /*8ee0*/  @!P0 FMUL R7, R7, 1.175494350822287508e-38 ;  /* 0x0080000007078820 */ /* 0x002fca0000400000 */
        /* <DEDUP_REMOVED lines=10> */
.L_x_2997:
[----:B------:R-:W-:Y:S02]  /*8f90*/  ISETP.GT.U32.AND P0, PT, R6, 0x7f800000, PT ;  /* 0x7f8000000600780c */ /* 0x000fe40003f04070 */
[----:B------:R-:W-:-:S04]  /*8fa0*/  MOV R0, 0x7f ;  /* 0x0000007f00007802 */ /* 0x000fc80000000f00 */
[----:B------:R-:W-:-:S07]  /*8fb0*/  SEL R0, R0, 0x7c, P0 ;  /* 0x0000007c00007807 */ /* 0x000fce0000000000 */
.L_x_2998:
[----:B------:R-:W-:Y:S05]  /*8fc0*/  BSYNC.RECONVERGENT B0 ;  /* 0x0000000000007941 */ /* 0x000fea0003800200 */
.L_x_2996:
[----:B------:R-:W-:-:S04]  /*8fd0*/  SHF.R.U32.HI R5, RZ, 0x18, R7 ;  /* 0x00000018ff057819 */ /* 0x000fc80000011607 */
[----:B------:R-:W-:-:S05]  /*8fe0*/  LOP3.LUT R5, R0, 0x80, R5, 0xf8, !PT ;  /* 0x0000008000057812 */ /* 0x000fca00078ef805 */
[----:B------:R3:W-:Y:S01]  /*8ff0*/  STG.E.U8 desc[UR36][R2.64], R5 ;  /* 0x0000000502007986 */ /* 0x0007e2000c101124 */
[----:B------:R-:W-:Y:S05]  /*9000*/  BRA `(.L_x_2969) ;  /* 0x00000000002c7947 */ /* 0x000fea0003800000 */
.L_x_2990:
        /* <DEDUP_REMOVED lines=9> */
[----:B------:R-:W-:-:S05]  /*90a0*/  F2FP.BF16.F32.PACK_AB R0, RZ, R0 ;  /* 0x00000000ff00723e */ /* 0x000fca00000010ff */
[----:B------:R1:W-:Y:S02]  /*90b0*/  STG.E.U16 desc[UR36][R2.64], R0 ;  /* 0x0000000002007986 */ /* 0x0003e4000c101524 */
.L_x_2969:
[----:B------:R-:W-:-:S07]  /*90c0*/  VIADD R19, R19, 0x80 ;  /* 0x0000008013137836 */ /* 0x000fce0000000000 */
.L_x_2906:
[----:B------:R-:W-:Y:S05]  /*90d0*/  BSYNC.RECONVERGENT B7 ;  /* 0x0000000000077941 */ /* 0x000fea0003800200 */
.L_x_2905:
[----:B------:R-:W5:Y:S01]  /*90e0*/  LDCU UR4, c[0x0][0x380] ;  /* 0x00007000ff0477ac */ /* 0x000f620008000800 */
[----:B------:R-:W-:Y:S01]  /*90f0*/  BSSY.RECONVERGENT B7, `(.L_x_2999) ;  /* 0x000047e000077945 */ /* 0x000fe20003800200 */
[----:B-----5:R-:W-:-:S13]  /*9100*/  ISETP.GE.AND P0, PT, R19, UR4, PT ;  /* 0x0000000413007c0c */ /* 0x020fda000bf06270 */
[----:B------:R-:W-:Y:S05]  /*9110*/  @P0 BRA `(.L_x_3000) ;  /* 0x0000004400ec0947 */ /* 0x000fea0003800000 */
[----:B------:R-:W5:Y:S01]  /*9120*/  LDCU UR4, c[0x0][0x388] ;  /* 0x00007100ff0477ac */ /* 0x000f620008000800 */
[----:B------:R-:W-:Y:S01]  /*9130*/  HFMA2 R18, -RZ, RZ, 0, 0 ;  /* 0x00000000ff127431 */ /* 0x000fe200000001ff */
[----:B0-23--:R-:W-:Y:S01]  /*9140*/  MOV R22, RZ ;  /* 0x000000ff00167202 */ /* 0x00dfe20000000f00 */
[----:B-1----:R-:W-:Y:S01]  /*9150*/  IMAD.MOV.U32 R0, RZ, RZ, RZ ;  /* 0x000000ffff007224 */ /* 0x002fe200078e00ff */
[----:B-----5:R-:W-:-:S09]  /*9160*/  UISETP.NE.AND UP0, UPT, UR4, URZ, UPT ;  /* 0x000000ff0400728c */ /* 0x020fd2000bf05270 */
[----:B------:R-:W-:Y:S05]  /*9170*/  BRA.U !UP0, `(.L_x_3001) ;  /* 0x0000001508707547 */ /* 0x000fea000b800000 */
[----:B------:R-:W4:Y:S01]  /*9180*/  LDCU.64 UR4, c[0x0][0x390] ;  /* 0x00007200ff0477ac */ /* 0x000f220008000a00 */
[----:B------:R-:W-:Y:S01]  /*9190*/  IMAD.MOV.U32 R18, RZ, RZ, RZ ;  /* 0x000000ffff127224 */ /* 0x000fe200078e00ff */
[----:B------:R-:W0:Y:S01]  /*91a0*/  LDCU UR6, c[0x0][0x38c] ;  /* 0x00007180ff0677ac */ /* 0x000e220008000800 */
[----:B------:R-:W1:Y:S01]  /*91b0*/  LDCU.64 UR8, c[0x0][0x4b8] ;  /* 0x00009700ff0877ac */ /* 0x000e620008000a00 */
[----:B------:R-:W-:Y:S01]  /*91c0*/  UISETP.NE.AND UP0, UPT, UR41, URZ, UPT ;  /* 0x000000ff2900728c */ /* 0x000fe2000bf05270 */
[----:B----4-:R-:W-:Y:S01]  /*91d0*/  IMAD.HI.U32 R2, R19, UR4, R18 ;  /* 0x0000000413027c27 */ /* 0x010fe2000f8e0012 */
        /* <DEDUP_REMOVED lines=342> */
.L_x_3001:
        /* <DEDUP_REMOVED lines=16> */
[----:B--2---:R3:W4:Y:S02]  /*a840*/  I2F.F64.S16 R16, R2 ;  /* 0x0000000200107312 */ /* 0x0047240000101c00 */
[----:B---34-:R-:W-:Y:S05]  /*a850*/  BRA `(.L_x_3008) ;  /* 0x0000000c006c7947 */ /* 0x018fea0003800000 */
.L_x_3006:
[----:B------:R-:W2:Y:S02]  /*a860*/  LDG.E.U8 R2, desc[UR36][R2.64] ;  /* 0x0000002402027981 */ /* 0x000ea4000c1e1100 */
[----:B--2---:R3:W4:Y:S02]  /*a870*/  I2F.F64.U16 R16, R2 ;  /* 0x0000000200107312 */ /* 0x0047240000101800 */
[----:B---34-:R-:W-:Y:S05]  /*a880*/  BRA `(.L_x_3008) ;  /* 0x0000000c00607947 */ /* 0x018fea0003800000 */
.L_x_3005:
[----:B------:R-:W-:-:S09]  /*a890*/  UISETP.NE.AND UP0, UPT, UR4, 0x2, UPT ;  /* 0x000000020400788c */ /* 0x000fd2000bf05270 */
[----:B------:R-:W-:Y:S05]  /*a8a0*/  BRA.U !UP0, `(.L_x_3009) ;  /* 0x0000000108287547 */ /* 0x000fea000b800000 */
[----:B------:R-:W-:-:S09]  /*a8b0*/  UISETP.NE.AND UP0, UPT, UR4, 0x3, UPT ;  /* 0x000000030400788c */ /* 0x000fd2000bf05270 */
[----:B------:R-:W-:Y:S05]  /*a8c0*/  BRA.U !UP0, `(.L_x_3010) ;  /* 0x0000000108147547 */ /* 0x000fea000b800000 */
[----:B------:R-:W-:-:S09]  /*a8d0*/  UISETP.NE.AND UP0, UPT, UR4, 0x4, UPT ;  /* 0x000000040400788c */ /* 0x000fd2000bf05270 */
[----:B------:R-:W-:Y:S05]  /*a8e0*/  BRA.U UP0, `(.L_x_3007) ;  /* 0x0000000900ec7547 */ /* 0x000fea000b800000 */
[----:B------:R-:W2:Y:S02]  /*a8f0*/  LDG.E.64 R16, desc[UR36][R2.64] ;  /* 0x0000002402107981 */ /* 0x000ea4000c1e1b00 */
[----:B--2---:R-:W3:Y:S02]  /*a900*/  I2F.F64.S64 R16, R16 ;  /* 0x0000001000107312 */ /* 0x004ee40000301c00 */
[----:B---3--:R-:W-:Y:S05]  /*a910*/  BRA `(.L_x_3008) ;  /* 0x0000000c003c7947 */ /* 0x008fea0003800000 */
.L_x_3010:
[----:B------:R-:W2:Y:S02]  /*a920*/  LDG.E R2, desc[UR36][R2.64] ;  /* 0x0000002402027981 */ /* 0x000ea4000c1e1900 */
[----:B--2---:R3:W4:Y:S02]  /*a930*/  I2F.F64 R16, R2 ;  /* 0x0000000200107312 */ /* 0x0047240000201c00 */
[----:B---34-:R-:W-:Y:S05]  /*a940*/  BRA `(.L_x_3008) ;  /* 0x0000000c00307947 */ /* 0x018fea0003800000 */
.L_x_3009:
[----:B------:R-:W2:Y:S02]  /*a950*/  LDG.E.U16 R2, desc[UR36][R2.64] ;  /* 0x0000002402027981 */ /* 0x000ea4000c1e1500 */
[----:B--2---:R3:W4:Y:S02]  /*a960*/  I2F.F64.S16 R16, R2 ;  /* 0x0000000200107312 */ /* 0x0047240000101c00 */
[----:B---34-:R-:W-:Y:S05]  /*a970*/  BRA `(.L_x_3008) ;  /* 0x0000000c00247947 */ /* 0x018fea0003800000 */
.L_x_3004:
        /* <DEDUP_REMOVED lines=10> */
.L_x_3012:
[----:B------:R-:W2:Y:S02]  /*aa20*/  LDG.E.U16 R0, desc[UR36][R2.64] ;  /* 0x0000002402007981 */ /* 0x000ea4000c1e1500 */
[----:B--2---:R-:W-:-:S05]  /*aa30*/  HADD2.F32 R0, -RZ, R0.H0_H0 ;  /* 0x20000000ff007230 */ /* 0x004fca0000004100 */
[----:B------:R-:W-:-:S04]  /*aa40*/  FMUL.FTZ R0, R0, 1 ;  /* 0x3f80000000007820 */ /* 0x000fc80000410000 */
[----:B------:R4:W0:Y:S02]  /*aa50*/  F2F.F64.F32 R16, R0 ;  /* 0x0000000000107310 */ /* 0x0008240000201800 */
[----:B0---4-:R-:W-:Y:S05]  /*aa60*/  BRA `(.L_x_3008) ;  /* 0x0000000800e87947 */ /* 0x011fea0003800000 */
.L_x_3011:
        /* <DEDUP_REMOVED lines=10> */
.L_x_3014:
[----:B------:R-:W2:Y:S02]  /*ab10*/  LDG.E.U16 R2, desc[UR36][R2.64] ;  /* 0x0000002402027981 */ /* 0x000ea4000c1e1500 */
[----:B--2---:R-:W-:-:S05]  /*ab20*/  HADD2.F32 R0, -RZ, R2.H0_H0 ;  /* 0x20000002ff007230 */ /* 0x004fca0000004100 */
[----:B------:R-:W-:-:S04]  /*ab30*/  FMUL.FTZ R0, R0, 1 ;  /* 0x3f80000000007820 */ /* 0x000fc80000410000 */
[----:B------:R3:W4:Y:S02]  /*ab40*/  F2F.F64.F32 R16, R0 ;  /* 0x0000000000107310 */ /* 0x0007240000201800 */
[----:B---34-:R-:W-:Y:S05]  /*ab50*/  BRA `(.L_x_3008) ;  /* 0x0000000800ac7947 */ /* 0x018fea0003800000 */
.L_x_3013:
[----:B------:R3:W5:Y:S01]  /*ab60*/  LDG.E.64 R16, desc[UR36][R2.64] ;  /* 0x0000002402107981 */ /* 0x000762000c1e1b00 */
[----:B------:R-:W-:Y:S05]  /*ab70*/  BRA `(.L_x_3008) ;  /* 0x0000000800a47947 */ /* 0x000fea0003800000 */
.L_x_3003:
        /* <DEDUP_REMOVED lines=13> */
.L_x_3017:
[----:B------:R2:W5:Y:S01]  /*ac50*/  LDG.E.64 R16, desc[UR36][R2.64] ;  /* 0x0000002402107981 */ /* 0x000562000c1e1b00 */
[----:B------:R-:W-:Y:S05]  /*ac60*/  BRA `(.L_x_3008) ;  /* 0x0000000800687947 */ /* 0x000fea0003800000 */
.L_x_3016:
[----:B------:R-:W-:-:S09]  /*ac70*/  UISETP.NE.AND UP0, UPT, UR4, 0xf, UPT ;  /* 0x0000000f0400788c */ /* 0x000fd2000bf05270 */
[----:B------:R-:W-:Y:S05]  /*ac80*/  BRA.U !UP0, `(.L_x_3018) ;  /* 0x00000001089c7547 */ /* 0x000fea000b800000 */
[----:B------:R-:W-:-:S09]  /*ac90*/  UISETP.NE.AND UP0, UPT, UR4, 0x17, UPT ;  /* 0x000000170400788c */ /* 0x000fd2000bf05270 */
[----:B------:R-:W-:Y:S05]  /*aca0*/  BRA.U !UP0, `(.L_x_3019) ;  /* 0x00000001085c7547 */ /* 0x000fea000b800000 */
[----:B------:R-:W-:-:S09]  /*acb0*/  UISETP.NE.AND UP0, UPT, UR4, 0x18, UPT ;  /* 0x000000180400788c */ /* 0x000fd2000bf05270 */
[----:B------:R-:W-:Y:S05]  /*acc0*/  BRA.U UP0, `(.L_x_3007) ;  /* 0x0000000500f47547 */ /* 0x000fea000b800000 */
[----:B------:R-:W2:Y:S01]  /*acd0*/  LDG.E.U8 R0, desc[UR36][R2.64] ;  /* 0x0000002402007981 */ /* 0x000ea2000c1e1100 */
[----:B------:R-:W-:Y:S02]  /*ace0*/  HFMA2 R6, -RZ, RZ, 0, 1.847743988037109375e-06 ;  /* 0x0000001fff067431 */ /* 0x000fe400000001ff */
        /* <DEDUP_REMOVED lines=8> */
[----:B------:R-:W-:Y:S01]  /*ad70*/  IMAD.SHL.U32 R7, R5, 0x800000, RZ ;  /* 0x0080000005077824 */ /* 0x000fe200078e00ff */
[----:B------:R-:W-:-:S04]  /*ad80*/  IADD3 R5, PT, PT, R4, 0x1000000, RZ ;  /* 0x0100000004057810 */ /* 0x000fc80007ffe0ff */
        /* <DEDUP_REMOVED lines=9> */
.L_x_3019:
        /* <DEDUP_REMOVED lines=12> */
[----:B------:R2:W3:Y:S02]  /*aee0*/  F2F.F64.F32 R16, R0 ;  /* 0x0000000000107310 */ /* 0x0004e40000201800 */
[----:B--23--:R-:W-:Y:S05]  /*aef0*/  BRA `(.L_x_3008) ;  /* 0x0000000400c47947 */ /* 0x00cfea0003800000 */
.L_x_3018:
[----:B------:R-:W2:Y:S02]  /*af00*/  LDG.E.U16 R0, desc[UR36][R2.64] ;  /* 0x0000002402007981 */ /* 0x000ea4000c1e1500 */
[----:B--2---:R-:W-:-:S05]  /*af10*/  SHF.L.U32 R0, R0, 0x10, RZ ;  /* 0x0000001000007819 */ /* 0x004fca00000006ff */
[----:B------:R-:W-:-:S04]  /*af20*/  FMUL.FTZ R0, R0, 1 ;  /* 0x3f80000000007820 */ /* 0x000fc80000410000 */
[----:B------:R2:W3:Y:S02]  /*af30*/  F2F.F64.F32 R16, R0 ;  /* 0x0000000000107310 */ /* 0x0004e40000201800 */
[----:B--23--:R-:W-:Y:S05]  /*af40*/  BRA `(.L_x_3008) ;  /* 0x0000000400b07947 */ /* 0x00cfea0003800000 */
.L_x_3015:
        /* <DEDUP_REMOVED lines=11> */
.L_x_3022:
        /* <DEDUP_REMOVED lines=21> */
.L_x_3024:
[----:B------:R-:W-:Y:S05]  /*b150*/  BSYNC.RECONVERGENT B0 ;  /* 0x0000000000007941 */ /* 0x000fea0003800200 */
.L_x_3023:
[----:B------:R-:W-:Y:S01]  /*b160*/  IMAD.SHL.U32 R0, R0, 0x100000, RZ ;  /* 0x0010000000007824 */ /* 0x000fe200078e00ff */
[----:B------:R-:W-:-:S04]  /*b170*/  LEA R2, R2, 0x3b800000, 0x17 ;  /* 0x3b80000002027811 */ /* 0x000fc800078eb8ff */
[----:B------:R-:W-:-:S05]  /*b180*/  LOP3.LUT R0, R2, R0, R7, 0xfe, !PT ;  /* 0x0000000002007212 */ /* 0x000fca00078efe07 */
[----:B------:R-:W-:-:S04]  /*b190*/  FMUL.FTZ R0, R0, 1 ;  /* 0x3f80000000007820 */ /* 0x000fc80000410000 */
[----:B------:R2:W3:Y:S02]  /*b1a0*/  F2F.F64.F32 R16, R0 ;  /* 0x0000000000107310 */ /* 0x0004e40000201800 */
[----:B--23--:R-:W-:Y:S05]  /*b1b0*/  BRA `(.L_x_3008) ;  /* 0x0000000400147947 */ /* 0x00cfea0003800000 */
.L_x_3021:
        /* <DEDUP_REMOVED lines=21> */
.L_x_3026:
[----:B------:R-:W-:Y:S05]  /*b310*/  BSYNC.RECONVERGENT B0 ;  /* 0x0000000000007941 */ /* 0x000fea0003800200 */
.L_x_3025:
[----:B------:R-:W-:Y:S02]  /*b320*/  SHF.L.U32 R0, R0, 0x15, RZ ;  /* 0x0000001500007819 */ /* 0x000fe400000006ff */
[----:B------:R-:W-:-:S04]  /*b330*/  LEA R2, R2, 0x37800000, 0x17 ;  /* 0x3780000002027811 */ /* 0x000fc800078eb8ff */
[----:B------:R-:W-:-:S05]  /*b340*/  LOP3.LUT R0, R2, R0, R7, 0xfe, !PT ;  /* 0x0000000002007212 */ /* 0x000fca00078efe07 */
[----:B------:R-:W-:-:S04]  /*b350*/  FMUL.FTZ R0, R0, 1 ;  /* 0x3f80000000007820 */ /* 0x000fc80000410000 */
[----:B------:R2:W3:Y:S02]  /*b360*/  F2F.F64.F32 R16, R0 ;  /* 0x0000000000107310 */ /* 0x0004e40000201800 */
[----:B--23--:R-:W-:Y:S05]  /*b370*/  BRA `(.L_x_3008) ;  /* 0x0000000000a47947 */ /* 0x00cfea0003800000 */
.L_x_3020:
[----:B------:R-:W-:-:S09]  /*b380*/  UISETP.NE.AND UP0, UPT, UR4, 0x1c, UPT ;  /* 0x0000001c0400788c */ /* 0x000fd2000bf05270 */
[----:B------:R-:W-:Y:S05]  /*b390*/  BRA.U !UP0, `(.L_x_3027) ;  /* 0x0000000108947547 */ /* 0x000fea000b800000 */
[----:B------:R-:W-:-:S09]  /*b3a0*/  UISETP.NE.AND UP0, UPT, UR4, 0x1d, UPT ;  /* 0x0000001d0400788c */ /* 0x000fd2000bf05270 */
[----:B------:R-:W-:Y:S05]  /*b3b0*/  BRA.U !UP0, `(.L_x_3028) ;  /* 0x0000000108807547 */ /* 0x000fea000b800000 */
[----:B------:R-:W-:-:S09]  /*b3c0*/  UISETP.NE.AND UP0, UPT, UR4, 0x2c, UPT ;  /* 0x0000002c0400788c */ /* 0x000fd2000bf05270 */
[----:B------:R-:W-:Y:S05]  /*b3d0*/  BRA.U UP0, `(.L_x_3007) ;  /* 0x0000000100307547 */ /* 0x000fea000b800000 */
[----:B------:R-:W2:Y:S01]  /*b3e0*/  LDG.E.U8 R0, desc[UR36][R2.64] ;  /* 0x0000002402007981 */ /* 0x000ea2000c1e1100 */
[----:B------:R-:W-:Y:S02]  /*b3f0*/  HFMA2 R17, -RZ, RZ, 0.5, 0 ;  /* 0x38000000ff117431 */ /* 0x000fe400000001ff */
        /* <DEDUP_REMOVED lines=8> */
[----:B------:R0:W1:Y:S02]  /*b480*/  @P0 F2F.F64.F32 R16, R0 ;  /* 0x0000000000100310 */ /* 0x0000640000201800 */
[----:B01----:R-:W-:Y:S05]  /*b490*/  BRA `(.L_x_3008) ;  /* 0x00000000005c7947 */ /* 0x003fea0003800000 */
.L_x_3007:
[----:B------:R-:W-:Y:S01]  /*b4a0*/  MOV R2, 0x130 ;  /* 0x0000013000027802 */ /* 0x000fe20000000f00 */
[----:B------:R-:W0:Y:S01]  /*b4b0*/  LDCU.64 UR4, c[0x4][0x120] ;  /* 0x01002400ff0477ac */ /* 0x000e220008000a00 */
[----:B------:R-:W-:Y:S02]  /*b4c0*/  HFMA2 R8, -RZ, RZ, 0, 4.64916229248046875e-06 ;  /* 0x0000004eff087431 */ /* 0x000fe400000001ff */
[----:B------:R-:W-:Y:S01]  /*b4d0*/  IMAD.MOV.U32 R12, RZ, RZ, 0x1 ;  /* 0x00000001ff0c7424 */ /* 0x000fe200078e00ff */
[----:B------:R-:W-:Y:S01]  /*b4e0*/  MOV R13, RZ ;  /* 0x000000ff000d7202 */ /* 0x000fe20000000f00 */
[----:B------:R-:W1:Y:S01]  /*b4f0*/  LDCU.64 UR6, c[0x4][0x128] ;  /* 0x01002500ff0677ac */ /* 0x000e620008000a00 */
[----:B------:R-:W2:Y:S01]  /*b500*/  LDC.64 R2, c[0x4][R2] ;  /* 0x0100000002027b82 */ /* 0x000ea20000000a00 */
[----:B------:R-:W3:Y:S01]  /*b510*/  LDCU.64 UR8, c[0x4][URZ] ;  /* 0x01000000ff0877ac */ /* 0x000ee20008000a00 */
[----:B0-----:R-:W-:Y:S01]  /*b520*/  MOV R4, UR4 ;  /* 0x0000000400047c02 */ /* 0x001fe20008000f00 */
[----:B------:R-:W-:Y:S01]  /*b530*/  IMAD.U32 R5, RZ, RZ, UR5 ;  /* 0x00000005ff057e24 */ /* 0x000fe2000f8e00ff */
[----:B-1----:R-:W-:Y:S01]  /*b540*/  MOV R6, UR6 ;  /* 0x0000000600067c02 */ /* 0x002fe20008000f00 */
[----:B------:R-:W-:Y:S01]  /*b550*/  IMAD.U32 R7, RZ, RZ, UR7 ;  /* 0x00000007ff077e24 */ /* 0x000fe2000f8e00ff */
[----:B---3--:R-:W-:Y:S01]  /*b560*/  MOV R10, UR8 ;  /* 0x00000008000a7c02 */ /* 0x008fe20008000f00 */
[----:B------:R-:W-:-:S07]  /*b570*/  IMAD.U32 R11, RZ, RZ, UR9 ;  /* 0x00000009ff0b7e24 */ /* 0x000fce000f8e00ff */
[----:B------:R-:W-:-:S07]  /*b580*/  LEPC R20, `(.L_x_3029) ;  /* 0x000000001014794e */ /* 0x000fce0000000000 */
[----:B--2---:R-:W-:Y:S05]  /*b590*/  CALL.ABS.NOINC R2 ;  /* 0x0000000002007343 */ /* 0x004fea0003c00000 */
.L_x_3029:
[----:B------:R-:W-:Y:S01]  /*b5a0*/  CS2R R16, SRZ ;  /* 0x0000000000107805 */ /* 0x000fe2000001ff00 */
[----:B------:R-:W-:Y:S06]  /*b5b0*/  BRA `(.L_x_3008) ;  /* 0x0000000000147947 */ /* 0x000fec0003800000 */
.L_x_3028:
[----:B------:R-:W2:Y:S02]  /*b5c0*/  LDG.E.64 R16, desc[UR36][R2.64] ;  /* 0x0000002402107981 */ /* 0x000ea4000c1e1b00 */
[----:B--2---:R-:W0:Y:S02]  /*b5d0*/  I2F.F64.U64 R16, R16 ;  /* 0x0000001000107312 */ /* 0x004e240000301800 */
[----:B0-----:R-:W-:Y:S05]  /*b5e0*/  BRA `(.L_x_3008) ;  /* 0x0000000000087947 */ /* 0x001fea0003800000 */
.L_x_3027:
[----:B------:R-:W2:Y:S02]  /*b5f0*/  LDG.E R2, desc[UR36][R2.64] ;  /* 0x0000002402027981 */ /* 0x000ea4000c1e1900 */
[----:B--2---:R0:W1:Y:S02]  /*b600*/  I2F.F64.U32 R16, R2 ;  /* 0x0000000200107312 */ /* 0x0040640000201800 */
.L_x_3008:
[----:B------:R-:W-:Y:S05]  /*b610*/  BSYNC.RECONVERGENT B6 ;  /* 0x0000000000067941 */ /* 0x000fea0003800200 */
.L_x_3002:
        /* <DEDUP_REMOVED lines=16> */
[----:B--2---:R-:W2:Y:S02]  /*b720*/  I2F.F64.S16 R2, R2 ;  /* 0x0000000200027312 */ /* 0x004ea40000101c00 */
[----:B--2---:R-:W-:Y:S05]  /*b730*/  BRA `(.L_x_3036) ;  /* 0x0000000c006c7947 */ /* 0x004fea0003800000 */
.L_x_3034:
[----:B0-23--:R-:W2:Y:S02]  /*b740*/  LDG.E.U8 R2, desc[UR36][R22.64] ;  /* 0x0000002416027981 */ /* 0x00dea4000c1e1100 */
[----:B--2---:R-:W2:Y:S02]  /*b750*/  I2F.F64.U16 R2, R2 ;  /* 0x0000000200027312 */ /* 0x004ea40000101800 */
[----:B--2---:R-:W-:Y:S05]  /*b760*/  BRA `(.L_x_3036) ;  /* 0x0000000c00607947 */ /* 0x004fea0003800000 */
.L_x_3033:
[----:B------:R-:W-:-:S09]  /*b770*/  UISETP.NE.AND UP0, UPT, UR4, 0x2, UPT ;  /* 0x000000020400788c */ /* 0x000fd2000bf05270 */
[----:B------:R-:W-:Y:S05]  /*b780*/  BRA.U !UP0, `(.L_x_3037) ;  /* 0x0000000108287547 */ /* 0x000fea000b800000 */
[----:B------:R-:W-:-:S09]  /*b790*/  UISETP.NE.AND UP0, UPT, UR4, 0x3, UPT ;  /* 0x000000030400788c */ /* 0x000fd2000bf05270 */
[----:B------:R-:W-:Y:S05]  /*b7a0*/  BRA.U !UP0, `(.L_x_3038) ;  /* 0x0000000108147547 */ /* 0x000fea000b800000 */
[----:B------:R-:W-:-:S09]  /*b7b0*/  UISETP.NE.AND UP0, UPT, UR4, 0x4, UPT ;  /* 0x000000040400788c */ /* 0x000fd2000bf05270 */
[----:B------:R-:W-:Y:S05]  /*b7c0*/  BRA.U UP0, `(.L_x_3035) ;  /* 0x0000000900ec7547 */ /* 0x000fea000b800000 */
[----:B0-23--:R-:W2:Y:S02]  /*b7d0*/  LDG.E.64 R2, desc[UR36][R22.64] ;  /* 0x0000002416027981 */ /* 0x00dea4000c1e1b00 */
[----:B--2---:R-:W2:Y:S02]  /*b7e0*/  I2F.F64.S64 R2, R2 ;  /* 0x0000000200027312 */ /* 0x004ea40000301c00 */
[----:B--2---:R-:W-:Y:S05]  /*b7f0*/  BRA `(.L_x_3036) ;  /* 0x0000000c003c7947 */ /* 0x004fea0003800000 */
.L_x_3038:
[----:B0-23--:R-:W2:Y:S02]  /*b800*/  LDG.E R2, desc[UR36][R22.64] ;  /* 0x0000002416027981 */ /* 0x00dea4000c1e1900 */
[----:B--2---:R-:W2:Y:S02]  /*b810*/  I2F.F64 R2, R2 ;  /* 0x0000000200027312 */ /* 0x004ea40000201c00 */
[----:B--2---:R-:W-:Y:S05]  /*b820*/  BRA `(.L_x_3036) ;  /* 0x0000000c00307947 */ /* 0x004fea0003800000 */
.L_x_3037:
[----:B0-23--:R-:W2:Y:S02]  /*b830*/  LDG.E.U16 R2, desc[UR36][R22.64] ;  /* 0x0000002416027981 */ /* 0x00dea4000c1e1500 */
[----:B--2---:R-:W2:Y:S02]  /*b840*/  I2F.F64.S16 R2, R2 ;  /* 0x0000000200027312 */ /* 0x004ea40000101c00 */
[----:B--2---:R-:W-:Y:S05]  /*b850*/  BRA `(.L_x_3036) ;  /* 0x0000000c00247947 */ /* 0x004fea0003800000 */
.L_x_3032:
        /* <DEDUP_REMOVED lines=8> */
[----:B------:R-:W2:Y:S02]  /*b8e0*/  F2F.F64.F32 R2, R2 ;  /* 0x0000000200027310 */ /* 0x000ea40000201800 */
[----:B--2---:R-:W-:Y:S05]  /*b8f0*/  BRA `(.L_x_3036) ;  /* 0x0000000800fc7947 */ /* 0x004fea0003800000 */
.L_x_3040:
[----:B------:R-:W4:Y:S02]  /*b900*/  LDG.E.U16 R0, desc[UR36][R22.64] ;  /* 0x0000002416007981 */ /* 0x000f24000c1e1500 */
[----:B----4-:R-:W-:-:S05]  /*b910*/  HADD2.F32 R0, -RZ, R0.H0_H0 ;  /* 0x20000000ff007230 */ /* 0x010fca0000004100 */
[----:B------:R-:W-:-:S04]  /*b920*/  FMUL.FTZ R0, R0, 1 ;  /* 0x3f80000000007820 */ /* 0x000fc80000410000 */
[----:B0-23--:R2:W3:Y:S02]  /*b930*/  F2F.F64.F32 R2, R0 ;  /* 0x0000000000027310 */ /* 0x00d4e40000201800 */
[----:B--23--:R-:W-:Y:S05]  /*b940*/  BRA `(.L_x_3036) ;  /* 0x0000000800e87947 */ /* 0x00cfea0003800000 */
.L_x_3039:
        /* <DEDUP_REMOVED lines=8> */
[----:B------:R-:W2:Y:S02]  /*b9d0*/  F2F.F64.F32 R2, R2 ;  /* 0x0000000200027310 */ /* 0x000ea40000201800 */
[----:B--2---:R-:W-:Y:S05]  /*b9e0*/  BRA `(.L_x_3036) ;  /* 0x0000000800c07947 */ /* 0x004fea0003800000 */
.L_x_3042:
[----:B------:R-:W4:Y:S02]  /*b9f0*/  LDG.E.U16 R22, desc[UR36][R22.64] ;  /* 0x0000002416167981 */ /* 0x000f24000c1e1500 */
[----:B----4-:R-:W-:-:S05]  /*ba00*/  HADD2.F32 R0, -RZ, R22.H0_H0 ;  /* 0x20000016ff007230 */ /* 0x010fca0000004100 */
[----:B------:R-:W-:-:S04]  /*ba10*/  FMUL.FTZ R0, R0, 1 ;  /* 0x3f80000000007820 */ /* 0x000fc80000410000 */
[----:B0-23--:R2:W3:Y:S02]  /*ba20*/  F2F.F64.F32 R2, R0 ;  /* 0x0000000000027310 */ /* 0x00d4e40000201800 */
[----:B--23--:R-:W-:Y:S05]  /*ba30*/  BRA `(.L_x_3036) ;  /* 0x0000000800ac7947 */ /* 0x00cfea0003800000 */
.L_x_3041:
[----:B0-23--:R0:W5:Y:S01]  /*ba40*/  LDG.E.64 R2, desc[UR36][R22.64] ;  /* 0x0000002416027981 */ /* 0x00d162000c1e1b00 */
[----:B------:R-:W-:Y:S05]  /*ba50*/  BRA `(.L_x_3036) ;  /* 0x0000000800a47947 */ /* 0x000fea0003800000 */
.L_x_3031:
        /* <DEDUP_REMOVED lines=9> */
[----:B0-23--:R-:W-:Y:S01]  /*baf0*/  HFMA2 R2, -RZ, RZ, 0, 0 ;  /* 0x00000000ff027431 */ /* 0x00dfe200000001ff */
[----:B----4-:R-:W-:-:S04]  /*bb00*/  ISETP.NE.AND P0, PT, R22, RZ, PT ;  /* 0x000000ff1600720c */ /* 0x010fc80003f05270 */
[----:B------:R-:W-:Y:S01]  /*bb10*/  FSEL R3, RZ, 1.875, !P0 ;  /* 0x3ff00000ff037808 */ /* 0x000fe20004000000 */
[----:B------:R-:W-:Y:S08]  /*bb20*/  BRA `(.L_x_3036) ;  /* 0x0000000800707947 */ /* 0x000ff00003800000 */
.L_x_3045:
[----:B0-23--:R3:W5:Y:S01]  /*bb30*/  LDG.E.64 R2, desc[UR36][R22.64] ;  /* 0x0000002416027981 */ /* 0x00d762000c1e1b00 */
[----:B------:R-:W-:Y:S05]  /*bb40*/  BRA `(.L_x_3036) ;  /* 0x0000000800687947 */ /* 0x000fea0003800000 */
.L_x_3044:
        /* <DEDUP_REMOVED lines=24> */
[----:B------:R-:W-:-:S06]  /*bcd0*/  FMUL.FTZ R3, R3, 1 ;  /* 0x3f80000003037820 */ /* 0x000fcc0000410000 */
[----:B------:R-:W4:Y:S02]  /*bce0*/  F2F.F64.F32 R2, R3 ;  /* 0x0000000300027310 */ /* 0x000f240000201800 */
[----:B----4-:R-:W-:Y:S05]  /*bcf0*/  BRA `(.L_x_3036) ;  /* 0x0000000400fc7947 */ /* 0x010fea0003800000 */
.L_x_3047:
[----:B--23--:R-:W2:Y:S02]  /*bd00*/  LDG.E.U8 R3, desc[UR36][R22.64] ;  /* 0x0000002416037981 */ /* 0x00cea4000c1e1100 */
[C---:B--2---:R-:W-:Y:S01]  /*bd10*/  SHF.L.U32 R0, R3.reuse, 0x19, RZ ;  /* 0x0000001903007819 */ /* 0x044fe200000006ff */
[----:B------:R-:W-:-:S03]  /*bd20*/  IMAD.SHL.U32 R3, R3, 0x100, RZ ;  /* 0x0000010003037824 */ /* 0x000fc600078e00ff */
[----:B------:R-:W-:-:S13]  /*bd30*/  ISETP.GE.U32.AND P0, PT, R0, 0x8000000, PT ;  /* 0x080000000000780c */ /* 0x000fda0003f06070 */
[C---:B0-----:R-:W-:Y:S02]  /*bd40*/  @!P0 LOP3.LUT R2, R3.reuse, 0x7f00, RZ, 0xc0, !PT ;  /* 0x00007f0003028812 */ /* 0x041fe400078ec0ff */
[----:B------:R-:W-:Y:S02]  /*bd50*/  @P0 LEA.HI R0, R0, 0x70000000, RZ, 0x1c ;  /* 0x7000000000000811 */ /* 0x000fe400078fe0ff */
[----:B------:R-:W-:Y:S02]  /*bd60*/  @!P0 LOP3.LUT R2, R2, 0x3f000000, RZ, 0xfc, !PT ;  /* 0x3f00000002028812 */ /* 0x000fe400078efcff */
[----:B------:R-:W-:Y:S01]  /*bd70*/  PRMT R3, R3, 0x9910, RZ ;  /* 0x0000991003037816 */ /* 0x000fe200000000ff */
[----:B------:R-:W-:Y:S02]  /*bd80*/  @P0 FMUL.FTZ R0, R0, 1.9259299443872358531e-34 ;  /* 0x0780000000000820 */ /* 0x000fe40000410000 */
[----:B------:R-:W-:-:S05]  /*bd90*/  @!P0 FADD.FTZ R0, R2, -0.5 ;  /* 0xbf00000002008421 */ /* 0x000fca0000010000 */
[----:B------:R-:W-:-:S05]  /*bda0*/  LOP3.LUT R0, R0, 0x80000000, R3, 0xf8, !PT ;  /* 0x8000000000007812 */ /* 0x000fca00078ef803 */
[----:B------:R-:W-:-:S04]  /*bdb0*/  FMUL.FTZ R0, R0, 1 ;  /* 0x3f80000000007820 */ /* 0x000fc80000410000 */
[----:B------:R4:W0:Y:S02]  /*bdc0*/  F2F.F64.F32 R2, R0 ;  /* 0x0000000000027310 */ /* 0x0008240000201800 */
[----:B0---4-:R-:W-:Y:S05]  /*bdd0*/  BRA `(.L_x_3036) ;  /* 0x0000000400c47947 */ /* 0x011fea0003800000 */
.L_x_3046:
[----:B------:R-:W4:Y:S02]  /*bde0*/  LDG.E.U16 R0, desc[UR36][R22.64] ;  /* 0x0000002416007981 */ /* 0x000f24000c1e1500 */
[----:B----4-:R-:W-:-:S05]  /*bdf0*/  SHF.L.U32 R0, R0, 0x10, RZ ;  /* 0x0000001000007819 */ /* 0x010fca00000006ff */
[----:B------:R-:W-:-:S04]  /*be00*/  FMUL.FTZ R0, R0, 1 ;  /* 0x3f80000000007820 */ /* 0x000fc80000410000 */
[----:B0-23--:R4:W0:Y:S02]  /*be10*/  F2F.F64.F32 R2, R0 ;  /* 0x0000000000027310 */ /* 0x00d8240000201800 */
[----:B0---4-:R-:W-:Y:S05]  /*be20*/  BRA `(.L_x_3036) ;  /* 0x0000000400b07947 */ /* 0x011fea0003800000 */
.L_x_3043:
        /* <DEDUP_REMOVED lines=9> */
[----:B--2---:R-:W3:Y:S02]  /*bec0*/  I2F.F64.U16 R2, R2 ;  /* 0x0000000200027312 */ /* 0x004ee40000101800 */
[----:B---3--:R-:W-:Y:S05]  /*bed0*/  BRA `(.L_x_3036) ;  /* 0x0000000400847947 */ /* 0x008fea0003800000 */
.L_x_3050:
        /* <DEDUP_REMOVED lines=21> */
.L_x_3052:
[----:B------:R-:W-:Y:S05]  /*c030*/  BSYNC.RECONVERGENT B0 ;  /* 0x0000000000007941 */ /* 0x000fea0003800200 */
.L_x_3051:
[----:B------:R-:W-:Y:S01]  /*c040*/  IMAD.SHL.U32 R0, R0, 0x100000, RZ ;  /* 0x0010000000007824 */ /* 0x000fe200078e00ff */
[----:B------:R-:W-:-:S04]  /*c050*/  LEA R2, R2, 0x3b800000, 0x17 ;  /* 0x3b80000002027811 */ /* 0x000fc800078eb8ff */
[----:B------:R-:W-:-:S05]  /*c060*/  LOP3.LUT R0, R2, R0, R7, 0xfe, !PT ;  /* 0x0000000002007212 */ /* 0x000fca00078efe07 */
[----:B------:R-:W-:-:S04]  /*c070*/  FMUL.FTZ R0, R0, 1 ;  /* 0x3f80000000007820 */ /* 0x000fc80000410000 */
[----:B------:R3:W4:Y:S02]  /*c080*/  F2F.F64.F32 R2, R0 ;  /* 0x0000000000027310 */ /* 0x0007240000201800 */
[----:B---34-:R-:W-:Y:S05]  /*c090*/  BRA `(.L_x_3036) ;  /* 0x0000000400147947 */ /* 0x018fea0003800000 */
.L_x_3049:
        /* <DEDUP_REMOVED lines=21> */
.L_x_3054:
[----:B------:R-:W-:Y:S05]  /*c1f0*/  BSYNC.RECONVERGENT B0 ;  /* 0x0000000000007941 */ /* 0x000fea0003800200 */
.L_x_3053:
[----:B------:R-:W-:Y:S02]  /*c200*/  SHF.L.U32 R0, R0, 0x15, RZ ;  /* 0x0000001500007819 */ /* 0x000fe400000006ff */
[----:B------:R-:W-:-:S04]  /*c210*/  LEA R2, R2, 0x37800000, 0x17 ;  /* 0x3780000002027811 */ /* 0x000fc800078eb8ff */
[----:B------:R-:W-:-:S05]  /*c220*/  LOP3.LUT R0, R2, R0, R7, 0xfe, !PT ;  /* 0x0000000002007212 */ /* 0x000fca00078efe07 */
[----:B------:R-:W-:-:S04]  /*c230*/  FMUL.FTZ R0, R0, 1 ;  /* 0x3f80000000007820 */ /* 0x000fc80000410000 */
[----:B------:R3:W4:Y:S02]  /*c240*/  F2F.F64.F32 R2, R0 ;  /* 0x0000000000027310 */ /* 0x0007240000201800 */
[----:B---34-:R-:W-:Y:S05]  /*c250*/  BRA `(.L_x_3036) ;  /* 0x0000000000a47947 */ /* 0x018fea0003800000 */
.L_x_3048:
[----:B------:R-:W-:-:S09]  /*c260*/  UISETP.NE.AND UP0, UPT, UR4, 0x1c, UPT ;  /* 0x0000001c0400788c */ /* 0x000fd2000bf05270 */
[----:B------:R-:W-:Y:S05]  /*c270*/  BRA.U !UP0, `(.L_x_3055) ;  /* 0x0000000108947547 */ /* 0x000fea000b800000 */
[----:B------:R-:W-:-:S09]  /*c280*/  UISETP.NE.AND UP0, UPT, UR4, 0x1d, UPT ;  /* 0x0000001d0400788c */ /* 0x000fd2000bf05270 */
[----:B------:R-:W-:Y:S05]  /*c290*/  BRA.U !UP0, `(.L_x_3056) ;  /* 0x0000000108807547 */ /* 0x000fea000b800000 */
[----:B------:R-:W-:-:S09]  /*c2a0*/  UISETP.NE.AND UP0, UPT, UR4, 0x2c, UPT ;  /* 0x0000002c0400788c */ /* 0x000fd2000bf05270 */
[----:B------:R-:W-:Y:S05]  /*c2b0*/  BRA.U UP0, `(.L_x_3035) ;  /* 0x0000000100307547 */ /* 0x000fea000b800000 */
[----:B------:R-:W4:Y:S01]  /*c2c0*/  LDG.E.U8 R0, desc[UR36][R22.64] ;  /* 0x0000002416007981 */ /* 0x000f22000c1e1100 */
[----:B--23--:R-:W-:Y:S02]  /*c2d0*/  HFMA2 R3, -RZ, RZ, 0.5, 0 ;  /* 0x38000000ff037431 */ /* 0x00cfe400000001ff */
[----:B0-----:R-:W-:Y:S01]  /*c2e0*/  IMAD.MOV.U32 R2, RZ, RZ, 0x0 ;  /* 0x00000000ff027424 */ /* 0x001fe200078e00ff */
[----:B----4-:R-:W-:-:S13]  /*c2f0*/  ISETP.NE.AND P0, PT, R0, RZ, PT ;  /* 0x000000ff0000720c */ /* 0x010fda0003f05270 */
[----:B------:R-:W-:Y:S05]  /*c300*/  @!P0 BRA `(.L_x_3036) ;  /* 0x0000000000788947 */ /* 0x000fea0003800000 */
[----:B------:R-:W-:-:S13]  /*c310*/  ISETP.NE.AND P0, PT, R0, 0xff, PT ;  /* 0x000000ff0000780c */ /* 0x000fda0003f05270 */
[----:B------:R-:W-:Y:S01]  /*c320*/  @P0 IMAD.SHL.U32 R0, R0, 0x800000, RZ ;  /* 0x0080000000000824 */ /* 0x000fe200078e00ff */
[----:B------:R-:W-:Y:S01]  /*c330*/  @!P0 MOV R2, 0x20000000 ;  /* 0x2000000000028802 */ /* 0x000fe20000000f00 */
[----:B------:R-:W-:Y:S02]  /*c340*/  @!P0 IMAD.MOV.U32 R3, RZ, RZ, 0x7ff80000 ;  /* 0x7ff80000ff038424 */ /* 0x000fe400078e00ff */
[----:B------:R-:W-:-:S04]  /*c350*/  @P0 FMUL.FTZ R0, R0, 1 ;  /* 0x3f80000000000820 */ /* 0x000fc80000410000 */
[----:B------:R3:W4:Y:S02]  /*c360*/  @P0 F2F.F64.F32 R2, R0 ;  /* 0x0000000000020310 */ /* 0x0007240000201800 */
[----:B---34-:R-:W-:Y:S05]  /*c370*/  BRA `(.L_x_3036) ;  /* 0x00000000005c7947 */ /* 0x018fea0003800000 */
.L_x_3035:
[----:B0-23--:R-:W-:Y:S01]  /*c380*/  MOV R2, 0x130 ;  /* 0x0000013000027802 */ /* 0x00dfe20000000f00 */
[----:B------:R-:W0:Y:S01]  /*c390*/  LDCU.64 UR4, c[0x4][0x120] ;  /* 0x01002400ff0477ac */ /* 0x000e220008000a00 */
[----:B------:R-:W-:Y:S02]  /*c3a0*/  HFMA2 R8, -RZ, RZ, 0, 4.64916229248046875e-06 ;  /* 0x0000004eff087431 */ /* 0x000fe400000001ff */
[----:B------:R-:W-:Y:S01]  /*c3b0*/  IMAD.MOV.U32 R12, RZ, RZ, 0x1 ;  /* 0x00000001ff0c7424 */ /* 0x000fe200078e00ff */
[----:B------:R-:W-:Y:S01]  /*c3c0*/  MOV R13, RZ ;  /* 0x000000ff000d7202 */ /* 0x000fe20000000f00 */
[----:B------:R-:W2:Y:S01]  /*c3d0*/  LDCU.64 UR6, c[0x4][0x128] ;  /* 0x01002500ff0677ac */ /* 0x000ea20008000a00 */
[----:B------:R-:W3:Y:S01]  /*c3e0*/  LDC.64 R2, c[0x4][R2] ;  /* 0x0100000002027b82 */ /* 0x000ee20000000a00 */
[----:B------:R-:W4:Y:S01]  /*c3f0*/  LDCU.64 UR8, c[0x4][URZ] ;  /* 0x01000000ff0877ac */ /* 0x000f220008000a00 */
[----:B0-----:R-:W-:Y:S01]  /*c400*/  MOV R4, UR4 ;  /* 0x0000000400047c02 */ /* 0x001fe20008000f00 */
[----:B------:R-:W-:Y:S01]  /*c410*/  IMAD.U32 R5, RZ, RZ, UR5 ;  /* 0x00000005ff057e24 */ /* 0x000fe2000f8e00ff */
[----:B--2---:R-:W-:Y:S01]  /*c420*/  MOV R6, UR6 ;  /* 0x0000000600067c02 */ /* 0x004fe20008000f00 */
[----:B------:R-:W-:Y:S01]  /*c430*/  IMAD.U32 R7, RZ, RZ, UR7 ;  /* 0x00000007ff077e24 */ /* 0x000fe2000f8e00ff */
[----:B----4-:R-:W-:Y:S01]  /*c440*/  MOV R10, UR8 ;  /* 0x00000008000a7c02 */ /* 0x010fe20008000f00 */
[----:B------:R-:W-:-:S07]  /*c450*/  IMAD.U32 R11, RZ, RZ, UR9 ;  /* 0x00000009ff0b7e24 */ /* 0x000fce000f8e00ff */
[----:B------:R-:W-:-:S07]  /*c460*/  LEPC R20, `(.L_x_3057) ;  /* 0x000000001014794e */ /* 0x000fce0000000000 */
[----:B-1-3-5:R-:W-:Y:S05]  /*c470*/  CALL.ABS.NOINC R2 ;  /* 0x0000000002007343 */ /* 0x02afea0003c00000 */
.L_x_3057:
[----:B------:R-:W-:Y:S01]  /*c480*/  CS2R R2, SRZ ;  /* 0x0000000000027805 */ /* 0x000fe2000001ff00 */
[----:B------:R-:W-:Y:S06]  /*c490*/  BRA `(.L_x_3036) ;  /* 0x0000000000147947 */ /* 0x000fec0003800000 */
.L_x_3056:
[----:B0-23--:R-:W2:Y:S02]  /*c4a0*/  LDG.E.64 R2, desc[UR36][R22.64] ;  /* 0x0000002416027981 */ /* 0x00dea4000c1e1b00 */
[----:B--2---:R-:W3:Y:S02]  /*c4b0*/  I2F.F64.U64 R2, R2 ;  /* 0x0000000200027312 */ /* 0x004ee40000301800 */
[----:B---3--:R-:W-:Y:S05]  /*c4c0*/  BRA `(.L_x_3036) ;  /* 0x0000000000087947 */ /* 0x008fea0003800000 */
.L_x_3055:
[----:B0-23--:R-:W2:Y:S02]  /*c4d0*/  LDG.E R2, desc[UR36][R22.64] ;  /* 0x0000002416027981 */ /* 0x00dea4000c1e1900 */
[----:B--2---:R-:W2:Y:S02]  /*c4e0*/  I2F.F64.U32 R2, R2 ;  /* 0x0000000200027312 */ /* 0x004ea40000201800 */
.L_x_3036:
[----:B------:R-:W-:Y:S05]  /*c4f0*/  BSYNC.RECONVERGENT B6 ;  /* 0x0000000000067941 */ /* 0x000fea0003800200 */
.L_x_3030:
[----:B------:R-:W4:Y:S01]  /*c500*/  LDCU.64 UR6, c[0x0][0x5e8] ;  /* 0x0000bd00ff0677ac */ /* 0x000f220008000a00 */
[----:B-12--5:R4:W-:Y:S01]  /*c510*/  DMUL R4, R2, R16 ;  /* 0x0000001002047228 */ /* 0x0269e20000000000 */
        /* <DEDUP_REMOVED lines=22> */
.L_x_3061:
[----:B------:R-:W1:Y:S02]  /*c680*/  F2I.S64.F64.TRUNC R4, R4 ;  /* 0x0000000400047311 */ /* 0x000e64000030d900 */
[----:B-1----:R-:W-:-:S05]  /*c690*/  MOV R7, R4 ;  /* 0x0000000400077202 */ /* 0x002fca0000000f00 */
[----:B------:R1:W-:Y:S01]  /*c6a0*/  STG.E.U8 desc[UR36][R2.64], R7 ;  /* 0x0000000702007986 */ /* 0x0003e2000c101124 */
[----:B------:R-:W-:Y:S05]  /*c6b0*/  BRA `(.L_x_3063) ;  /* 0x0000001000807947 */ /* 0x000fea0003800000 */
.L_x_3060:
        /* <DEDUP_REMOVED lines=9> */
.L_x_3065:
[----:B------:R-:W1:Y:S02]  /*c750*/  F2I.F64.TRUNC R5, R4 ;  /* 0x0000000400057311 */ /* 0x000e64000030d100 */
[----:B-1----:R1:W-:Y:S01]  /*c760*/  STG.E desc[UR36][R2.64], R5 ;  /* 0x0000000502007986 */ /* 0x0023e2000c101924 */
[----:B------:R-:W-:Y:S05]  /*c770*/  BRA `(.L_x_3063) ;  /* 0x0000001000507947 */ /* 0x000fea0003800000 */
.L_x_3064:
[----:B------:R-:W1:Y:S02]  /*c780*/  F2I.F64.TRUNC R5, R4 ;  /* 0x0000000400057311 */ /* 0x000e64000030d100 */
[----:B-1----:R1:W-:Y:S01]  /*c790*/  STG.E.U16 desc[UR36][R2.64], R5 ;  /* 0x0000000502007986 */ /* 0x0023e2000c101524 */
[----:B------:R-:W-:Y:S05]  /*c7a0*/  BRA `(.L_x_3063) ;  /* 0x0000001000447947 */ /* 0x000fea0003800000 */
.L_x_3059:
        /* <DEDUP_REMOVED lines=17> */
.L_x_3067:
        /* <DEDUP_REMOVED lines=12> */
.L_x_3066:
        /* <DEDUP_REMOVED lines=18> */
.L_x_3069:
        /* <DEDUP_REMOVED lines=13> */
.L_x_3068:
[----:B------:R1:W-:Y:S01]  /*cb70*/  STG.E.64 desc[UR36][R2.64], R4 ;  /* 0x0000000402007986 */ /* 0x0003e2000c101b24 */
[----:B------:R-:W-:Y:S05]  /*cb80*/  BRA `(.L_x_3063) ;  /* 0x0000000c004c7947 */ /* 0x000fea0003800000 */
.L_x_3058:
        /* <DEDUP_REMOVED lines=13> */
.L_x_3073:
        /* <DEDUP_REMOVED lines=26> */
.L_x_3076:
[----:B------:R-:W-:-:S04]  /*ce00*/  SHF.R.U32.HI R5, RZ, 0x18, R7 ;  /* 0x00000018ff057819 */ /* 0x000fc80000011607 */
[----:B------:R-:W-:-:S07]  /*ce10*/  LOP3.LUT R0, R0, 0x80, R5, 0xf8, !PT ;  /* 0x0000008000007812 */ /* 0x000fce00078ef805 */
.L_x_3075:
[----:B------:R-:W-:Y:S05]  /*ce20*/  BSYNC.RECONVERGENT B0 ;  /* 0x0000000000007941 */ /* 0x000fea0003800200 */
.L_x_3074:
[----:B------:R1:W-:Y:S01]  /*ce30*/  STG.E.U8 desc[UR36][R2.64], R0 ;  /* 0x0000000002007986 */ /* 0x0003e2000c101124 */
[----:B------:R-:W-:Y:S05]  /*ce40*/  BRA `(.L_x_3063) ;  /* 0x00000008009c7947 */ /* 0x000fea0003800000 */
.L_x_3072:
        /* <DEDUP_REMOVED lines=26> */
.L_x_3079:
[----:B------:R-:W-:-:S04]  /*cff0*/  SHF.R.U32.HI R5, RZ, 0x18, R7 ;  /* 0x00000018ff057819 */ /* 0x000fc80000011607 */
[----:B------:R-:W-:-:S07]  /*d000*/  LOP3.LUT R0, R0, 0x80, R5, 0xf8, !PT ;  /* 0x0000008000007812 */ /* 0x000fce00078ef805 */
.L_x_3078:
[----:B------:R-:W-:Y:S05]  /*d010*/  BSYNC.RECONVERGENT B0 ;  /* 0x0000000000007941 */ /* 0x000fea0003800200 */
.L_x_3077:
[----:B------:R1:W-:Y:S01]  /*d020*/  STG.E.U8 desc[UR36][R2.64], R0 ;  /* 0x0000000002007986 */ /* 0x0003e2000c101124 */
[----:B------:R-:W-:Y:S05]  /*d030*/  BRA `(.L_x_3063) ;  /* 0x0000000800207947 */ /* 0x000fea0003800000 */
.L_x_3071:
        /* <DEDUP_REMOVED lines=30> */
.L_x_3081:
[----:B------:R-:W1:Y:S02]  /*d220*/  F2I.U64.F64.TRUNC R4, R4 ;  /* 0x0000000400047311 */ /* 0x000e64000030d800 */
[----:B-1----:R1:W-:Y:S01]  /*d230*/  STG.E.64 desc[UR36][R2.64], R4 ;  /* 0x0000000402007986 */ /* 0x0023e2000c101b24 */
[----:B------:R-:W-:Y:S05]  /*d240*/  BRA `(.L_x_3063) ;  /* 0x00000004009c7947 */ /* 0x000fea0003800000 */
.L_x_3080:
[----:B------:R-:W1:Y:S02]  /*d250*/  F2I.U32.F64.TRUNC R5, R4 ;  /* 0x0000000400057311 */ /* 0x000e64000030d000 */
[----:B-1----:R1:W-:Y:S01]  /*d260*/  STG.E desc[UR36][R2.64], R5 ;  /* 0x0000000502007986 */ /* 0x0023e2000c101924 */
[----:B------:R-:W-:Y:S05]  /*d270*/  BRA `(.L_x_3063) ;  /* 0x0000000400907947 */ /* 0x000fea0003800000 */
.L_x_3070:
        /* <DEDUP_REMOVED lines=10> */
.L_x_3083:
[----:B------:R-:W-:-:S05]  /*d320*/  CS2R R6, SRZ ;  /* 0x0000000000067805 */ /* 0x000fca000001ff00 */
[----:B------:R1:W-:Y:S01]  /*d330*/  STG.E.128 desc[UR36][R2.64], R4 ;  /* 0x0000000402007986 */ /* 0x0003e2000c101d24 */
[----:B------:R-:W-:Y:S05]  /*d340*/  BRA `(.L_x_3063) ;  /* 0x00000004005c7947 */ /* 0x000fea0003800000 */
.L_x_3082:
[----:B------:R-:W-:-:S09]  /*d350*/  UISETP.NE.AND UP0, UPT, UR4, 0xf, UPT ;  /* 0x0000000f0400788c */ /* 0x000fd2000bf05270 */
[----:B------:R-:W-:Y:S05]  /*d360*/  BRA.U !UP0, `(.L_x_3084) ;  /* 0x0000000508287547 */ /* 0x000fea000b800000 */
[----:B------:R-:W-:-:S09]  /*d370*/  UISETP.NE.AND UP0, UPT, UR4, 0x17, UPT ;  /* 0x000000170400788c */ /* 0x000fd2000bf05270 */
[----:B------:R-:W-:Y:S05]  /*d380*/  BRA.U !UP0, `(.L_x_3085) ;  /* 0x0000000108b07547 */ /* 0x000fea000b800000 */
[----:B------:R-:W-:-:S09]  /*d390*/  UISETP.NE.AND UP0, UPT, UR4, 0x18, UPT ;  /* 0x000000180400788c */ /* 0x000fd2000bf05270 */
[----:B------:R-:W-:Y:S05]  /*d3a0*/  BRA.U !UP0, `(.L_x_3086) ;  /* 0x0000000108447547 */ /* 0x000fea000b800000 */
.L_x_3062:
        /* <DEDUP_REMOVED lines=13> */
[----:B--2---:R-:W-:-:S07]  /*d480*/  IMAD.U32 R11, RZ, RZ, UR9 ;  /* 0x00000009ff0b7e24 */ /* 0x004fce000f8e00ff */
[----:B------:R-:W-:-:S07]  /*d490*/  LEPC R20, `(.L_x_3087) ;  /* 0x000000001014794e */ /* 0x000fce0000000000 */
[----:B---34-:R-:W-:Y:S05]  /*d4a0*/  CALL.ABS.NOINC R2 ;  /* 0x0000000002007343 */ /* 0x018fea0003c00000 */
.L_x_3087:
[----:B------:R-:W-:Y:S05]  /*d4b0*/  BRA `(.L_x_3063) ;  /* 0x0000000400007947 */ /* 0x000fea0003800000 */
.L_x_3086:
        /* <DEDUP_REMOVED lines=21> */
.L_x_3089:
[----:B------:R-:W-:Y:S05]  /*d610*/  BSYNC.RECONVERGENT B0 ;  /* 0x0000000000007941 */ /* 0x000fea0003800200 */
.L_x_3088:
[----:B------:R-:W-:-:S05]  /*d620*/  LOP3.LUT R7, R0, 0x80, R7, 0xf8, !PT ;  /* 0x0000008000077812 */ /* 0x000fca00078ef807 */
[----:B------:R1:W-:Y:S01]  /*d630*/  STG.E.U8 desc[UR36][R2.64], R7 ;  /* 0x0000000702007986 */ /* 0x0003e2000c101124 */
[----:B------:R-:W-:Y:S05]  /*d640*/  BRA `(.L_x_3063) ;  /* 0x00000000009c7947 */ /* 0x000fea0003800000 */
.L_x_3085:
        /* <DEDUP_REMOVED lines=20> */
.L_x_3091:
[----:B------:R-:W-:Y:S02]  /*d790*/  ISETP.GT.U32.AND P0, PT, R6, 0x7f800000, PT ;  /* 0x7f8000000600780c */ /* 0x000fe40003f04070 */
[----:B------:R-:W-:-:S04]  /*d7a0*/  MOV R0, 0x7f ;  /* 0x0000007f00007802 */ /* 0x000fc80000000f00 */
[----:B------:R-:W-:-:S07]  /*d7b0*/  SEL R0, R0, 0x7c, P0 ;  /* 0x0000007c00007807 */ /* 0x000fce0000000000 */
.L_x_3092:
[----:B------:R-:W-:Y:S05]  /*d7c0*/  BSYNC.RECONVERGENT B0 ;  /* 0x0000000000007941 */ /* 0x000fea0003800200 */
.L_x_3090:
[----:B------:R-:W-:-:S04]  /*d7d0*/  SHF.R.U32.HI R5, RZ, 0x18, R7 ;  /* 0x00000018ff057819 */ /* 0x000fc80000011607 */
[----:B------:R-:W-:-:S05]  /*d7e0*/  LOP3.LUT R5, R0, 0x80, R5, 0xf8, !PT ;  /* 0x0000008000057812 */ /* 0x000fca00078ef805 */
[----:B------:R1:W-:Y:S01]  /*d7f0*/  STG.E.U8 desc[UR36][R2.64], R5 ;  /* 0x0000000502007986 */ /* 0x0003e2000c101124 */
[----:B------:R-:W-:Y:S05]  /*d800*/  BRA `(.L_x_3063) ;  /* 0x00000000002c7947 */ /* 0x000fea0003800000 */
.L_x_3084:
        /* <DEDUP_REMOVED lines=11> */
.L_x_3063:
[----:B------:R-:W-:-:S07]  /*d8c0*/  VIADD R19, R19, 0x80 ;  /* 0x0000008013137836 */ /* 0x000fce0000000000 */
.L_x_3000:
[----:B------:R-:W-:Y:S05]  /*d8d0*/  BSYNC.RECONVERGENT B7 ;  /* 0x0000000000077941 */ /* 0x000fea0003800200 */
.L_x_2999:
[----:B------:R-:W5:Y:S02]  /*d8e0*/  LDCU UR4, c[0x0][0x380] ;  /* 0x00007000ff0477ac */ /* 0x000f640008000800 */
[----:B-----5:R-:W-:-:S13]  /*d8f0*/  ISETP.GE.AND P0, PT, R19, UR4, PT ;  /* 0x0000000413007c0c */ /* 0x020fda000bf06270 */
[----:B------:R-:W-:Y:S05]  /*d900*/  @P0 EXIT ;  /* 0x000000000000094d */ /* 0x000fea0003800000 */
        /* <DEDUP_REMOVED lines=354> */
.L_x_3093:
        /* <DEDUP_REMOVED lines=19> */
[----:B--2---:R1:W2:Y:S02]  /*f060*/  I2F.F64.S16 R18, R2 ;  /* 0x0000000200127312 */ /* 0x0042a40000101c00 */
[----:B-12---:R-:W-:Y:S05]  /*f070*/  BRA `(.L_x_3100) ;  /* 0x0000000c006c7947 */ /* 0x006fea0003800000 */
.L_x_3098:
[----:B------:R-:W2:Y:S02]  /*f080*/  LDG.E.U8 R2, desc[UR36][R2.64] ;  /* 0x0000002402027981 */ /* 0x000ea4000c1e1100 */
[----:B--2---:R1:W2:Y:S02]  /*f090*/  I2F.F64.U16 R18, R2 ;  /* 0x0000000200127312 */ /* 0x0042a40000101800 */
[----:B-12---:R-:W-:Y:S05]  /*f0a0*/  BRA `(.L_x_3100) ;  /* 0x0000000c00607947 */ /* 0x006fea0003800000 */
.L_x_3097:
[----:B------:R-:W-:-:S09]  /*f0b0*/  UISETP.NE.AND UP0, UPT, UR4, 0x2, UPT ;  /* 0x000000020400788c */ /* 0x000fd2000bf05270 */
[----:B------:R-:W-:Y:S05]  /*f0c0*/  BRA.U !UP0, `(.L_x_3101) ;  /* 0x0000000108287547 */ /* 0x000fea000b800000 */
[----:B------:R-:W-:-:S09]  /*f0d0*/  UISETP.NE.AND UP0, UPT, UR4, 0x3, UPT ;  /* 0x000000030400788c */ /* 0x000fd2000bf05270 */
[----:B------:R-:W-:Y:S05]  /*f0e0*/  BRA.U !UP0, `(.L_x_3102) ;  /* 0x0000000108147547 */ /* 0x000fea000b800000 */
[----:B------:R-:W-:-:S09]  /*f0f0*/  UISETP.NE.AND UP0, UPT, UR4, 0x4, UPT ;  /* 0x000000040400788c */ /* 0x000fd2000bf05270 */
[----:B------:R-:W-:Y:S05]  /*f100*/  BRA.U UP0, `(.L_x_3099) ;  /* 0x0000000900ec7547 */ /* 0x000fea000b800000 */
[----:B------:R-:W2:Y:S02]  /*f110*/  LDG.E.64 R18, desc[UR36][R2.64] ;  /* 0x0000002402127981 */ /* 0x000ea4000c1e1b00 */
[----:B--2---:R-:W1:Y:S02]  /*f120*/  I2F.F64.S64 R18, R18 ;  /* 0x0000001200127312 */ /* 0x004e640000301c00 */
[----:B-1----:R-:W-:Y:S05]  /*f130*/  BRA `(.L_x_3100) ;  /* 0x0000000c003c7947 */ /* 0x002fea0003800000 */
.L_x_3102:
[----:B------:R-:W2:Y:S02]  /*f140*/  LDG.E R2, desc[UR36][R2.64] ;  /* 0x0000002402027981 */ /* 0x000ea4000c1e1900 */
[----:B--2---:R1:W2:Y:S02]  /*f150*/  I2F.F64 R18, R2 ;  /* 0x0000000200127312 */ /* 0x0042a40000201c00 */
[----:B-12---:R-:W-:Y:S05]  /*f160*/  BRA `(.L_x_3100) ;  /* 0x0000000c00307947 */ /* 0x006fea0003800000 */
.L_x_3101:
[----:B------:R-:W2:Y:S02]  /*f170*/  LDG.E.U16 R2, desc[UR36][R2.64] ;  /* 0x0000002402027981 */ /* 0x000ea4000c1e1500 */
[----:B--2---:R1:W2:Y:S02]  /*f180*/  I2F.F64.S16 R18, R2 ;  /* 0x0000000200127312 */ /* 0x0042a40000101c00 */
[----:B-12---:R-:W-:Y:S05]  /*f190*/  BRA `(.L_x_3100) ;  /* 0x0000000c00247947 */ /* 0x006fea0003800000 */
.L_x_3096:
        /* <DEDUP_REMOVED lines=10> */
.L_x_3104:
[----:B------:R-:W2:Y:S02]  /*f240*/  LDG.E.U16 R0, desc[UR36][R2.64] ;  /* 0x0000002402007981 */ /* 0x000ea4000c1e1500 */
[----:B--2---:R-:W-:-:S05]  /*f250*/  HADD2.F32 R0, -RZ, R0.H0_H0 ;  /* 0x20000000ff007230 */ /* 0x004fca0000004100 */
[----:B------:R-:W-:-:S04]  /*f260*/  FMUL.FTZ R0, R0, 1 ;  /* 0x3f80000000007820 */ /* 0x000fc80000410000 */
[----:B------:R0:W1:Y:S02]  /*f270*/  F2F.F64.F32 R18, R0 ;  /* 0x0000000000127310 */ /* 0x0000640000201800 */
[----:B01----:R-:W-:Y:S05]  /*f280*/  BRA `(.L_x_3100) ;  /* 0x0000000800e87947 */ /* 0x003fea0003800000 */
.L_x_3103:
        /* <DEDUP_REMOVED lines=10> */
.L_x_3106:
[----:B------:R-:W2:Y:S02]  /*f330*/  LDG.E.U16 R2, desc[UR36][R2.64] ;  /* 0x0000002402027981 */ /* 0x000ea4000c1e1500 */
[----:B--2---:R-:W-:-:S05]  /*f340*/  HADD2.F32 R0, -RZ, R2.H0_H0 ;  /* 0x20000002ff007230 */ /* 0x004fca0000004100 */
[----:B------:R-:W-:-:S04]  /*f350*/  FMUL.FTZ R0, R0, 1 ;  /* 0x3f80000000007820 */ /* 0x000fc80000410000 */
[----:B------:R1:W2:Y:S02]  /*f360*/  F2F.F64.F32 R18, R0 ;  /* 0x0000000000127310 */ /* 0x0002a40000201800 */
[----:B-12---:R-:W-:Y:S05]  /*f370*/  BRA `(.L_x_3100) ;  /* 0x0000000800ac7947 */ /* 0x006fea0003800000 */
.L_x_3105:
[----:B------:R0:W5:Y:S01]  /*f380*/  LDG.E.64 R18, desc[UR36][R2.64] ;  /* 0x0000002402127981 */ /* 0x000162000c1e1b00 */
[----:B------:R-:W-:Y:S05]  /*f390*/  BRA `(.L_x_3100) ;  /* 0x0000000800a47947 */ /* 0x000fea0003800000 */
.L_x_3095:
        /* <DEDUP_REMOVED lines=13> */
.L_x_3109:
[----:B------:R3:W5:Y:S01]  /*f470*/  LDG.E.64 R18, desc[UR36][R2.64] ;  /* 0x0000002402127981 */ /* 0x000762000c1e1b00 */
[----:B------:R-:W-:Y:S05]  /*f480*/  BRA `(.L_x_3100) ;  /* 0x0000000800687947 */ /* 0x000fea0003800000 */
.L_x_3108:
        /* <DEDUP_REMOVED lines=12> */
[----:B0-----:R-:W-:-:S04]  /*f550*/  IADD3 R5, PT, PT, -R5, RZ, RZ ;  /* 0x000000ff05057210 */ /* 0x001fc80007ffe1ff */
[----:B------:R-:W-:-:S05]  /*f560*/  VIADDMNMX.U32 R5, R5, R6, 0x4, !PT ;  /* 0x0000000405057446 */ /* 0x000fca0007800006 */
[----:B------:R-:W-:-:S05]  /*f570*/  VIADD R5, R5, 0xfffffffc ;  /* 0xfffffffc05057836 */ /* 0x000fca0000000000 */
[C---:B------:R-:W-:Y:S02]  /*f580*/  SHF.L.U32 R6, R4.reuse, R5, RZ ;  /* 0x0000000504067219 */ /* 0x040fe400000006ff */
[----:B------:R-:W-:Y:S01]  /*f590*/  SHF.L.U32 R7, R5, 0x17, RZ ;  /* 0x0000001705077819 */ /* 0x000fe200000006ff */
[----:B------:R-:W-:-:S03]  /*f5a0*/  VIADD R5, R4, 0x1000000 ;  /* 0x0100000004057836 */ /* 0x000fc60000000000 */
[----:B------:R-:W-:Y:S02]  /*f5b0*/  LEA.HI R6, R6, -R7, RZ, 0x1c ;  /* 0x8000000706067211 */ /* 0x000fe400078fe0ff */
[----:B------:R-:W-:Y:S02]  /*f5c0*/  SHF.R.S32.HI R5, RZ, 0x8, R5 ;  /* 0x00000008ff057819 */ /* 0x000fe40000011405 */
[----:B------:R-:W-:-:S04]  /*f5d0*/  IADD3 R6, PT, PT, R6, 0x3c000000, RZ ;  /* 0x3c00000006067810 */ /* 0x000fc80007ffe0ff */
[----:B------:R-:W-:-:S04]  /*f5e0*/  LOP3.LUT R5, R6, 0x7f800000, R5, 0xf8, !PT ;  /* 0x7f80000006057812 */ /* 0x000fc800078ef805 */
[----:B------:R-:W-:-:S04]  /*f5f0*/  SEL R5, R5, RZ, P0 ;  /* 0x000000ff05057207 */ /* 0x000fc80000000000 */
[----:B------:R-:W-:-:S05]  /*f600*/  LOP3.LUT R5, R5, 0x80000000, R0, 0xf8, !PT ;  /* 0x8000000005057812 */ /* 0x000fca00078ef800 */
[----:B------:R-:W-:-:S04]  /*f610*/  FMUL.FTZ R5, R5, 1 ;  /* 0x3f80000005057820 */ /* 0x000fc80000410000 */
[----:B------:R3:W4:Y:S02]  /*f620*/  F2F.F64.F32 R18, R5 ;  /* 0x0000000500127310 */ /* 0x0007240000201800 */
[----:B---34-:R-:W-:Y:S05]  /*f630*/  BRA `(.L_x_3100) ;  /* 0x0000000400fc7947 */ /* 0x018fea0003800000 */
.L_x_3111:
        /* <DEDUP_REMOVED lines=12> */
[----:B------:R3:W4:Y:S02]  /*f700*/  F2F.F64.F32 R18, R0 ;  /* 0x0000000000127310 */ /* 0x0007240000201800 */
[----:B---34-:R-:W-:Y:S05]  /*f710*/  BRA `(.L_x_3100) ;  /* 0x0000000400c47947 */ /* 0x018fea0003800000 */
.L_x_3110:
[----:B------:R-:W2:Y:S02]  /*f720*/  LDG.E.U16 R0, desc[UR36][R2.64] ;  /* 0x0000002402007981 */ /* 0x000ea4000c1e1500 */
[----:B--2---:R-:W-:-:S04]  /*f730*/  IMAD.U32 R0, R0, 0x10000, RZ ;  /* 0x0001000000007824 */ /* 0x004fc800078e00ff */
[----:B------:R-:W-:-:S04]  /*f740*/  FMUL.FTZ R0, R0, 1 ;  /* 0x3f80000000007820 */ /* 0x000fc80000410000 */
[----:B------:R3:W4:Y:S02]  /*f750*/  F2F.F64.F32 R18, R0 ;  /* 0x0000000000127310 */ /* 0x0007240000201800 */
[----:B---34-:R-:W-:Y:S05]  /*f760*/  BRA `(.L_x_3100) ;  /* 0x0000000400b07947 */ /* 0x018fea0003800000 */
.L_x_3107:
        /* <DEDUP_REMOVED lines=9> */
[----:B--2---:R3:W4:Y:S02]  /*f800*/  I2F.F64.U16 R18, R2 ;  /* 0x0000000200127312 */ /* 0x0047240000101800 */
[----:B---34-:R-:W-:Y:S05]  /*f810*/  BRA `(.L_x_3100) ;  /* 0x0000000400847947 */ /* 0x018fea0003800000 */
.L_x_3114:
        /* <DEDUP_REMOVED lines=21> */
.L_x_3116:
[----:B------:R-:W-:Y:S05]  /*f970*/  BSYNC.RECONVERGENT B0 ;  /* 0x0000000000007941 */ /* 0x000fea0003800200 */
.L_x_3115:
[----:B------:R-:W-:Y:S02]  /*f980*/  SHF.L.U32 R0, R0, 0x14, RZ ;  /* 0x0000001400007819 */ /* 0x000fe400000006ff */
[----:B------:R-:W-:-:S04]  /*f990*/  LEA R2, R2, 0x3b800000, 0x17 ;  /* 0x3b80000002027811 */ /* 0x000fc800078eb8ff */
[----:B------:R-:W-:-:S05]  /*f9a0*/  LOP3.LUT R0, R2, R0, R7, 0xfe, !PT ;  /* 0x0000000002007212 */ /* 0x000fca00078efe07 */
[----:B------:R-:W-:-:S04]  /*f9b0*/  FMUL.FTZ R0, R0, 1 ;  /* 0x3f80000000007820 */ /* 0x000fc80000410000 */
[----:B------:R3:W4:Y:S02]  /*f9c0*/  F2F.F64.F32 R18, R0 ;  /* 0x0000000000127310 */ /* 0x0007240000201800 */
[----:B---34-:R-:W-:Y:S05]  /*f9d0*/  BRA `(.L_x_3100) ;  /* 0x0000000400147947 */ /* 0x018fea0003800000 */
.L_x_3113:
        /* <DEDUP_REMOVED lines=21> */
.L_x_3118:
[----:B------:R-:W-:Y:S05]  /*fb30*/  BSYNC.RECONVERGENT B0 ;  /* 0x0000000000007941 */ /* 0x000fea0003800200 */
.L_x_3117:
[----:B------:R-:W-:Y:S01]  /*fb40*/  IMAD.SHL.U32 R0, R0, 0x200000, RZ ;  /* 0x0020000000007824 */ /* 0x000fe200078e00ff */
[----:B------:R-:W-:-:S04]  /*fb50*/  LEA R2, R2, 0x37800000, 0x17 ;  /* 0x3780000002027811 */ /* 0x000fc800078eb8ff */
[----:B------:R-:W-:-:S05]  /*fb60*/  LOP3.LUT R0, R2, R0, R7, 0xfe, !PT ;  /* 0x0000000002007212 */ /* 0x000fca00078efe07 */
[----:B------:R-:W-:-:S04]  /*fb70*/  FMUL.FTZ R0, R0, 1 ;  /* 0x3f80000000007820 */ /* 0x000fc80000410000 */
[----:B------:R3:W4:Y:S02]  /*fb80*/  F2F.F64.F32 R18, R0 ;  /* 0x0000000000127310 */ /* 0x0007240000201800 */
[----:B---34-:R-:W-:Y:S05]  /*fb90*/  BRA `(.L_x_3100) ;  /* 0x0000000000a47947 */ /* 0x018fea0003800000 */
.L_x_3112:
        /* <DEDUP_REMOVED lines=12> */
[----:B------:R-:W-:Y:S01]  /*fc60*/  @P0 SHF.L.U32 R0, R0, 0x17, RZ ;  /* 0x0000001700000819 */ /* 0x000fe200000006ff */
[----:B------:R-:W-:Y:S01]  /*fc70*/  @!P0 IMAD.MOV.U32 R18, RZ, RZ, 0x20000000 ;  /* 0x20000000ff128424 */ /* 0x000fe200078e00ff */
[----:B------:R-:W-:-:S03]  /*fc80*/  @!P0 MOV R19, 0x7ff80000 ;  /* 0x7ff8000000138802 */ /* 0x000fc60000000f00 */
[----:B------:R-:W-:-:S04]  /*fc90*/  @P0 FMUL.FTZ R0, R0, 1 ;  /* 0x3f80000000000820 */ /* 0x000fc80000410000 */
[----:B------:R1:W2:Y:S02]  /*fca0*/  @P0 F2F.F64.F32 R18, R0 ;  /* 0x0000000000120310 */ /* 0x0002a40000201800 */
[----:B-12---:R-:W-:Y:S05]  /*fcb0*/  BRA `(.L_x_3100) ;  /* 0x00000000005c7947 */ /* 0x006fea0003800000 */
.L_x_3099:
        /* <DEDUP_REMOVED lines=10> */
[----:B-1----:R-:W-:Y:S01]  /*fd60*/  IMAD.U32 R6, RZ, RZ, UR6 ;  /* 0x00000006ff067e24 */ /* 0x002fe2000f8e00ff */
[----:B------:R-:W-:Y:S01]  /*fd70*/  MOV R7, UR7 ;  /* 0x0000000700077c02 */ /* 0x000fe20008000f00 */
[----:B---3--:R-:W-:Y:S01]  /*fd80*/  IMAD.U32 R10, RZ, RZ, UR8 ;  /* 0x00000008ff0a7e24 */ /* 0x008fe2000f8e00ff */
[----:B------:R-:W-:-:S07]  /*fd90*/  MOV R11, UR9 ;  /* 0x00000009000b7c02 */ /* 0x000fce0008000f00 */
[----:B------:R-:W-:-:S07]  /*fda0*/  LEPC R20, `(.L_x_3121) ;  /* 0x000000001014794e */ /* 0x000fce0000000000 */
[----:B--2---:R-:W-:Y:S05]  /*fdb0*/  CALL.ABS.NOINC R2 ;  /* 0x0000000002007343 */ /* 0x004fea0003c00000 */
.L_x_3121:
[----:B------:R-:W-:Y:S01]  /*fdc0*/  CS2R R18, SRZ ;  /* 0x0000000000127805 */ /* 0x000fe2000001ff00 */
[----:B------:R-:W-:Y:S06]  /*fdd0*/  BRA `(.L_x_3100) ;  /* 0x0000000000147947 */ /* 0x000fec0003800000 */
.L_x_3120:
[----:B------:R-:W2:Y:S02]  /*fde0*/  LDG.E.64 R18, desc[UR36][R2.64] ;  /* 0x0000002402127981 */ /* 0x000ea4000c1e1b00 */
[----:B--2---:R-:W1:Y:S02]  /*fdf0*/  I2F.F64.U64 R18, R18 ;  /* 0x0000001200127312 */ /* 0x004e640000301800 */
[----:B-1----:R-:W-:Y:S05]  /*fe00*/  BRA `(.L_x_3100) ;  /* 0x0000000000087947 */ /* 0x002fea0003800000 */
.L_x_3119:
[----:B------:R-:W2:Y:S02]  /*fe10*/  LDG.E R2, desc[UR36][R2.64] ;  /* 0x0000002402027981 */ /* 0x000ea4000c1e1900 */
[----:B--2---:R1:W2:Y:S02]  /*fe20*/  I2F.F64.U32 R18, R2 ;  /* 0x0000000200127312 */ /* 0x0042a40000201800 */
.L_x_3100:
[----:B------:R-:W-:Y:S05]  /*fe30*/  BSYNC.RECONVERGENT B6 ;  /* 0x0000000000067941 */ /* 0x000fea0003800200 */
.L_x_3094:
        /* <DEDUP_REMOVED lines=15> */
[----:B01-3--:R-:W3:Y:S02]  /*ff30*/  LDG.E.S8 R2, desc[UR36][R22.64] ;  /* 0x0000002416027981 */ /* 0x00bee4000c1e1300 */
[----:B---3--:R-:W1:Y:S02]  /*ff40*/  I2F.F64.S16 R2, R2 ;  /* 0x0000000200027312 */ /* 0x008e640000101c00 */
[----:B-1----:R-:W-:Y:S05]  /*ff50*/  BRA `(.L_x_3128) ;  /* 0x0000000c006c7947 */ /* 0x002fea0003800000 */
.L_x_3126:
[----:B01-3--:R-:W3:Y:S02]  /*ff60*/  LDG.E.U8 R2, desc[UR36][R22.64] ;  /* 0x0000002416027981 */ /* 0x00bee4000c1e1100 */
[----:B---3--:R-:W1:Y:S02]  /*ff70*/  I2F.F64.U16 R2, R2 ;  /* 0x0000000200027312 */ /* 0x008e640000101800 */
[----:B-1----:R-:W-:Y:S05]  /*ff80*/  BRA `(.L_x_3128) ;  /* 0x0000000c00607947 */ /* 0x002fea0003800000 */
.L_x_3125:
[----:B------:R-:W-:-:S09]  /*ff90*/  UISETP.NE.AND UP0, UPT, UR4, 0x2, UPT ;  /* 0x000000020400788c */ /* 0x000fd2000bf05270 */
[----:B------:R-:W-:Y:S05]  /*ffa0*/  BRA.U !UP0, `(.L_x_3129) ;  /* 0x0000000108287547 */ /* 0x000fea000b800000 */
[----:B------:R-:W-:-:S09]  /*ffb0*/  UISETP.NE.AND UP0, UPT, UR4, 0x3, UPT ;  /* 0x000000030400788c */ /* 0x000fd2000bf05270 */
[----:B------:R-:W-:Y:S05]  /*ffc0*/  BRA.U !UP0, `(.L_x_3130) ;  /* 0x0000000108147547 */ /* 0x000fea000b800000 */
[----:B------:R-:W-:-:S09]  /*ffd0*/  UISETP.NE.AND UP0, UPT, UR4, 0x4, UPT ;  /* 0x000000040400788c */ /* 0x000fd2000bf05270 */
[----:B------:R-:W-:Y:S05]  /*ffe0*/  BRA.U UP0, `(.L_x_3127) ;  /* 0x0000000900ec7547 */ /* 0x000fea000b800000 */
[----:B01-3--:R-:W3:Y:S02]  /*fff0*/  LDG.E.64 R2, desc[UR36][R22.64] ;  /* 0x0000002416027981 */ /* 0x00bee4000c1e1b00 */
[----:B---3--:R-:W1:Y:S02]  /*10000*/  I2F.F64.S64 R2, R2 ;  /* 0x0000000200027312 */ /* 0x008e640000301c00 */
[----:B-1----:R-:W-:Y:S05]  /*10010*/  BRA `(.L_x_3128) ;  /* 0x0000000c003c7947 */ /* 0x002fea0003800000 */
.L_x_3130:
[----:B01-3--:R-:W3:Y:S02]  /*10020*/  LDG.E R2, desc[UR36][R22.64] ;  /* 0x0000002416027981 */ /* 0x00bee4000c1e1900 */
[----:B---3--:R-:W1:Y:S02]  /*10030*/  I2F.F64 R2, R2 ;  /* 0x0000000200027312 */ /* 0x008e640000201c00 */
[----:B-1----:R-:W-:Y:S05]  /*10040*/  BRA `(.L_x_3128) ;  /* 0x0000000c00307947 */ /* 0x002fea0003800000 */
.L_x_3129:
[----:B01-3--:R-:W3:Y:S02]  /*10050*/  LDG.E.U16 R2, desc[UR36][R22.64] ;  /* 0x0000002416027981 */ /* 0x00bee4000c1e1500 */
[----:B---3--:R-:W1:Y:S02]  /*10060*/  I2F.F64.S16 R2, R2 ;  /* 0x0000000200027312 */ /* 0x008e640000101c00 */
[----:B-1----:R-:W-:Y:S05]  /*10070*/  BRA `(.L_x_3128) ;  /* 0x0000000c00247947 */ /* 0x002fea0003800000 */
.L_x_3124:
[----:B------:R-:W-:-:S09]  /*10080*/  UISETP.GT.AND UP0, UPT, UR4, 0x6, UPT ;  /* 0x000000060400788c */ /* 0x000fd2000bf04270 */
[----:B------:R-:W-:Y:S05]  /*10090*/  BRA.U UP0, `(.L_x_3131) ;  /* 0x0000000100347547 */ /* 0x000fea000b800000 */
[----:B------:R-:W-:-:S09]  /*100a0*/  UISETP.NE.AND UP0, UPT, UR4, 0x5, UPT ;  /* 0x000000050400788c */ /* 0x000fd2000bf05270 */
[----:B------:R-:W-:Y:S05]  /*100b0*/  BRA.U !UP0, `(.L_x_3132) ;  /* 0x0000000108187547 */ /* 0x000fea000b800000 */
[----:B------:R-:W-:-:S09]  /*100c0*/  UISETP.NE.AND UP0, UPT, UR4, 0x6, UPT ;  /* 0x000000060400788c */ /* 0x000fd2000bf05270 */
[----:B------:R-:W-:Y:S05]  /*100d0*/  BRA.U UP0, `(.L_x_3127) ;  /* 0x0000000900b07547 */ /* 0x000fea000b800000 */
[----:B01-3--:R-:W3:Y:S02]  /*100e0*/  LDG.E R2, desc[UR36][R22.64] ;  /* 0x0000002416027981 */ /* 0x00bee4000c1e1900 */
[----:B---3--:R-:W-:-:S06]  /*100f0*/  FMUL.FTZ R2, R2, 1 ;  /* 0x3f80000002027820 */ /* 0x008fcc0000410000 */
[----:B------:R-:W0:Y:S02]  /*10100*/  F2F.F64.F32 R2, R2 ;  /* 0x0000000200027310 */ /* 0x000e240000201800 */
[----:B0-----:R-:W-:Y:S05]  /*10110*/  BRA `(.L_x_3128) ;  /* 0x0000000800fc7947 */ /* 0x001fea0003800000 */
.L_x_3132:
[----:B------:R-:W4:Y:S02]  /*10120*/  LDG.E.U16 R0, desc[UR36][R22.64] ;  /* 0x0000002416007981 */ /* 0x000f24000c1e1500 */
[----:B----4-:R-:W-:-:S05]  /*10130*/  HADD2.F32 R0, -RZ, R0.H0_H0 ;  /* 0x20000000ff007230 */ /* 0x010fca0000004100 */
[----:B------:R-:W-:-:S04]  /*10140*/  FMUL.FTZ R0, R0, 1 ;  /* 0x3f80000000007820 */ /* 0x000fc80000410000 */
[----:B01-3--:R0:W1:Y:S02]  /*10150*/  F2F.F64.F32 R2, R0 ;  /* 0x0000000000027310 */ /* 0x00b0640000201800 */
[----:B01----:R-:W-:Y:S05]  /*10160*/  BRA `(.L_x_3128) ;  /* 0x0000000800e87947 */ /* 0x003fea0003800000 */
.L_x_3131:
        /* <DEDUP_REMOVED lines=8> */
[----:B------:R-:W1:Y:S02]  /*101f0*/  F2F.F64.F32 R2, R2 ;  /* 0x0000000200027310 */ /* 0x000e640000201800 */
[----:B-1----:R-:W-:Y:S05]  /*10200*/  BRA `(.L_x_3128) ;  /* 0x0000000800c07947 */ /* 0x002fea0003800000 */
.L_x_3134:
[----:B------:R-:W4:Y:S02]  /*10210*/  LDG.E.U16 R22, desc[UR36][R22.64] ;  /* 0x0000002416167981 */ /* 0x000f24000c1e1500 */
[----:B----4-:R-:W-:-:S05]  /*10220*/  HADD2.F32 R0, -RZ, R22.H0_H0 ;  /* 0x20000016ff007230 */ /* 0x010fca0000004100 */
[----:B------:R-:W-:-:S04]  /*10230*/  FMUL.FTZ R0, R0, 1 ;  /* 0x3f80000000007820 */ /* 0x000fc80000410000 */
[----:B01-3--:R1:W3:Y:S02]  /*10240*/  F2F.F64.F32 R2, R0 ;  /* 0x0000000000027310 */ /* 0x00b2e40000201800 */
[----:B-1-3--:R-:W-:Y:S05]  /*10250*/  BRA `(.L_x_3128) ;  /* 0x0000000800ac7947 */ /* 0x00afea0003800000 */
.L_x_3133:
[----:B01-3--:R0:W5:Y:S01]  /*10260*/  LDG.E.64 R2, desc[UR36][R22.64] ;  /* 0x0000002416027981 */ /* 0x00b162000c1e1b00 */
[----:B------:R-:W-:Y:S05]  /*10270*/  BRA `(.L_x_3128) ;  /* 0x0000000800a47947 */ /* 0x000fea0003800000 */
.L_x_3123:
        /* <DEDUP_REMOVED lines=13> */
.L_x_3137:
[----:B01-3--:R3:W5:Y:S01]  /*10350*/  LDG.E.64 R2, desc[UR36][R22.64] ;  /* 0x0000002416027981 */ /* 0x00b762000c1e1b00 */
[----:B------:R-:W-:Y:S05]  /*10360*/  BRA `(.L_x_3128) ;  /* 0x0000000800687947 */ /* 0x000fea0003800000 */
.L_x_3136:
        /* <DEDUP_REMOVED lines=8> */
[----:B----4-:R-:W-:-:S04]  /*103f0*/  SHF.L.U32 R0, R0, 0x18, RZ ;  /* 0x0000001800007819 */ /* 0x010fc800000006ff */
[C---:B01-3--:R-:W-:Y:S02]  /*10400*/  LOP3.LUT R2, R0.reuse, 0x7f000000, RZ, 0xc0, !PT ;  /* 0x7f00000000027812 */ /* 0x04bfe400078ec0ff */
        /* <DEDUP_REMOVED lines=14> */
[----:B------:R-:W-:-:S06]  /*104f0*/  FMUL.FTZ R3, R3, 1 ;  /* 0x3f80000003037820 */ /* 0x000fcc0000410000 */
[----:B------:R-:W3:Y:S02]  /*10500*/  F2F.F64.F32 R2, R3 ;  /* 0x0000000300027310 */ /* 0x000ee40000201800 */
[----:B---3--:R-:W-:Y:S05]  /*10510*/  BRA `(.L_x_3128) ;  /* 0x0000000400fc7947 */ /* 0x008fea0003800000 */
.L_x_3139:
[----:B0--3--:R-:W3:Y:S02]  /*10520*/  LDG.E.U8 R3, desc[UR36][R22.64] ;  /* 0x0000002416037981 */ /* 0x009ee4000c1e1100 */
[C---:B---3--:R-:W-:Y:S01]  /*10530*/  IMAD.SHL.U32 R0, R3.reuse, 0x2000000, RZ ;  /* 0x0200000003007824 */ /* 0x048fe200078e00ff */
[----:B------:R-:W-:-:S04]  /*10540*/  SHF.L.U32 R3, R3, 0x8, RZ ;  /* 0x0000000803037819 */ /* 0x000fc800000006ff */
[----:B------:R-:W-:-:S13]  /*10550*/  ISETP.GE.U32.AND P0, PT, R0, 0x8000000, PT ;  /* 0x080000000000780c */ /* 0x000fda0003f06070 */
[C---:B-1----:R-:W-:Y:S02]  /*10560*/  @!P0 LOP3.LUT R2, R3.reuse, 0x7f00, RZ, 0xc0, !PT ;  /* 0x00007f0003028812 */ /* 0x042fe400078ec0ff */
        /* <DEDUP_REMOVED lines=9> */
.L_x_3138:
[----:B------:R-:W4:Y:S02]  /*10600*/  LDG.E.U16 R0, desc[UR36][R22.64] ;  /* 0x0000002416007981 */ /* 0x000f24000c1e1500 */
[----:B----4-:R-:W-:-:S04]  /*10610*/  IMAD.U32 R0, R0, 0x10000, RZ ;  /* 0x0001000000007824 */ /* 0x010fc800078e00ff */
[----:B------:R-:W-:-:S04]  /*10620*/  FMUL.FTZ R0, R0, 1 ;  /* 0x3f80000000007820 */ /* 0x000fc80000410000 */
[----:B01-3--:R3:W4:Y:S02]  /*10630*/  F2F.F64.F32 R2, R0 ;  /* 0x0000000000027310 */ /* 0x00b7240000201800 */
[----:B---34-:R-:W-:Y:S05]  /*10640*/  BRA `(.L_x_3128) ;  /* 0x0000000400b07947 */ /* 0x018fea0003800000 */
.L_x_3135:
        /* <DEDUP_REMOVED lines=8> */
[----:B01-3--:R-:W3:Y:S02]  /*106d0*/  LDG.E.U16 R2, desc[UR36][R22.64] ;  /* 0x0000002416027981 */ /* 0x00bee4000c1e1500 */
[----:B---3--:R-:W3:Y:S02]  /*106e0*/  I2F.F64.U16 R2, R2 ;  /* 0x0000000200027312 */ /* 0x008ee40000101800 */
[----:B---3--:R-:W-:Y:S05]  /*106f0*/  BRA `(.L_x_3128) ;  /* 0x0000000400847947 */ /* 0x008fea0003800000 */
.L_x_3142:
        /* <DEDUP_REMOVED lines=21> */
.L_x_3144:
[----:B------:R-:W-:Y:S05]  /*10850*/  BSYNC.RECONVERGENT B0 ;  /* 0x0000000000007941 */ /* 0x000fea0003800200 */
.L_x_3143:
[----:B------:R-:W-:Y:S02]  /*10860*/  SHF.L.U32 R0, R0, 0x14, RZ ;  /* 0x0000001400007819 */ /* 0x000fe400000006ff */
[----:B------:R-:W-:-:S04]  /*10870*/  LEA R2, R2, 0x3b800000, 0x17 ;  /* 0x3b80000002027811 */ /* 0x000fc800078eb8ff */
[----:B------:R-:W-:-:S05]  /*10880*/  LOP3.LUT R0, R2, R0, R7, 0xfe, !PT ;  /* 0x0000000002007212 */ /* 0x000fca00078efe07 */
[----:B------:R-:W-:-:S04]  /*10890*/  FMUL.FTZ R0, R0, 1 ;  /* 0x3f80000000007820 */ /* 0x000fc80000410000 */
[----:B------:R3:W4:Y:S02]  /*108a0*/  F2F.F64.F32 R2, R0 ;  /* 0x0000000000027310 */ /* 0x0007240000201800 */
[----:B---34-:R-:W-:Y:S05]  /*108b0*/  BRA `(.L_x_3128) ;  /* 0x0000000400147947 */ /* 0x018fea0003800000 */
.L_x_3141:
        /* <DEDUP_REMOVED lines=21> */
.L_x_3146:
[----:B------:R-:W-:Y:S05]  /*10a10*/  BSYNC.RECONVERGENT B0 ;  /* 0x0000000000007941 */ /* 0x000fea0003800200 */
.L_x_3145:
[----:B------:R-:W-:Y:S01]  /*10a20*/  IMAD.SHL.U32 R0, R0, 0x200000, RZ ;  /* 0x0020000000007824 */ /* 0x000fe200078e00ff */
[----:B------:R-:W-:-:S04]  /*10a30*/  LEA R2, R2, 0x37800000, 0x17 ;  /* 0x3780000002027811 */ /* 0x000fc800078eb8ff */
[----:B------:R-:W-:-:S05]  /*10a40*/  LOP3.LUT R0, R2, R0, R7, 0xfe, !PT ;  /* 0x0000000002007212 */ /* 0x000fca00078efe07 */
[----:B------:R-:W-:-:S04]  /*10a50*/  FMUL.FTZ R0, R0, 1 ;  /* 0x3f80000000007820 */ /* 0x000fc80000410000 */
[----:B------:R3:W4:Y:S02]  /*10a60*/  F2F.F64.F32 R2, R0 ;  /* 0x0000000000027310 */ /* 0x0007240000201800 */
[----:B---34-:R-:W-:Y:S05]  /*10a70*/  BRA `(.L_x_3128) ;  /* 0x0000000000a47947 */ /* 0x018fea0003800000 */
.L_x_3140:
[----:B------:R-:W-:-:S09]  /*10a80*/  UISETP.NE.AND UP0, UPT, UR4, 0x1c, UPT ;  /* 0x0000001c0400788c */ /* 0x000fd2000bf05270 */
[----:B------:R-:W-:Y:S05]  /*10a90*/  BRA.U !UP0, `(.L_x_3147) ;  /* 0x0000000108947547 */ /* 0x000fea000b800000 */
[----:B------:R-:W-:-:S09]  /*10aa0*/  UISETP.NE.AND UP0, UPT, UR4, 0x1d, UPT ;  /* 0x0000001d0400788c */ /* 0x000fd2000bf05270 */
[----:B------:R-:W-:Y:S05]  /*10ab0*/  BRA.U !UP0, `(.L_x_3148) ;  /* 0x0000000108807547 */ /* 0x000fea000b800000 */
[----:B------:R-:W-:-:S09]  /*10ac0*/  UISETP.NE.AND UP0, UPT, UR4, 0x2c, UPT ;  /* 0x0000002c0400788c */ /* 0x000fd2000bf05270 */
[----:B------:R-:W-:Y:S05]  /*10ad0*/  BRA.U UP0, `(.L_x_3127) ;  /* 0x0000000100307547 */ /* 0x000fea000b800000 */
[----:B------:R-:W4:Y:S01]  /*10ae0*/  LDG.E.U8 R0, desc[UR36][R22.64] ;  /* 0x0000002416007981 */ /* 0x000f22000c1e1100 */
[----:B01-3--:R-:W-:Y:S02]  /*10af0*/  HFMA2 R2, -RZ, RZ, 0, 0 ;  /* 0x00000000ff027431 */ /* 0x00bfe400000001ff */
[----:B------:R-:W-:Y:S01]  /*10b00*/  IMAD.MOV.U32 R3, RZ, RZ, 0x38000000 ;  /* 0x38000000ff037424 */ /* 0x000fe200078e00ff */
[----:B----4-:R-:W-:-:S13]  /*10b10*/  ISETP.NE.AND P0, PT, R0, RZ, PT ;  /* 0x000000ff0000720c */ /* 0x010fda0003f05270 */
[----:B------:R-:W-:Y:S05]  /*10b20*/  @!P0 BRA `(.L_x_3128) ;  /* 0x0000000000788947 */ /* 0x000fea0003800000 */
[----:B------:R-:W-:-:S13]  /*10b30*/  ISETP.NE.AND P0, PT, R0, 0xff, PT ;  /* 0x000000ff0000780c */ /* 0x000fda0003f05270 */
[----:B------:R-:W-:Y:S01]  /*10b40*/  @P0 SHF.L.U32 R0, R0, 0x17, RZ ;  /* 0x0000001700000819 */ /* 0x000fe200000006ff */
[----:B------:R-:W-:Y:S01]  /*10b50*/  @!P0 IMAD.MOV.U32 R2, RZ, RZ, 0x20000000 ;  /* 0x20000000ff028424 */ /* 0x000fe200078e00ff */
[----:B------:R-:W-:-:S03]  /*10b60*/  @!P0 MOV R3, 0x7ff80000 ;  /* 0x7ff8000000038802 */ /* 0x000fc60000000f00 */
[----:B------:R-:W-:-:S04]  /*10b70*/  @P0 FMUL.FTZ R0, R0, 1 ;  /* 0x3f80000000000820 */ /* 0x000fc80000410000 */
[----:B------:R3:W4:Y:S02]  /*10b80*/  @P0 F2F.F64.F32 R2, R0 ;  /* 0x0000000000020310 */ /* 0x0007240000201800 */
[----:B---34-:R-:W-:Y:S05]  /*10b90*/  BRA `(.L_x_3128) ;  /* 0x00000000005c7947 */ /* 0x018fea0003800000 */
.L_x_3127:
[----:B01-3--:R-:W-:Y:S01]  /*10ba0*/  MOV R2, 0x130 ;  /* 0x0000013000027802 */ /* 0x00bfe20000000f00 */
[----:B------:R-:W0:Y:S01]  /*10bb0*/  LDCU.64 UR4, c[0x4][0x120] ;  /* 0x01002400ff0477ac */ /* 0x000e220008000a00 */
[----:B------:R-:W-:Y:S02]  /*10bc0*/  HFMA2 R12, -RZ, RZ, 0, 5.9604644775390625e-08 ;  /* 0x00000001ff0c7431 */ /* 0x000fe400000001ff */
[----:B------:R-:W-:Y:S01]  /*10bd0*/  IMAD.MOV.U32 R8, RZ, RZ, 0x4e ;  /* 0x0000004eff087424 */ /* 0x000fe200078e00ff */
[----:B------:R-:W1:Y:S01]  /*10be0*/  LDCU.64 UR6, c[0x4][0x128] ;  /* 0x01002500ff0677ac */ /* 0x000e620008000a00 */
[----:B------:R-:W3:Y:S01]  /*10bf0*/  LDC.64 R2, c[0x4][R2] ;  /* 0x0100000002027b82 */ /* 0x000ee20000000a00 */
[----:B------:R-:W-:Y:S01]  /*10c00*/  IMAD.MOV.U32 R13, RZ, RZ, RZ ;  /* 0x000000ffff0d7224 */ /* 0x000fe200078e00ff */
[----:B------:R-:W4:Y:S01]  /*10c10*/  LDCU.64 UR8, c[0x4][URZ] ;  /* 0x01000000ff0877ac */ /* 0x000f220008000a00 */
[----:B0-----:R-:W-:Y:S01]  /*10c20*/  IMAD.U32 R4, RZ, RZ, UR4 ;  /* 0x00000004ff047e24 */ /* 0x001fe2000f8e00ff */
[----:B------:R-:W-:Y:S01]  /*10c30*/  MOV R5, UR5 ;  /* 0x0000000500057c02 */ /* 0x000fe20008000f00 */
[----:B-1----:R-:W-:Y:S01]  /*10c40*/  IMAD.U32 R6, RZ, RZ, UR6 ;  /* 0x00000006ff067e24 */ /* 0x002fe2000f8e00ff */
[----:B------:R-:W-:Y:S01]  /*10c50*/  MOV R7, UR7 ;  /* 0x0000000700077c02 */ /* 0x000fe20008000f00 */
[----:B----4-:R-:W-:Y:S01]  /*10c60*/  IMAD.U32 R10, RZ, RZ, UR8 ;  /* 0x00000008ff0a7e24 */ /* 0x010fe2000f8e00ff */
[----:B------:R-:W-:-:S07]  /*10c70*/  MOV R11, UR9 ;  /* 0x00000009000b7c02 */ /* 0x000fce0008000f00 */
[----:B------:R-:W-:-:S07]  /*10c80*/  LEPC R20, `(.L_x_3149) ;  /* 0x000000001014794e */ /* 0x000fce0000000000 */
[----:B--23-5:R-:W-:Y:S05]  /*10c90*/  CALL.ABS.NOINC R2 ;  /* 0x0000000002007343 */ /* 0x02cfea0003c00000 */
.L_x_3149:
[----:B------:R-:W-:Y:S01]  /*10ca0*/  CS2R R2, SRZ ;  /* 0x0000000000027805 */ /* 0x000fe2000001ff00 */
[----:B------:R-:W-:Y:S06]  /*10cb0*/  BRA `(.L_x_3128) ;  /* 0x0000000000147947 */ /* 0x000fec0003800000 */
.L_x_3148:
[----:B01-3--:R-:W3:Y:S02]  /*10cc0*/  LDG.E.64 R2, desc[UR36][R22.64] ;  /* 0x0000002416027981 */ /* 0x00bee4000c1e1b00 */
[----:B---3--:R-:W3:Y:S02]  /*10cd0*/  I2F.F64.U64 R2, R2 ;  /* 0x0000000200027312 */ /* 0x008ee40000301800 */
[----:B---3--:R-:W-:Y:S05]  /*10ce0*/  BRA `(.L_x_3128) ;  /* 0x0000000000087947 */ /* 0x008fea0003800000 */
.L_x_3147:
[----:B01-3--:R-:W3:Y:S02]  /*10cf0*/  LDG.E R2, desc[UR36][R22.64] ;  /* 0x0000002416027981 */ /* 0x00bee4000c1e1900 */
[----:B---3--:R-:W1:Y:S02]  /*10d00*/  I2F.F64.U32 R2, R2 ;  /* 0x0000000200027312 */ /* 0x008e640000201800 */
.L_x_3128:
[----:B------:R-:W-:Y:S05]  /*10d10*/  BSYNC.RECONVERGENT B6 ;  /* 0x0000000000067941 */ /* 0x000fea0003800200 */
.L_x_3122:
[----:B------:R-:W-:Y:S01]  /*10d20*/  UPRMT UR4, UR43, 0x9910, URZ ;  /* 0x000099102b047896 */ /* 0x000fe200080000ff */
[----:B--2--5:R-:W-:Y:S03]  /*10d30*/  DSETP.GT.AND P0, PT, R18, RZ, PT ;  /* 0x000000ff1200722a */ /* 0x024fe60003f04000 */
[----:B------:R-:W-:-:S15]  /*10d40*/  UISETP.GT.AND UP0, UPT, UR4, 0x9, UPT ;  /* 0x000000090400788c */ /* 0x000fde000bf04270 */
[----:B------:R-:W-:-:S15]  /*10d50*/  NOP ;  /* 0x0000000000007918 */ /* 0x000fde0000000000 */
[----:B------:R-:W-:-:S15]  /*10d60*/  NOP ;  /* 0x0000000000007918 */ /* 0x000fde0000000000 */
[----:B------:R-:W-:-:S15]  /*10d70*/  NOP ;  /* 0x0000000000007918 */ /* 0x000fde0000000000 */
[----:B------:R-:W-:-:S01]  /*10d80*/  NOP ;  /* 0x0000000000007918 */ /* 0x000fc20000000000 */
[----:B-1----:R-:W1:Y:S02]  /*10d90*/  DMUL R2, R2, R18 ;  /* 0x0000001202027228 */ /* 0x002e640000000000 */
        /* <DEDUP_REMOVED lines=12> */
[----:B-1----:R-:W-:Y:S01]  /*10e60*/  STG.E.U8 desc[UR36][R16.64], R5 ;  /* 0x0000000510007986 */ /* 0x002fe2000c101124 */
[----:B------:R-:W-:Y:S05]  /*10e70*/  EXIT ;  /* 0x000000000000794d */ /* 0x000fea0003800000 */
.L_x_3153:
[----:B------:R-:W1:Y:S02]  /*10e80*/  F2I.S64.F64.TRUNC R4, R4 ;  /* 0x0000000400047311 */ /* 0x000e64000030d900 */
[----:B-1----:R-:W-:-:S05]  /*10e90*/  MOV R3, R4 ;  /* 0x0000000400037202 */ /* 0x002fca0000000f00 */
[----:B------:R-:W-:Y:S01]  /*10ea0*/  STG.E.U8 desc[UR36][R16.64], R3 ;  /* 0x0000000310007986 */ /* 0x000fe2000c101124 */
[----:B------:R-:W-:Y:S05]  /*10eb0*/  EXIT ;  /* 0x000000000000794d */ /* 0x000fea0003800000 */
.L_x_3152:
[----:B------:R-:W-:-:S09]  /*10ec0*/  UISETP.NE.AND UP0, UPT, UR4, 0x2, UPT ;  /* 0x000000020400788c */ /* 0x000fd2000bf05270 */
[----:B------:R-:W-:Y:S05]  /*10ed0*/  BRA.U !UP0, `(.L_x_3155) ;  /* 0x0000000108287547 */ /* 0x000fea000b800000 */
[----:B------:R-:W-:-:S09]  /*10ee0*/  UISETP.NE.AND UP0, UPT, UR4, 0x3, UPT ;  /* 0x000000030400788c */ /* 0x000fd2000bf05270 */
[----:B------:R-:W-:Y:S05]  /*10ef0*/  BRA.U !UP0, `(.L_x_3156) ;  /* 0x0000000108147547 */ /* 0x000fea000b800000 */
[----:B------:R-:W-:-:S09]  /*10f00*/  UISETP.NE.AND UP0, UPT, UR4, 0x4, UPT ;  /* 0x000000040400788c */ /* 0x000fd2000bf05270 */
[----:B------:R-:W-:Y:S05]  /*10f10*/  BRA.U UP0, `(.L_x_3154) ;  /* 0x0000000d00247547 */ /* 0x000fea000b800000 */
[----:B------:R-:W1:Y:S02]  /*10f20*/  F2I.S64.F64.TRUNC R4, R4 ;  /* 0x0000000400047311 */ /* 0x000e64000030d900 */
[----:B-1----:R-:W-:Y:S01]  /*10f30*/  STG.E.64 desc[UR36][R16.64], R4 ;  /* 0x0000000410007986 */ /* 0x002fe2000c101b24 */
[----:B------:R-:W-:Y:S05]  /*10f40*/  EXIT ;  /* 0x000000000000794d */ /* 0x000fea0003800000 */
.L_x_3156:
[----:B------:R-:W1:Y:S02]  /*10f50*/  F2I.F64.TRUNC R5, R4 ;  /* 0x0000000400057311 */ /* 0x000e64000030d100 */
[----:B-1----:R-:W-:Y:S01]  /*10f60*/  STG.E desc[UR36][R16.64], R5 ;  /* 0x0000000510007986 */ /* 0x002fe2000c101924 */
[----:B------:R-:W-:Y:S05]  /*10f70*/  EXIT ;  /* 0x000000000000794d */ /* 0x000fea0003800000 */
.L_x_3155:
[----:B------:R-:W1:Y:S02]  /*10f80*/  F2I.F64.TRUNC R5, R4 ;  /* 0x0000000400057311 */ /* 0x000e64000030d100 */
[----:B-1----:R-:W-:Y:S01]  /*10f90*/  STG.E.U16 desc[UR36][R16.64], R5 ;  /* 0x0000000510007986 */ /* 0x002fe2000c101524 */
[----:B------:R-:W-:Y:S05]  /*10fa0*/  EXIT ;  /* 0x000000000000794d */ /* 0x000fea0003800000 */
.L_x_3151:
        /* <DEDUP_REMOVED lines=15> */
[----:B------:R-:W-:Y:S01]  /*110a0*/  STG.E desc[UR36][R16.64], R3 ;  /* 0x0000000310007986 */ /* 0x000fe2000c101924 */
[----:B------:R-:W-:Y:S05]  /*110b0*/  EXIT ;  /* 0x000000000000794d */ /* 0x000fea0003800000 */
.L_x_3158:
        /* <DEDUP_REMOVED lines=10> */
[----:B------:R-:W-:Y:S01]  /*11160*/  STG.E.U16 desc[UR36][R16.64], R0 ;  /* 0x0000000010007986 */ /* 0x000fe2000c101524 */
[----:B------:R-:W-:Y:S05]  /*11170*/  EXIT ;  /* 0x000000000000794d */ /* 0x000fea0003800000 */
.L_x_3157:
        /* <DEDUP_REMOVED lines=16> */
[----:B------:R-:W-:Y:S01]  /*11280*/  STG.E.64 desc[UR36][R16.64], R2 ;  /* 0x0000000210007986 */ /* 0x000fe2000c101b24 */
[----:B------:R-:W-:Y:S05]  /*11290*/  EXIT ;  /* 0x000000000000794d */ /* 0x000fea0003800000 */
.L_x_3160:
        /* <DEDUP_REMOVED lines=11> */
[----:B------:R-:W-:Y:S01]  /*11350*/  STG.E desc[UR36][R16.64], R3 ;  /* 0x0000000310007986 */ /* 0x000fe2000c101924 */
[----:B------:R-:W-:Y:S05]  /*11360*/  EXIT ;  /* 0x000000000000794d */ /* 0x000fea0003800000 */
.L_x_3159:
[----:B------:R-:W-:Y:S01]  /*11370*/  STG.E.64 desc[UR36][R16.64], R4 ;  /* 0x0000000410007986 */ /* 0x000fe2000c101b24 */
[----:B------:R-:W-:Y:S05]  /*11380*/  EXIT ;  /* 0x000000000000794d */ /* 0x000fea0003800000 */
.L_x_3150:
        /* <DEDUP_REMOVED lines=11> */
[----:B-1----:R-:W-:Y:S01]  /*11440*/  STG.E.U16 desc[UR36][R16.64], R5 ;  /* 0x0000000510007986 */ /* 0x002fe2000c101524 */
[----:B------:R-:W-:Y:S05]  /*11450*/  EXIT ;  /* 0x000000000000794d */ /* 0x000fea0003800000 */
.L_x_3164:
        /* <DEDUP_REMOVED lines=25> */
.L_x_3167:
[----:B------:R-:W-:-:S04]  /*115f0*/  SHF.R.U32.HI R3, RZ, 0x18, R3 ;  /* 0x00000018ff037819 */ /* 0x000fc80000011603 */
[----:B------:R-:W-:-:S04]  /*11600*/  LOP3.LUT R0, R0, 0x80, R3, 0xf8, !PT ;  /* 0x0000008000007812 */ /* 0x000fc800078ef803 */
[----:B------:R-:W-:-:S07]  /*11610*/  PRMT R8, R0, 0x7610, R8 ;  /* 0x0000761000087816 */ /* 0x000fce0000000008 */
.L_x_3166:
[----:B------:R-:W-:Y:S05]  /*11620*/  BSYNC.RECONVERGENT B0 ;  /* 0x0000000000007941 */ /* 0x000fea0003800200 */
.L_x_3165:
[----:B------:R-:W-:Y:S01]  /*11630*/  STG.E.U8 desc[UR36][R16.64], R8 ;  /* 0x0000000810007986 */ /* 0x000fe2000c101124 */
[----:B------:R-:W-:Y:S05]  /*11640*/  EXIT ;  /* 0x000000000000794d */ /* 0x000fea0003800000 */
.L_x_3163:
        /* <DEDUP_REMOVED lines=25> */
.L_x_3170:
[----:B------:R-:W-:-:S04]  /*117e0*/  SHF.R.U32.HI R3, RZ, 0x18, R3 ;  /* 0x00000018ff037819 */ /* 0x000fc80000011603 */
[----:B------:R-:W-:-:S04]  /*117f0*/  LOP3.LUT R0, R0, 0x80, R3, 0xf8, !PT ;  /* 0x0000008000007812 */ /* 0x000fc800078ef803 */
[----:B------:R-:W-:-:S07]  /*11800*/  PRMT R8, R0, 0x7610, R8 ;  /* 0x0000761000087816 */ /* 0x000fce0000000008 */
.L_x_3169:
[----:B------:R-:W-:Y:S05]  /*11810*/  BSYNC.RECONVERGENT B0 ;  /* 0x0000000000007941 */ /* 0x000fea0003800200 */
.L_x_3168:
[----:B------:R-:W-:Y:S01]  /*11820*/  STG.E.U8 desc[UR36][R16.64], R8 ;  /* 0x0000000810007986 */ /* 0x000fe2000c101124 */
[----:B------:R-:W-:Y:S05]  /*11830*/  EXIT ;  /* 0x000000000000794d */ /* 0x000fea0003800000 */
.L_x_3162:
        /* <DEDUP_REMOVED lines=30> */
.L_x_3172:
[----:B------:R-:W1:Y:S02]  /*11a20*/  F2I.U64.F64.TRUNC R4, R4 ;  /* 0x0000000400047311 */ /* 0x000e64000030d800 */
[----:B-1----:R-:W-:Y:S01]  /*11a30*/  STG.E.64 desc[UR36][R16.64], R4 ;  /* 0x0000000410007986 */ /* 0x002fe2000c101b24 */
[----:B------:R-:W-:Y:S05]  /*11a40*/  EXIT ;  /* 0x000000000000794d */ /* 0x000fea0003800000 */
.L_x_3171:
[----:B------:R-:W1:Y:S02]  /*11a50*/  F2I.U32.F64.TRUNC R5, R4 ;  /* 0x0000000400057311 */ /* 0x000e64000030d000 */
[----:B-1----:R-:W-:Y:S01]  /*11a60*/  STG.E desc[UR36][R16.64], R5 ;  /* 0x0000000510007986 */ /* 0x002fe2000c101924 */
[----:B------:R-:W-:Y:S05]  /*11a70*/  EXIT ;  /* 0x000000000000794d */ /* 0x000fea0003800000 */
.L_x_3161:
        /* <DEDUP_REMOVED lines=8> */
[----:B------:R-:W-:Y:S01]  /*11b00*/  STG.E.U8 desc[UR36][R16.64], R3 ;  /* 0x0000000310007986 */ /* 0x000fe2000c101124 */
[----:B------:R-:W-:Y:S05]  /*11b10*/  EXIT ;  /* 0x000000000000794d */ /* 0x000fea0003800000 */
.L_x_3174:
[----:B------:R-:W-:-:S05]  /*11b20*/  CS2R R6, SRZ ;  /* 0x0000000000067805 */ /* 0x000fca000001ff00 */
[----:B------:R-:W-:Y:S01]  /*11b30*/  STG.E.128 desc[UR36][R16.64], R4 ;  /* 0x0000000410007986 */ /* 0x000fe2000c101d24 */
[----:B------:R-:W-:Y:S05]  /*11b40*/  EXIT ;  /* 0x000000000000794d */ /* 0x000fea0003800000 */
.L_x_3173:
[----:B------:R-:W-:-:S09]  /*11b50*/  UISETP.NE.AND UP0, UPT, UR4, 0xf, UPT ;  /* 0x0000000f0400788c */ /* 0x000fd2000bf05270 */
[----:B------:R-:W-:Y:S05]  /*11b60*/  BRA.U !UP0, `(.L_x_3175) ;  /* 0x0000000508287547 */ /* 0x000fea000b800000 */
[----:B------:R-:W-:-:S09]  /*11b70*/  UISETP.NE.AND UP0, UPT, UR4, 0x17, UPT ;  /* 0x000000170400788c */ /* 0x000fd2000bf05270 */
[----:B------:R-:W-:Y:S05]  /*11b80*/  BRA.U !UP0, `(.L_x_3176) ;  /* 0x0000000108b07547 */ /* 0x000fea000b800000 */
[----:B------:R-:W-:-:S09]  /*11b90*/  UISETP.NE.AND UP0, UPT, UR4, 0x18, UPT ;  /* 0x000000180400788c */ /* 0x000fd2000bf05270 */
[----:B------:R-:W-:Y:S05]  /*11ba0*/  BRA.U !UP0, `(.L_x_3177) ;  /* 0x0000000108447547 */ /* 0x000fea000b800000 */
.L_x_3154:
        /* <DEDUP_REMOVED lines=16> */
.L_x_3178:
[----:B------:R-:W-:Y:S05]  /*11cb0*/  EXIT ;  /* 0x000000000000794d */ /* 0x000fea0003800000 */
.L_x_3177:
        /* <DEDUP_REMOVED lines=21> */
.L_x_3180:
[----:B------:R-:W-:Y:S05]  /*11e10*/  BSYNC.RECONVERGENT B0 ;  /* 0x0000000000007941 */ /* 0x000fea0003800200 */
.L_x_3179:
[----:B------:R-:W-:-:S05]  /*11e20*/  LOP3.LUT R3, R0, 0x80, R3, 0xf8, !PT ;  /* 0x0000008000037812 */ /* 0x000fca00078ef803 */
[----:B------:R-:W-:Y:S01]  /*11e30*/  STG.E.U8 desc[UR36][R16.64], R3 ;  /* 0x0000000310007986 */ /* 0x000fe2000c101124 */
[----:B------:R-:W-:Y:S05]  /*11e40*/  EXIT ;  /* 0x000000000000794d */ /* 0x000fea0003800000 */
.L_x_3176:
        /* <DEDUP_REMOVED lines=20> */
.L_x_3182:
[----:B------:R-:W-:Y:S02]  /*11f90*/  ISETP.GT.U32.AND P0, PT, R2, 0x7f800000, PT ;  /* 0x7f8000000200780c */ /* 0x000fe40003f04070 */
[----:B------:R-:W-:-:S04]  /*11fa0*/  MOV R0, 0x7f ;  /* 0x0000007f00007802 */ /* 0x000fc80000000f00 */
[----:B------:R-:W-:-:S07]  /*11fb0*/  SEL R0, R0, 0x7c, P0 ;  /* 0x0000007c00007807 */ /* 0x000fce0000000000 */
.L_x_3183:
[----:B------:R-:W-:Y:S05]  /*11fc0*/  BSYNC.RECONVERGENT B0 ;  /* 0x0000000000007941 */ /* 0x000fea0003800200 */
.L_x_3181:
[----:B------:R-:W-:-:S04]  /*11fd0*/  SHF.R.U32.HI R3, RZ, 0x18, R3 ;  /* 0x00000018ff037819 */ /* 0x000fc80000011603 */
[----:B------:R-:W-:-:S05]  /*11fe0*/  LOP3.LUT R3, R0, 0x80, R3, 0xf8, !PT ;  /* 0x0000008000037812 */ /* 0x000fca00078ef803 */
[----:B------:R-:W-:Y:S01]  /*11ff0*/  STG.E.U8 desc[UR36][R16.64], R3 ;  /* 0x0000000310007986 */ /* 0x000fe2000c101124 */
[----:B------:R-:W-:Y:S05]  /*12000*/  EXIT ;  /* 0x000000000000794d */ /* 0x000fea0003800000 */
.L_x_3175:
        /* <DEDUP_REMOVED lines=10> */
[----:B------:R-:W-:Y:S01]  /*120b0*/  STG.E.U16 desc[UR36][R16.64], R0 ;  /* 0x0000000010007986 */ /* 0x000fe2000c101524 */
[----:B------:R-:W-:Y:S05]  /*120c0*/  EXIT ;  /* 0x000000000000794d */ /* 0x000fea0003800000 */
.L_x_3184:
        /* <DEDUP_REMOVED lines=11> */
.L_x_3625:


//--------------------- .text._ZN2at6native27unrolled_elementwise_kernelIZZZNS0_12prelu_kernelERNS_14TensorIteratorEENKUlvE_clEvENKUlvE_clEvEUlddE_St5arrayIPcLm3EELi4E23TrivialOffsetCalculatorILi2EjESA_ILi1EjENS0_6memory12LoadWithCastILi2EEENSD_13StoreWithCastILi1EEEEEviT_T0_T2_T3_T4_T5_ --------------------------
	.section	.text._ZN2at6native27unrolled_elementwise_kernelIZZZNS0_12prelu_kernelERNS_14TensorIteratorEENKUlvE_clEvENKUlvE_clEvEUlddE_St5arrayIPcLm3EELi4E23TrivialOffsetCalculatorILi2EjESA_ILi1EjENS0_6memory12LoadWithCastILi2EEENSD_13StoreWithCastILi1EEEEEviT_T0_T2_T3_T4_T5_,"ax",@progbits
	.align	128
        .global         _ZN2at6native27unrolled_elementwise_kernelIZZZNS0_12prelu_kernelERNS_14TensorIteratorEENKUlvE_clEvENKUlvE_clEvEUlddE_St5arrayIPcLm3EELi4E23TrivialOffsetCalculatorILi2EjESA_ILi1EjENS0_6memory12LoadWithCastILi2EEENSD_13StoreWithCastILi1EEEEEviT_T0_T2_T3_T4_T5_
        .type           _ZN2at6native27unrolled_elementwise_kernelIZZZNS0_12prelu_kernelERNS_14TensorIteratorEENKUlvE_clEvENKUlvE_clEvEUlddE_St5arrayIPcLm3EELi4E23TrivialOffsetCalculatorILi2EjESA_ILi1EjENS0_6memory12LoadWithCastILi2EEENSD_13StoreWithCastILi1EEEEEviT_T0_T2_T3_T4_T5_,@function
        .size           _ZN2at6native27unrolled_elementwise_kernelIZZZNS0_12prelu_kernelERNS_14TensorIteratorEENKUlvE_clEvENKUlvE_clEvEUlddE_St5arrayIPcLm3EELi4E23TrivialOffsetCalculatorILi2EjESA_ILi1EjENS0_6memory12LoadWithCastILi2EEENSD_13StoreWithCastILi1EEEEEviT_T0_T2_T3_T4_T5_,(.L_x_3626 - _ZN2at6native27unrolled_elementwise_kernelIZZZNS0_12prelu_kernelERNS_14TensorIteratorEENKUlvE_clEvENKUlvE_clEvEUlddE_St5arrayIPcLm3EELi4E23TrivialOffsetCalculatorILi2EjESA_ILi1EjENS0_6memory12LoadWithCastILi2EEENSD_13StoreWithCastILi1EEEEEviT_T0_T2_T3_T4_T5_)
        .other          _ZN2at6native27unrolled_elementwise_kernelIZZZNS0_12prelu_kernelERNS_14TensorIteratorEENKUlvE_clEvENKUlvE_clEvEUlddE_St5arrayIPcLm3EELi4E23TrivialOffsetCalculatorILi2EjESA_ILi1EjENS0_6memory12LoadWithCastILi2EEENSD_13StoreWithCastILi1EEEEEviT_T0_T2_T3_T4_T5_,@"STO_CUDA_ENTRY STV_DEFAULT"
_ZN2at6native27unrolled_elementwise_kernelIZZZNS0_12prelu_kernelERNS_14TensorIteratorEENKUlvE_clEvENKUlvE_clEvEUlddE_St5arrayIPcLm3EELi4E23TrivialOffsetCalculatorILi2EjESA_ILi1EjENS0_6memory12LoadWithCastILi2EEENSD_13StoreWithCastILi1EEEEEviT_T0_T2_T3_T4_T5_:
.text._ZN2at6native27unrolled_elementwise_kernelIZZZNS0_12prelu_kernelERNS_14TensorIteratorEENKUlvE_clEvENKUlvE_clEvEUlddE_St5arrayIPcLm3EELi4E23TrivialOffsetCalculatorILi2EjESA_ILi1EjENS0_6memory12LoadWithCastILi2EEENSD_13StoreWithCastILi1EEEEEviT_T0_T2_T3_T4_T5_:
[----:B------:R-:W0:Y:S01]  /*0000*/  LDC R1, c[0x0][0x37c] ;  /* 0x0000df00ff017b82 */ /* 0x000e220000000800 */
[----:B------:R-:W1:Y:S07]  /*0010*/  S2R R33, SR_CTAID.X ;  /* 0x0000000000217919 */ /* 0x000e6e0000002500 */
[----:B------:R-:W1:Y:S01]  /*0020*/  LDC R0, c[0x0][0x380] ;  /* 0x0000e000ff007b82 */ /* 0x000e620000000800 */
[----:B------:R-:W2:Y:S01]  /*0030*/  LDCU.64 UR36, c[0x0][0x358] ;  /* 0x00006b00ff2477ac */ /* 0x000ea20008000a00 */
[----:B------:R-:W-:Y:S01]  /*0040*/  BSSY.RECONVERGENT B7, `(.L_x_3185) ;  /* 0x00001ee000077945 */ /* 0x000fe20003800200 */
[----:B------:R-:W3:Y:S01]  /*0050*/  S2R R22, SR_TID.X ;  /* 0x0000000000167919 */ /* 0x000ee20000002100 */
[----:B------:R-:W-:Y:S01]  /*0060*/  CS2R R28, SRZ ;  /* 0x00000000001c7805 */ /* 0x000fe2000001ff00 */
[----:B------:R-:W4:Y:S01]  /*0070*/  LDCU.U8 UR38, c[0x0][0x3a4] ;  /* 0x00007480ff2677ac */ /* 0x000f220008000000 */
[----:B------:R-:W-:Y:S01]  /*0080*/  CS2R R36, SRZ ;  /* 0x0000000000247805 */ /* 0x000fe2000001ff00 */
        /* <DEDUP_REMOVED lines=26> */
.L_x_3191:
[----:B------:R-:W2:Y:S02]  /*0230*/  LDG.E.U8 R4, desc[UR36][R4.64] ;  /* 0x0000002404047981 */ /* 0x000ea4000c1e1100 */
[----:B--2---:R0:W1:Y:S02]  /*0240*/  I2F.F64.U16 R28, R4 ;  /* 0x00000004001c7312 */ /* 0x0040640000101800 */
[----:B01----:R-:W-:Y:S05]  /*0250*/  BRA `(.L_x_3193) ;  /* 0x0000000c00647947 */ /* 0x003fea0003800000 */
.L_x_3190:
        /* <DEDUP_REMOVED lines=9> */
.L_x_3195:
[----:B------:R-:W2:Y:S02]  /*02f0*/  LDG.E R4, desc[UR36][R4.64] ;  /* 0x0000002404047981 */ /* 0x000ea4000c1e1900 */
[----:B--2---:R0:W1:Y:S02]  /*0300*/  I2F.F64 R28, R4 ;  /* 0x00000004001c7312 */ /* 0x0040640000201c00 */
[----:B01----:R-:W-:Y:S05]  /*0310*/  BRA `(.L_x_3193) ;  /* 0x0000000c00347947 */ /* 0x003fea0003800000 */
.L_x_3194:
[----:B------:R-:W2:Y:S02]  /*0320*/  LDG.E.U16 R4, desc[UR36][R4.64] ;  /* 0x0000002404047981 */ /* 0x000ea4000c1e1500 */
[----:B--2---:R0:W1:Y:S02]  /*0330*/  I2F.F64.S16 R28, R4 ;  /* 0x00000004001c7312 */ /* 0x0040640000101c00 */
[----:B01----:R-:W-:Y:S05]  /*0340*/  BRA `(.L_x_3193) ;  /* 0x0000000c00287947 */ /* 0x003fea0003800000 */
.L_x_3189:
        /* <DEDUP_REMOVED lines=10> */
.L_x_3197:
[----:B------:R-:W2:Y:S02]  /*03f0*/  LDG.E.U16 R0, desc[UR36][R4.64] ;  /* 0x0000002404007981 */ /* 0x000ea4000c1e1500 */
[----:B--2---:R-:W-:-:S05]  /*0400*/  HADD2.F32 R0, -RZ, R0.H0_H0 ;  /* 0x20000000ff007230 */ /* 0x004fca0000004100 */
[----:B------:R-:W-:-:S04]  /*0410*/  FMUL.FTZ R0, R0, 1 ;  /* 0x3f80000000007820 */ /* 0x000fc80000410000 */
[----:B------:R1:W2:Y:S02]  /*0420*/  F2F.F64.F32 R28, R0 ;  /* 0x00000000001c7310 */ /* 0x0002a40000201800 */
[----:B-12---:R-:W-:Y:S05]  /*0430*/  BRA `(.L_x_3193) ;  /* 0x0000000800ec7947 */ /* 0x006fea0003800000 */
.L_x_3196:
        /* <DEDUP_REMOVED lines=10> */
.L_x_3199:
[----:B------:R-:W2:Y:S02]  /*04e0*/  LDG.E.U16 R4, desc[UR36][R4.64] ;  /* 0x0000002404047981 */ /* 0x000ea4000c1e1500 */
[----:B--2---:R-:W-:-:S05]  /*04f0*/  HADD2.F32 R0, -RZ, R4.H0_H0 ;  /* 0x20000004ff007230 */ /* 0x004fca0000004100 */
[----:B------:R-:W-:-:S04]  /*0500*/  FMUL.FTZ R0, R0, 1 ;  /* 0x3f80000000007820 */ /* 0x000fc80000410000 */
[----:B------:R1:W2:Y:S02]  /*0510*/  F2F.F64.F32 R28, R0 ;  /* 0x00000000001c7310 */ /* 0x0002a40000201800 */
[----:B-12---:R-:W-:Y:S05]  /*0520*/  BRA `(.L_x_3193) ;  /* 0x0000000800b07947 */ /* 0x006fea0003800000 */
.L_x_3198:
[----:B------:R0:W5:Y:S01]  /*0530*/  LDG.E.64 R28, desc[UR36][R4.64] ;  /* 0x00000024041c7981 */ /* 0x000162000c1e1b00 */
[----:B------:R-:W-:Y:S05]  /*0540*/  BRA `(.L_x_3193) ;  /* 0x0000000800a87947 */ /* 0x000fea0003800000 */
.L_x_3188:
        /* <DEDUP_REMOVED lines=13> */
.L_x_3202:
[----:B------:R1:W5:Y:S01]  /*0620*/  LDG.E.64 R28, desc[UR36][R4.64] ;  /* 0x00000024041c7981 */ /* 0x000362000c1e1b00 */
[----:B------:R-:W-:Y:S05]  /*0630*/  BRA `(.L_x_3193) ;  /* 0x00000008006c7947 */ /* 0x000fea0003800000 */
.L_x_3201:
        /* <DEDUP_REMOVED lines=27> */
.L_x_3204:
        /* <DEDUP_REMOVED lines=11> */
[----:B------:R-:W-:-:S05]  /*08a0*/  LOP3.LUT R0, R0, 0x80000000, R3, 0xf8, !PT ;  /* 0x8000000000007812 */ /* 0x000fca00078ef803 */
[----:B------:R-:W-:-:S04]  /*08b0*/  FMUL.FTZ R0, R0, 1 ;  /* 0x3f80000000007820 */ /* 0x000fc80000410000 */
[----:B------:R2:W3:Y:S02]  /*08c0*/  F2F.F64.F32 R28, R0 ;  /* 0x00000000001c7310 */ /* 0x0004e40000201800 */
[----:B--23--:R-:W-:Y:S05]  /*08d0*/  BRA `(.L_x_3193) ;  /* 0x0000000400c47947 */ /* 0x00cfea0003800000 */
.L_x_3203:
[----:B------:R-:W2:Y:S02]  /*08e0*/  LDG.E.U16 R0, desc[UR36][R4.64] ;  /* 0x0000002404007981 */ /* 0x000ea4000c1e1500 */
[----:B--2---:R-:W-:-:S04]  /*08f0*/  IMAD.U32 R0, R0, 0x10000, RZ ;  /* 0x0001000000007824 */ /* 0x004fc800078e00ff */
[----:B------:R-:W-:-:S04]  /*0900*/  FMUL.FTZ R0, R0, 1 ;  /* 0x3f80000000007820 */ /* 0x000fc80000410000 */
[----:B------:R2:W3:Y:S02]  /*0910*/  F2F.F64.F32 R28, R0 ;  /* 0x00000000001c7310 */ /* 0x0004e40000201800 */
[----:B--23--:R-:W-:Y:S05]  /*0920*/  BRA `(.L_x_3193) ;  /* 0x0000000400b07947 */ /* 0x00cfea0003800000 */
.L_x_3200:
        /* <DEDUP_REMOVED lines=11> */
.L_x_3207:
        /* <DEDUP_REMOVED lines=21> */
.L_x_3209:
[----:B------:R-:W-:Y:S05]  /*0b30*/  BSYNC.RECONVERGENT B0 ;  /* 0x0000000000007941 */ /* 0x000fea0003800200 */
.L_x_3208:
[----:B------:R-:W-:Y:S01]  /*0b40*/  IMAD.SHL.U32 R0, R0, 0x100000, RZ ;  /* 0x0010000000007824 */ /* 0x000fe200078e00ff */
[----:B------:R-:W-:-:S04]  /*0b50*/  LEA R3, R3, 0x3b800000, 0x17 ;  /* 0x3b80000003037811 */ /* 0x000fc800078eb8ff */
[----:B------:R-:W-:-:S05]  /*0b60*/  LOP3.LUT R0, R3, R0, R7, 0xfe, !PT ;  /* 0x0000000003007212 */ /* 0x000fca00078efe07 */
[----:B------:R-:W-:-:S04]  /*0b70*/  FMUL.FTZ R0, R0, 1 ;  /* 0x3f80000000007820 */ /* 0x000fc80000410000 */
[----:B------:R4:W0:Y:S02]  /*0b80*/  F2F.F64.F32 R28, R0 ;  /* 0x00000000001c7310 */ /* 0x0008240000201800 */
[----:B0---4-:R-:W-:Y:S05]  /*0b90*/  BRA `(.L_x_3193) ;  /* 0x0000000400147947 */ /* 0x011fea0003800000 */
.L_x_3206:
        /* <DEDUP_REMOVED lines=21> */
.L_x_3211:
[----:B------:R-:W-:Y:S05]  /*0cf0*/  BSYNC.RECONVERGENT B0 ;  /* 0x0000000000007941 */ /* 0x000fea0003800200 */
.L_x_3210:
[----:B------:R-:W-:Y:S01]  /*0d00*/  IMAD.SHL.U32 R0, R0, 0x200000, RZ ;  /* 0x0020000000007824 */ /* 0x000fe200078e00ff */
[----:B------:R-:W-:-:S04]  /*0d10*/  LEA R3, R3, 0x37800000, 0x17 ;  /* 0x3780000003037811 */ /* 0x000fc800078eb8ff */
[----:B------:R-:W-:-:S05]  /*0d20*/  LOP3.LUT R0, R3, R0, R7, 0xfe, !PT ;  /* 0x0000000003007212 */ /* 0x000fca00078efe07 */
[----:B------:R-:W-:-:S04]  /*0d30*/  FMUL.FTZ R0, R0, 1 ;  /* 0x3f80000000007820 */ /* 0x000fc80000410000 */
[----:B------:R4:W0:Y:S02]  /*0d40*/  F2F.F64.F32 R28, R0 ;  /* 0x00000000001c7310 */ /* 0x0008240000201800 */
[----:B0---4-:R-:W-:Y:S05]  /*0d50*/  BRA `(.L_x_3193) ;  /* 0x0000000000a47947 */ /* 0x011fea0003800000 */
.L_x_3205:
[----:B------:R-:W-:-:S09]  /*0d60*/  UISETP.NE.AND UP0, UPT, UR4, 0x1c, UPT ;  /* 0x0000001c0400788c */ /* 0x000fd2000bf05270 */
[----:B------:R-:W-:Y:S05]  /*0d70*/  BRA.U !UP0, `(.L_x_3212) ;  /* 0x0000000108947547 */ /* 0x000fea000b800000 */
[----:B------:R-:W-:-:S09]  /*0d80*/  UISETP.NE.AND UP0, UPT, UR4, 0x1d, UPT ;  /* 0x0000001d0400788c */ /* 0x000fd2000bf05270 */
[----:B------:R-:W-:Y:S05]  /*0d90*/  BRA.U !UP0, `(.L_x_3213) ;  /* 0x0000000108807547 */ /* 0x000fea000b800000 */
[----:B------:R-:W-:-:S09]  /*0da0*/  UISETP.NE.AND UP0, UPT, UR4, 0x2c, UPT ;  /* 0x0000002c0400788c */ /* 0x000fd2000bf05270 */
[----:B------:R-:W-:Y:S05]  /*0db0*/  BRA.U !UP0, `(.L_x_3214) ;  /* 0x0000000108487547 */ /* 0x000fea000b800000 */
.L_x_3192:
        /* <DEDUP_REMOVED lines=16> */
.L_x_3215:
[----:B------:R-:W-:Y:S01]  /*0ec0*/  CS2R R28, SRZ ;  /* 0x00000000001c7805 */ /* 0x000fe2000001ff00 */
[----:B------:R-:W-:Y:S06]  /*0ed0*/  BRA `(.L_x_3193) ;  /* 0x0000000000447947 */ /* 0x000fec0003800000 */
.L_x_3214:
[----:B------:R-:W2:Y:S01]  /*0ee0*/  LDG.E.U8 R0, desc[UR36][R4.64] ;  /* 0x0000002404007981 */ /* 0x000ea2000c1e1100 */
[----:B------:R-:W-:Y:S02]  /*0ef0*/  IMAD.MOV.U32 R28, RZ, RZ, 0x0 ;  /* 0x00000000ff1c7424 */ /* 0x000fe400078e00ff */
[----:B------:R-:W-:Y:S01]  /*0f00*/  IMAD.MOV.U32 R29, RZ, RZ, 0x38000000 ;  /* 0x38000000ff1d7424 */ /* 0x000fe200078e00ff */
[----:B--2---:R-:W-:-:S13]  /*0f10*/  ISETP.NE.AND P0, PT, R0, RZ, PT ;  /* 0x000000ff0000720c */ /* 0x004fda0003f05270 */
[----:B------:R-:W-:Y:S05]  /*0f20*/  @!P0 BRA `(.L_x_3193) ;  /* 0x0000000000308947 */ /* 0x000fea0003800000 */
[----:B------:R-:W-:-:S13]  /*0f30*/  ISETP.NE.AND P0, PT, R0, 0xff, PT ;  /* 0x000000ff0000780c */ /* 0x000fda0003f05270 */
[----:B------:R-:W-:Y:S02]  /*0f40*/  @P0 IMAD.SHL.U32 R0, R0, 0x800000, RZ ;  /* 0x0080000000000824 */ /* 0x000fe400078e00ff */
[----:B------:R-:W-:Y:S02]  /*0f50*/  @!P0 IMAD.MOV.U32 R28, RZ, RZ, 0x20000000 ;  /* 0x20000000ff1c8424 */ /* 0x000fe400078e00ff */
[----:B------:R-:W-:Y:S02]  /*0f60*/  @!P0 IMAD.MOV.U32 R29, RZ, RZ, 0x7ff80000 ;  /* 0x7ff80000ff1d8424 */ /* 0x000fe400078e00ff */
[----:B------:R-:W-:-:S04]  /*0f70*/  @P0 FMUL.FTZ R0, R0, 1 ;  /* 0x3f80000000000820 */ /* 0x000fc80000410000 */
[----:B------:R4:W0:Y:S02]  /*0f80*/  @P0 F2F.F64.F32 R28, R0 ;  /* 0x00000000001c0310 */ /* 0x0008240000201800 */
[----:B0---4-:R-:W-:Y:S05]  /*0f90*/  BRA `(.L_x_3193) ;  /* 0x0000000000147947 */ /* 0x011fea0003800000 */
.L_x_3213:
[----:B------:R-:W2:Y:S02]  /*0fa0*/  LDG.E.64 R28, desc[UR36][R4.64] ;  /* 0x00000024041c7981 */ /* 0x000ea4000c1e1b00 */
[----:B--2---:R-:W4:Y:S02]  /*0fb0*/  I2F.F64.U64 R28, R28 ;  /* 0x0000001c001c7312 */ /* 0x004f240000301800 */
[----:B----4-:R-:W-:Y:S05]  /*0fc0*/  BRA `(.L_x_3193) ;  /* 0x0000000000087947 */ /* 0x010fea0003800000 */
.L_x_3212:
[----:B------:R-:W2:Y:S02]  /*0fd0*/  LDG.E R4, desc[UR36][R4.64] ;  /* 0x0000002404047981 */ /* 0x000ea4000c1e1900 */
[----:B--2---:R2:W3:Y:S02]  /*0fe0*/  I2F.F64.U32 R28, R4 ;  /* 0x00000004001c7312 */ /* 0x0044e40000201800 */
.L_x_3193:
[----:B------:R-:W-:Y:S05]  /*0ff0*/  BSYNC.RECONVERGENT B6 ;  /* 0x0000000000067941 */ /* 0x000fea0003800200 */
.L_x_3187:
[----:B012---:R-:W0:Y:S01]  /*1000*/  LDC.64 R4, c[0x0][0x398] ;  /* 0x0000e600ff047b82 */ /* 0x007e220000000a00 */
[----:B------:R-:W1:Y:S01]  /*1010*/  LDCU UR5, c[0x0][0x3ac] ;  /* 0x00007580ff0577ac */ /* 0x000e620008000800 */
        /* <DEDUP_REMOVED lines=18> */
.L_x_3220:
[----:B------:R-:W2:Y:S02]  /*1140*/  LDG.E.U8 R4, desc[UR36][R4.64] ;  /* 0x0000002404047981 */ /* 0x000ea4000c1e1100 */
[----:B--2---:R0:W1:Y:S02]  /*1150*/  I2F.F64.U16 R36, R4 ;  /* 0x0000000400247312 */ /* 0x0040640000101800 */
[----:B01----:R-:W-:Y:S05]  /*1160*/  BRA `(.L_x_3222) ;  /* 0x0000000c00647947 */ /* 0x003fea0003800000 */
.L_x_3219:
        /* <DEDUP_REMOVED lines=9> */
.L_x_3224:
[----:B------:R-:W2:Y:S02]  /*1200*/  LDG.E R4, desc[UR36][R4.64] ;  /* 0x0000002404047981 */ /* 0x000ea4000c1e1900 */
[----:B--2---:R0:W1:Y:S02]  /*1210*/  I2F.F64 R36, R4 ;  /* 0x0000000400247312 */ /* 0x0040640000201c00 */
[----:B01----:R-:W-:Y:S05]  /*1220*/  BRA `(.L_x_3222) ;  /* 0x0000000c00347947 */ /* 0x003fea0003800000 */
.L_x_3223:
[----:B------:R-:W2:Y:S02]  /*1230*/  LDG.E.U16 R4, desc[UR36][R4.64] ;  /* 0x0000002404047981 */ /* 0x000ea4000c1e1500 */
[----:B--2---:R0:W1:Y:S02]  /*1240*/  I2F.F64.S16 R36, R4 ;  /* 0x0000000400247312 */ /* 0x0040640000101c00 */
[----:B01----:R-:W-:Y:S05]  /*1250*/  BRA `(.L_x_3222) ;  /* 0x0000000c00287947 */ /* 0x003fea0003800000 */
.L_x_3218:
        /* <DEDUP_REMOVED lines=10> */
.L_x_3226:
[----:B------:R-:W2:Y:S02]  /*1300*/  LDG.E.U16 R0, desc[UR36][R4.64] ;  /* 0x0000002404007981 */ /* 0x000ea4000c1e1500 */
[----:B--2---:R-:W-:-:S05]  /*1310*/  HADD2.F32 R0, -RZ, R0.H0_H0 ;  /* 0x20000000ff007230 */ /* 0x004fca0000004100 */
[----:B------:R-:W-:-:S04]  /*1320*/  FMUL.FTZ R0, R0, 1 ;  /* 0x3f80000000007820 */ /* 0x000fc80000410000 */
[----:B------:R4:W0:Y:S02]  /*1330*/  F2F.F64.F32 R36, R0 ;  /* 0x0000000000247310 */ /* 0x0008240000201800 */
[----:B0---4-:R-:W-:Y:S05]  /*1340*/  BRA `(.L_x_3222) ;  /* 0x0000000800ec7947 */ /* 0x011fea0003800000 */
.L_x_3225:
        /* <DEDUP_REMOVED lines=10> */
.L_x_3228:
[----:B------:R-:W2:Y:S02]  /*13f0*/  LDG.E.U16 R4, desc[UR36][R4.64] ;  /* 0x0000002404047981 */ /* 0x000ea4000c1e1500 */
[----:B--2---:R-:W-:-:S05]  /*1400*/  HADD2.F32 R0, -RZ, R4.H0_H0 ;  /* 0x20000004ff007230 */ /* 0x004fca0000004100 */
[----:B------:R-:W-:-:S04]  /*1410*/  FMUL.FTZ R0, R0, 1 ;  /* 0x3f80000000007820 */ /* 0x000fc80000410000 */
[----:B------:R0:W1:Y:S02]  /*1420*/  F2F.F64.F32 R36, R0 ;  /* 0x0000000000247310 */ /* 0x0000640000201800 */
[----:B01----:R-:W-:Y:S05]  /*1430*/  BRA `(.L_x_3222) ;  /* 0x0000000800b07947 */ /* 0x003fea0003800000 */
.L_x_3227:
[----:B------:R4:W5:Y:S01]  /*1440*/  LDG.E.64 R36, desc[UR36][R4.64] ;  /* 0x0000002404247981 */ /* 0x000962000c1e1b00 */
[----:B------:R-:W-:Y:S05]  /*1450*/  BRA `(.L_x_3222) ;  /* 0x0000000800a87947 */ /* 0x000fea0003800000 */
.L_x_3217:
        /* <DEDUP_REMOVED lines=13> */
.L_x_3231:
[----:B------:R0:W5:Y:S01]  /*1530*/  LDG.E.64 R36, desc[UR36][R4.64] ;  /* 0x0000002404247981 */ /* 0x000162000c1e1b00 */
[----:B------:R-:W-:Y:S05]  /*1540*/  BRA `(.L_x_3222) ;  /* 0x00000008006c7947 */ /* 0x000fea0003800000 */
.L_x_3230:
        /* <DEDUP_REMOVED lines=25> */
[----:B------:R0:W1:Y:S02]  /*16e0*/  F2F.F64.F32 R36, R3 ;  /* 0x0000000300247310 */ /* 0x0000640000201800 */
[----:B01----:R-:W-:Y:S05]  /*16f0*/  BRA `(.L_x_3222) ;  /* 0x0000000800007947 */ /* 0x003fea0003800000 */
.L_x_3233:
        /* <DEDUP_REMOVED lines=13> */
[----:B------:R0:W1:Y:S02]  /*17d0*/  F2F.F64.F32 R36, R0 ;  /* 0x0000000000247310 */ /* 0x0000640000201800 */
[----:B01----:R-:W-:Y:S05]  /*17e0*/  BRA `(.L_x_3222) ;  /* 0x0000000400c47947 */ /* 0x003fea0003800000 */
.L_x_3232:
[----:B------:R-:W2:Y:S02]  /*17f0*/  LDG.E.U16 R0, desc[UR36][R4.64] ;  /* 0x0000002404007981 */ /* 0x000ea4000c1e1500 */
[----:B--2---:R-:W-:-:S04]  /*1800*/  IMAD.U32 R0, R0, 0x10000, RZ ;  /* 0x0001000000007824 */ /* 0x004fc800078e00ff */
[----:B------:R-:W-:-:S04]  /*1810*/  FMUL.FTZ R0, R0, 1 ;  /* 0x3f80000000007820 */ /* 0x000fc80000410000 */
[----:B------:R0:W1:Y:S02]  /*1820*/  F2F.F64.F32 R36, R0 ;  /* 0x0000000000247310 */ /* 0x0000640000201800 */
[----:B01----:R-:W-:Y:S05]  /*1830*/  BRA `(.L_x_3222) ;  /* 0x0000000400b07947 */ /* 0x003fea0003800000 */
.L_x_3229:
        /* <DEDUP_REMOVED lines=11> */
.L_x_3236:
        /* <DEDUP_REMOVED lines=21> */
.L_x_3238:
[----:B------:R-:W-:Y:S05]  /*1a40*/  BSYNC.RECONVERGENT B0 ;  /* 0x0000000000007941 */ /* 0x000fea0003800200 */
.L_x_3237:
[----:B------:R-:W-:Y:S01]  /*1a50*/  IMAD.SHL.U32 R0, R0, 0x100000, RZ ;  /* 0x0010000000007824 */ /* 0x000fe200078e00ff */
[----:B------:R-:W-:-:S04]  /*1a60*/  LEA R3, R3, 0x3b800000, 0x17 ;  /* 0x3b80000003037811 */ /* 0x000fc800078eb8ff */
[----:B------:R-:W-:-:S05]  /*1a70*/  LOP3.LUT R0, R3, R0, R7, 0xfe, !PT ;  /* 0x0000000003007212 */ /* 0x000fca00078efe07 */
[----:B------:R-:W-:-:S04]  /*1a80*/  FMUL.FTZ R0, R0, 1 ;  /* 0x3f80000000007820 */ /* 0x000fc80000410000 */
[----:B------:R4:W0:Y:S02]  /*1a90*/  F2F.F64.F32 R36, R0 ;  /* 0x0000000000247310 */ /* 0x0008240000201800 */
[----:B0---4-:R-:W-:Y:S05]  /*1aa0*/  BRA `(.L_x_3222) ;  /* 0x0000000400147947 */ /* 0x011fea0003800000 */
.L_x_3235:
        /* <DEDUP_REMOVED lines=21> */
.L_x_3240:
[----:B------:R-:W-:Y:S05]  /*1c00*/  BSYNC.RECONVERGENT B0 ;  /* 0x0000000000007941 */ /* 0x000fea0003800200 */
.L_x_3239:
[----:B------:R-:W-:Y:S01]  /*1c10*/  IMAD.SHL.U32 R0, R0, 0x200000, RZ ;  /* 0x0020000000007824 */ /* 0x000fe200078e00ff */
[----:B------:R-:W-:-:S04]  /*1c20*/  LEA R3, R3, 0x37800000, 0x17 ;  /* 0x3780000003037811 */ /* 0x000fc800078eb8ff */
[----:B------:R-:W-:-:S05]  /*1c30*/  LOP3.LUT R0, R3, R0, R7, 0xfe, !PT ;  /* 0x0000000003007212 */ /* 0x000fca00078efe07 */
[----:B------:R-:W-:-:S04]  /*1c40*/  FMUL.FTZ R0, R0, 1 ;  /* 0x3f80000000007820 */ /* 0x000fc80000410000 */
[----:B------:R4:W0:Y:S02]  /*1c50*/  F2F.F64.F32 R36, R0 ;  /* 0x0000000000247310 */ /* 0x0008240000201800 */
[----:B0---4-:R-:W-:Y:S05]  /*1c60*/  BRA `(.L_x_3222) ;  /* 0x0000000000a47947 */ /* 0x011fea0003800000 */
.L_x_3234:
[----:B------:R-:W-:-:S09]  /*1c70*/  UISETP.NE.AND UP0, UPT, UR4, 0x1c, UPT ;  /* 0x0000001c0400788c */ /* 0x000fd2000bf05270 */
[----:B------:R-:W-:Y:S05]  /*1c80*/  BRA.U !UP0, `(.L_x_3241) ;  /* 0x0000000108947547 */ /* 0x000fea000b800000 */
[----:B------:R-:W-:-:S09]  /*1c90*/  UISETP.NE.AND UP0, UPT, UR4, 0x1d, UPT ;  /* 0x0000001d0400788c */ /* 0x000fd2000bf05270 */
[----:B------:R-:W-:Y:S05]  /*1ca0*/  BRA.U !UP0, `(.L_x_3242) ;  /* 0x0000000108807547 */ /* 0x000fea000b800000 */
[----:B------:R-:W-:-:S09]  /*1cb0*/  UISETP.NE.AND UP0, UPT, UR4, 0x2c, UPT ;  /* 0x0000002c0400788c */ /* 0x000fd2000bf05270 */
[----:B------:R-:W-:Y:S05]  /*1cc0*/  BRA.U !UP0, `(.L_x_3243) ;  /* 0x0000000108487547 */ /* 0x000fea000b800000 */
.L_x_3221:
[----:B------:R-:W-:Y:S01]  /*1cd0*/  MOV R0, 0x130 ;  /* 0x0000013000007802 */ /* 0x000fe20000000f00 */
[----:B------:R-:W0:Y:S01]  /*1ce0*/  LDCU.64 UR4, c[0x4][0x120] ;  /* 0x01002400ff0477ac */ /* 0x000e220008000a00 */
[----:B------:R-:W-:Y:S02]  /*1cf0*/  IMAD.MOV.U32 R8, RZ, RZ, 0x4e ;  /* 0x0000004eff087424 */ /* 0x000fe400078e00ff */
[----:B------:R1:W2:Y:S01]  /*1d00*/  LDC.64 R14, c[0x4][R0] ;  /* 0x01000000000e7b82 */ /* 0x0002a20000000a00 */
[----:B------:R-:W4:Y:S01]  /*1d10*/  LDCU.64 UR6, c[0x4][0x128] ;  /* 0x01002500ff0677ac */ /* 0x000f220008000a00 */
[----:B------:R-:W-:Y:S02]  /*1d20*/  IMAD.MOV.U32 R12, RZ, RZ, 0x1 ;  /* 0x00000001ff0c7424 */ /* 0x000fe400078e00ff */
[----:B------:R-:W-:Y:S01]  /*1d30*/  IMAD.MOV.U32 R13, RZ, RZ, RZ ;  /* 0x000000ffff0d7224 */ /* 0x000fe200078e00ff */
[----:B------:R-:W3:Y:S01]  /*1d40*/  LDCU.64 UR8, c[0x4][URZ] ;  /* 0x01000000ff0877ac */ /* 0x000ee20008000a00 */
[----:B0-----:R-:W-:-:S02]  /*1d50*/  IMAD.U32 R4, RZ, RZ, UR4 ;  /* 0x00000004ff047e24 */ /* 0x001fc4000f8e00ff */
[----:B------:R-:W-:Y:S02]  /*1d60*/  IMAD.U32 R5, RZ, RZ, UR5 ;  /* 0x00000005ff057e24 */ /* 0x000fe4000f8e00ff */
[----:B----4-:R-:W-:Y:S02]  /*1d70*/  IMAD.U32 R6, RZ, RZ, UR6 ;  /* 0x00000006ff067e24 */ /* 0x010fe4000f8e00ff */
[----:B------:R-:W-:Y:S02]  /*1d80*/  IMAD.U32 R7, RZ, RZ, UR7 ;  /* 0x00000007ff077e24 */ /* 0x000fe4000f8e00ff */
[----:B---3--:R-:W-:Y:S02]  /*1d90*/  IMAD.U32 R10, RZ, RZ, UR8 ;  /* 0x00000008ff0a7e24 */ /* 0x008fe4000f8e00ff */
[----:B-1----:R-:W-:-:S07]  /*1da0*/  IMAD.U32 R11, RZ, RZ, UR9 ;  /* 0x00000009ff0b7e24 */ /* 0x002fce000f8e00ff */
[----:B------:R-:W-:-:S07]  /*1db0*/  LEPC R20, `(.L_x_3244) ;  /* 0x000000001014794e */ /* 0x000fce0000000000 */
[----:B--2--5:R-:W-:Y:S05]  /*1dc0*/  CALL.ABS.NOINC R14 ;  /* 0x000000000e007343 */ /* 0x024fea0003c00000 */
.L_x_3244:
[----:B------:R-:W-:Y:S01]  /*1dd0*/  CS2R R36, SRZ ;  /* 0x0000000000247805 */ /* 0x000fe2000001ff00 */
[----:B------:R-:W-:Y:S06]  /*1de0*/  BRA `(.L_x_3222) ;  /* 0x0000000000447947 */ /* 0x000fec0003800000 */
.L_x_3243:
        /* <DEDUP_REMOVED lines=10> */
[----:B------:R1:W2:Y:S02]  /*1e90*/  @P0 F2F.F64.F32 R36, R0 ;  /* 0x0000000000240310 */ /* 0x0002a40000201800 */
[----:B-12---:R-:W-:Y:S05]  /*1ea0*/  BRA `(.L_x_3222) ;  /* 0x0000000000147947 */ /* 0x006fea0003800000 */
.L_x_3242:
[----:B------:R-:W2:Y:S02]  /*1eb0*/  LDG.E.64 R36, desc[UR36][R4.64] ;  /* 0x0000002404247981 */ /* 0x000ea4000c1e1b00 */
[----:B--2---:R-:W1:Y:S02]  /*1ec0*/  I2F.F64.U64 R36, R36 ;  /* 0x0000002400247312 */ /* 0x004e640000301800 */
[----:B-1----:R-:W-:Y:S05]  /*1ed0*/  BRA `(.L_x_3222) ;  /* 0x0000000000087947 */ /* 0x002fea0003800000 */
.L_x_3241:
[----:B------:R-:W2:Y:S02]  /*1ee0*/  LDG.E R4, desc[UR36][R4.64] ;  /* 0x0000002404047981 */ /* 0x000ea4000c1e1900 */
[----:B--2---:R1:W2:Y:S02]  /*1ef0*/  I2F.F64.U32 R36, R4 ;  /* 0x0000000400247312 */ /* 0x0042a40000201800 */
.L_x_3222:
[----:B------:R-:W-:Y:S05]  /*1f00*/  BSYNC.RECONVERGENT B6 ;  /* 0x0000000000067941 */ /* 0x000fea0003800200 */
.L_x_3216:
[----:B------:R-:W-:-:S07]  /*1f10*/  VIADD R22, R2, 0x80 ;  /* 0x0000008002167836 */ /* 0x000fce0000000000 */
.L_x_3186:
[----:B------:R-:W-:Y:S05]  /*1f20*/  BSYNC.RECONVERGENT B7 ;  /* 0x0000000000077941 */ /* 0x000fea0003800200 */
.L_x_3185:
[----:B------:R-:W-:Y:S01]  /*1f30*/  ISETP.GE.AND P0, PT, R22, R23, PT ;  /* 0x000000171600720c */ /* 0x000fe20003f06270 */
[----:B------:R-:W-:Y:S01]  /*1f40*/  BSSY.RECONVERGENT B7, `(.L_x_3245) ;  /* 0x00001e8000077945 */ /* 0x000fe20003800200 */
[----:B------:R-:W-:Y:S02]  /*1f50*/  CS2R R26, SRZ ;  /* 0x00000000001a7805 */ /* 0x000fe4000001ff00 */
[----:B------:R-:W-:-:S09]  /*1f60*/  CS2R R34, SRZ ;  /* 0x0000000000227805 */ /* 0x000fd2000001ff00 */
[----:B------:R-:W-:Y:S05]  /*1f70*/  @P0 BRA `(.L_x_3246) ;  /* 0x0000001c00900947 */ /* 0x000fea0003800000 */
[----:B01--4-:R-:W0:Y:S01]  /*1f80*/  LDC.64 R4, c[0x0][0x390] ;  /* 0x0000e400ff047b82 */ /* 0x013e220000000a00 */
        /* <DEDUP_REMOVED lines=18> */
[----:B----4-:R0:W1:Y:S02]  /*20b0*/  I2F.F64.S16 R26, R4 ;  /* 0x00000004001a7312 */ /* 0x0100640000101c00 */
[----:B01----:R-:W-:Y:S05]  /*20c0*/  BRA `(.L_x_3253) ;  /* 0x0000000c00707947 */ /* 0x003fea0003800000 */
.L_x_3251:
[----:B------:R-:W4:Y:S02]  /*20d0*/  LDG.E.U8 R4, desc[UR36][R4.64] ;  /* 0x0000002404047981 */ /* 0x000f24000c1e1100 */
[----:B----4-:R0:W1:Y:S02]  /*20e0*/  I2F.F64.U16 R26, R4 ;  /* 0x00000004001a7312 */ /* 0x0100640000101800 */
[----:B01----:R-:W-:Y:S05]  /*20f0*/  BRA `(.L_x_3253) ;  /* 0x0000000c00647947 */ /* 0x003fea0003800000 */
.L_x_3250:
[----:B------:R-:W-:-:S09]  /*2100*/  UISETP.NE.AND UP0, UPT, UR4, 0x2, UPT ;  /* 0x000000020400788c */ /* 0x000fd2000bf05270 */
[----:B------:R-:W-:Y:S05]  /*2110*/  BRA.U !UP0, `(.L_x_3254) ;  /* 0x0000000108287547 */ /* 0x000fea000b800000 */
[----:B------:R-:W-:-:S09]  /*2120*/  UISETP.NE.AND UP0, UPT, UR4, 0x3, UPT ;  /* 0x000000030400788c */ /* 0x000fd2000bf05270 */
[----:B------:R-:W-:Y:S05]  /*2130*/  BRA.U !UP0, `(.L_x_3255) ;  /* 0x0000000108147547 */ /* 0x000fea000b800000 */
[----:B------:R-:W-:-:S09]  /*2140*/  UISETP.NE.AND UP0, UPT, UR4, 0x4, UPT ;  /* 0x000000040400788c */ /* 0x000fd2000bf05270 */
[----:B------:R-:W-:Y:S05]  /*2150*/  BRA.U UP0, `(.L_x_3252) ;  /* 0x0000000900f07547 */ /* 0x000fea000b800000 */
[----:B------:R-:W4:Y:S02]  /*2160*/  LDG.E.64 R26, desc[UR36][R4.64] ;  /* 0x00000024041a7981 */ /* 0x000f24000c1e1b00 */
[----:B----4-:R-:W0:Y:S02]  /*2170*/  I2F.F64.S64 R26, R26 ;  /* 0x0000001a001a7312 */ /* 0x010e240000301c00 */
[----:B0-----:R-:W-:Y:S05]  /*2180*/  BRA `(.L_x_3253) ;  /* 0x0000000c00407947 */ /* 0x001fea0003800000 */
.L_x_3255:
[----:B------:R-:W4:Y:S02]  /*2190*/  LDG.E R4, desc[UR36][R4.64] ;  /* 0x0000002404047981 */ /* 0x000f24000c1e1900 */
[----:B----4-:R0:W1:Y:S02]  /*21a0*/  I2F.F64 R26, R4 ;  /* 0x00000004001a7312 */ /* 0x0100640000201c00 */
[----:B01----:R-:W-:Y:S05]  /*21b0*/  BRA `(.L_x_3253) ;  /* 0x0000000c00347947 */ /* 0x003fea0003800000 */
.L_x_3254:
[----:B------:R-:W4:Y:S02]  /*21c0*/  LDG.E.U16 R4, desc[UR36][R4.64] ;  /* 0x0000002404047981 */ /* 0x000f24000c1e1500 */
[----:B----4-:R0:W1:Y:S02]  /*21d0*/  I2F.F64.S16 R26, R4 ;  /* 0x00000004001a7312 */ /* 0x0100640000101c00 */
[----:B01----:R-:W-:Y:S05]  /*21e0*/  BRA `(.L_x_3253) ;  /* 0x0000000c00287947 */ /* 0x003fea0003800000 */
.L_x_3249:
[----:B------:R-:W-:-:S09]  /*21f0*/  UISETP.GT.AND UP0, UPT, UR4, 0x6, UPT ;  /* 0x000000060400788c */ /* 0x000fd2000bf04270 */
[----:B------:R-:W-:Y:S05]  /*2200*/  BRA.U UP0, `(.L_x_3256) ;  /* 0x0000000100347547 */ /* 0x000fea000b800000 */
[----:B------:R-:W-:-:S09]  /*2210*/  UISETP.NE.AND UP0, UPT, UR4, 0x5, UPT ;  /* 0x000000050400788c */ /* 0x000fd2000bf05270 */
[----:B------:R-:W-:Y:S05]  /*2220*/  BRA.U !UP0, `(.L_x_3257) ;  /* 0x0000000108187547 */ /* 0x000fea000b800000 */
[----:B------:R-:W-:-:S09]  /*2230*/  UISETP.NE.AND UP0, UPT, UR4, 0x6, UPT ;  /* 0x000000060400788c */ /* 0x000fd2000bf05270 */
[----:B------:R-:W-:Y:S05]  /*2240*/  BRA.U UP0, `(.L_x_3252) ;  /* 0x0000000900b47547 */ /* 0x000fea000b800000 */
[----:B------:R-:W4:Y:S02]  /*2250*/  LDG.E R26, desc[UR36][R4.64] ;  /* 0x00000024041a7981 */ /* 0x000f24000c1e1900 */
[----:B----4-:R-:W-:-:S06]  /*2260*/  FMUL.FTZ R26, R26, 1 ;  /* 0x3f8000001a1a7820 */ /* 0x010fcc0000410000 */
[----:B------:R-:W0:Y:S02]  /*2270*/  F2F.F64.F32 R26, R26 ;  /* 0x0000001a001a7310 */ /* 0x000e240000201800 */
[----:B0-----:R-:W-:Y:S05]  /*2280*/  BRA `(.L_x_3253) ;  /* 0x0000000c00007947 */ /* 0x001fea0003800000 */
.L_x_3257:
[----:B------:R-:W4:Y:S02]  /*2290*/  LDG.E.U16 R0, desc[UR36][R4.64] ;  /* 0x0000002404007981 */ /* 0x000f24000c1e1500 */
[----:B----4-:R-:W-:-:S05]  /*22a0*/  HADD2.F32 R0, -RZ, R0.H0_H0 ;  /* 0x20000000ff007230 */ /* 0x010fca0000004100 */
[----:B------:R-:W-:-:S04]  /*22b0*/  FMUL.FTZ R0, R0, 1 ;  /* 0x3f80000000007820 */ /* 0x000fc80000410000 */
[----:B------:R0:W1:Y:S02]  /*22c0*/  F2F.F64.F32 R26, R0 ;  /* 0x00000000001a7310 */ /* 0x0000640000201800 */
[----:B01----:R-:W-:Y:S05]  /*22d0*/  BRA `(.L_x_3253) ;  /* 0x0000000800ec7947 */ /* 0x003fea0003800000 */
.L_x_3256:
[----:B------:R-:W-:-:S09]  /*22e0*/  UISETP.NE.AND UP0, UPT, UR4, 0x7, UPT ;  /* 0x000000070400788c */ /* 0x000fd2000bf05270 */
[----:B------:R-:W-:Y:S05]  /*22f0*/  BRA.U !UP0, `(.L_x_3258) ;  /* 0x0000000108347547 */ /* 0x000fea000b800000 */
        /* <DEDUP_REMOVED lines=8> */
.L_x_3259:
[----:B------:R-:W4:Y:S02]  /*2380*/  LDG.E.U16 R4, desc[UR36][R4.64] ;  /* 0x0000002404047981 */ /* 0x000f24000c1e1500 */
[----:B----4-:R-:W-:-:S05]  /*2390*/  HADD2.F32 R0, -RZ, R4.H0_H0 ;  /* 0x20000004ff007230 */ /* 0x010fca0000004100 */
[----:B------:R-:W-:-:S04]  /*23a0*/  FMUL.FTZ R0, R0, 1 ;  /* 0x3f80000000007820 */ /* 0x000fc80000410000 */
[----:B------:R0:W1:Y:S02]  /*23b0*/  F2F.F64.F32 R26, R0 ;  /* 0x00000000001a7310 */ /* 0x0000640000201800 */
[----:B01----:R-:W-:Y:S05]  /*23c0*/  BRA `(.L_x_3253) ;  /* 0x0000000800b07947 */ /* 0x003fea0003800000 */
.L_x_3258:
[----:B------:R0:W5:Y:S01]  /*23d0*/  LDG.E.64 R26, desc[UR36][R4.64] ;  /* 0x00000024041a7981 */ /* 0x000162000c1e1b00 */
[----:B------:R-:W-:Y:S05]  /*23e0*/  BRA `(.L_x_3253) ;  /* 0x0000000800a87947 */ /* 0x000fea0003800000 */
.L_x_3248:
        /* <DEDUP_REMOVED lines=9> */
[----:B------:R-:W-:Y:S01]  /*2480*/  IMAD.MOV.U32 R26, RZ, RZ, RZ ;  /* 0x000000ffff1a7224 */ /* 0x000fe200078e00ff */
[----:B----4-:R-:W-:-:S04]  /*2490*/  ISETP.NE.AND P0, PT, R4, RZ, PT ;  /* 0x000000ff0400720c */ /* 0x010fc80003f05270 */
[----:B------:R-:W-:Y:S01]  /*24a0*/  FSEL R27, RZ, 1.875, !P0 ;  /* 0x3ff00000ff1b7808 */ /* 0x000fe20004000000 */
[----:B------:R-:W-:Y:S08]  /*24b0*/  BRA `(.L_x_3253) ;  /* 0x0000000800747947 */ /* 0x000ff00003800000 */
.L_x_3262:
[----:B------:R4:W5:Y:S01]  /*24c0*/  LDG.E.64 R26, desc[UR36][R4.64] ;  /* 0x00000024041a7981 */ /* 0x000962000c1e1b00 */
[----:B------:R-:W-:Y:S05]  /*24d0*/  BRA `(.L_x_3253) ;  /* 0x00000008006c7947 */ /* 0x000fea0003800000 */
.L_x_3261:
        /* <DEDUP_REMOVED lines=27> */
.L_x_3264:
[----:B------:R-:W4:Y:S02]  /*2690*/  LDG.E.U8 R4, desc[UR36][R4.64] ;  /* 0x0000002404047981 */ /* 0x000f24000c1e1100 */
[C---:B----4-:R-:W-:Y:S02]  /*26a0*/  IMAD.SHL.U32 R0, R4.reuse, 0x2000000, RZ ;  /* 0x0200000004007824 */ /* 0x050fe400078e00ff */
        /* <DEDUP_REMOVED lines=9> */
[----:B------:R-:W-:-:S05]  /*2740*/  LOP3.LUT R0, R0, 0x80000000, R3, 0xf8, !PT ;  /* 0x8000000000007812 */ /* 0x000fca00078ef803 */
[----:B------:R-:W-:-:S04]  /*2750*/  FMUL.FTZ R0, R0, 1 ;  /* 0x3f80000000007820 */ /* 0x000fc80000410000 */
[----:B------:R0:W1:Y:S02]  /*2760*/  F2F.F64.F32 R26, R0 ;  /* 0x00000000001a7310 */ /* 0x0000640000201800 */
[----:B01----:R-:W-:Y:S05]  /*2770*/  BRA `(.L_x_3253) ;  /* 0x0000000400c47947 */ /* 0x003fea0003800000 */
.L_x_3263:
[----:B------:R-:W4:Y:S02]  /*2780*/  LDG.E.U16 R0, desc[UR36][R4.64] ;  /* 0x0000002404007981 */ /* 0x000f24000c1e1500 */
[----:B----4-:R-:W-:-:S04]  /*2790*/  IMAD.U32 R0, R0, 0x10000, RZ ;  /* 0x0001000000007824 */ /* 0x010fc800078e00ff */
[----:B------:R-:W-:-:S04]  /*27a0*/  FMUL.FTZ R0, R0, 1 ;  /* 0x3f80000000007820 */ /* 0x000fc80000410000 */
[----:B------:R0:W1:Y:S02]  /*27b0*/  F2F.F64.F32 R26, R0 ;  /* 0x00000000001a7310 */ /* 0x0000640000201800 */
[----:B01----:R-:W-:Y:S05]  /*27c0*/  BRA `(.L_x_3253) ;  /* 0x0000000400b07947 */ /* 0x003fea0003800000 */
.L_x_3260:
        /* <DEDUP_REMOVED lines=9> */
[----:B----4-:R4:W0:Y:S02]  /*2860*/  I2F.F64.U16 R26, R4 ;  /* 0x00000004001a7312 */ /* 0x0108240000101800 */
[----:B0---4-:R-:W-:Y:S05]  /*2870*/  BRA `(.L_x_3253) ;  /* 0x0000000400847947 */ /* 0x011fea0003800000 */
.L_x_3267:
[----:B------:R-:W4:Y:S01]  /*2880*/  LDG.E.U8 R4, desc[UR36][R4.64] ;  /* 0x0000002404047981 */ /* 0x000f22000c1e1100 */
[----:B------:R-:W-:Y:S02]  /*2890*/  CS2R R26, SRZ ;  /* 0x00000000001a7805 */ /* 0x000fe4000001ff00 */
        /* <DEDUP_REMOVED lines=19> */
.L_x_3269:
[----:B------:R-:W-:Y:S05]  /*29d0*/  BSYNC.RECONVERGENT B0 ;  /* 0x0000000000007941 */ /* 0x000fea0003800200 */
.L_x_3268:
[----:B------:R-:W-:Y:S01]  /*29e0*/  IMAD.SHL.U32 R0, R0, 0x100000, RZ ;  /* 0x0010000000007824 */ /* 0x000fe200078e00ff */
[----:B------:R-:W-:-:S04]  /*29f0*/  LEA R3, R3, 0x3b800000, 0x17 ;  /* 0x3b80000003037811 */ /* 0x000fc800078eb8ff */
[----:B------:R-:W-:-:S05]  /*2a00*/  LOP3.LUT R0, R3, R0, R7, 0xfe, !PT ;  /* 0x0000000003007212 */ /* 0x000fca00078efe07 */
[----:B------:R-:W-:-:S04]  /*2a10*/  FMUL.FTZ R0, R0, 1 ;  /* 0x3f80000000007820 */ /* 0x000fc80000410000 */
[----:B------:R4:W0:Y:S02]  /*2a20*/  F2F.F64.F32 R26, R0 ;  /* 0x00000000001a7310 */ /* 0x0008240000201800 */
[----:B0---4-:R-:W-:Y:S05]  /*2a30*/  BRA `(.L_x_3253) ;  /* 0x0000000400147947 */ /* 0x011fea0003800000 */
.L_x_3266:
        /* <DEDUP_REMOVED lines=21> */
.L_x_3271:
[----:B------:R-:W-:Y:S05]  /*2b90*/  BSYNC.RECONVERGENT B0 ;  /* 0x0000000000007941 */ /* 0x000fea0003800200 */
.L_x_3270:
[----:B------:R-:W-:Y:S01]  /*2ba0*/  IMAD.SHL.U32 R0, R0, 0x200000, RZ ;  /* 0x0020000000007824 */ /* 0x000fe200078e00ff */
[----:B------:R-:W-:-:S04]  /*2bb0*/  LEA R3, R3, 0x37800000, 0x17 ;  /* 0x3780000003037811 */ /* 0x000fc800078eb8ff */
[----:B------:R-:W-:-:S05]  /*2bc0*/  LOP3.LUT R0, R3, R0, R7, 0xfe, !PT ;  /* 0x0000000003007212 */ /* 0x000fca00078efe07 */
[----:B------:R-:W-:-:S04]  /*2bd0*/  FMUL.FTZ R0, R0, 1 ;  /* 0x3f80000000007820 */ /* 0x000fc80000410000 */
[----:B------:R4:W0:Y:S02]  /*2be0*/  F2F.F64.F32 R26, R0 ;  /* 0x00000000001a7310 */ /* 0x0008240000201800 */
[----:B0---4-:R-:W-:Y:S05]  /*2bf0*/  BRA `(.L_x_3253) ;  /* 0x0000000000a47947 */ /* 0x011fea0003800000 */
.L_x_3265:
        /* <DEDUP_REMOVED lines=8> */
[----:B------:R-:W-:Y:S01]  /*2c80*/  IMAD.MOV.U32 R27, RZ, RZ, 0x38000000 ;  /* 0x38000000ff1b7424 */ /* 0x000fe200078e00ff */
[----:B----4-:R-:W-:-:S13]  /*2c90*/  ISETP.NE.AND P0, PT, R0, RZ, PT ;  /* 0x000000ff0000720c */ /* 0x010fda0003f05270 */
[----:B------:R-:W-:Y:S05]  /*2ca0*/  @!P0 BRA `(.L_x_3253) ;  /* 0x0000000000788947 */ /* 0x000fea0003800000 */
[----:B------:R-:W-:-:S13]  /*2cb0*/  ISETP.NE.AND P0, PT, R0, 0xff, PT ;  /* 0x000000ff0000780c */ /* 0x000fda0003f05270 */
[----:B------:R-:W-:Y:S02]  /*2cc0*/  @P0 IMAD.SHL.U32 R0, R0, 0x800000, RZ ;  /* 0x0080000000000824 */ /* 0x000fe400078e00ff */
[----:B------:R-:W-:Y:S02]  /*2cd0*/  @!P0 IMAD.MOV.U32 R26, RZ, RZ, 0x20000000 ;  /* 0x20000000ff1a8424 */ /* 0x000fe400078e00ff */
[----:B------:R-:W-:Y:S02]  /*2ce0*/  @!P0 IMAD.MOV.U32 R27, RZ, RZ, 0x7ff80000 ;  /* 0x7ff80000ff1b8424 */ /* 0x000fe400078e00ff */
[----:B------:R-:W-:-:S04]  /*2cf0*/  @P0 FMUL.FTZ R0, R0, 1 ;  /* 0x3f80000000000820 */ /* 0x000fc80000410000 */
[----:B------:R0:W1:Y:S02]  /*2d00*/  @P0 F2F.F64.F32 R26, R0 ;  /* 0x00000000001a0310 */ /* 0x0000640000201800 */
[----:B01----:R-:W-:Y:S05]  /*2d10*/  BRA `(.L_x_3253) ;  /* 0x00000000005c7947 */ /* 0x003fea0003800000 */
.L_x_3252:
        /* <DEDUP_REMOVED lines=16> */
.L_x_3274:
[----:B------:R-:W-:Y:S01]  /*2e20*/  CS2R R26, SRZ ;  /* 0x00000000001a7805 */ /* 0x000fe2000001ff00 */
[----:B------:R-:W-:Y:S06]  /*2e30*/  BRA `(.L_x_3253) ;  /* 0x0000000000147947 */ /* 0x000fec0003800000 */
.L_x_3273:
[----:B------:R-:W4:Y:S02]  /*2e40*/  LDG.E.64 R26, desc[UR36][R4.64] ;  /* 0x00000024041a7981 */ /* 0x000f24000c1e1b00 */
[----:B----4-:R-:W0:Y:S02]  /*2e50*/  I2F.F64.U64 R26, R26 ;  /* 0x0000001a001a7312 */ /* 0x010e240000301800 */
[----:B0-----:R-:W-:Y:S05]  /*2e60*/  BRA `(.L_x_3253) ;  /* 0x0000000000087947 */ /* 0x001fea0003800000 */
.L_x_3272:
[----:B------:R-:W4:Y:S02]  /*2e70*/  LDG.E R4, desc[UR36][R4.64] ;  /* 0x0000002404047981 */ /* 0x000f24000c1e1900 */
[----:B----4-:R0:W1:Y:S02]  /*2e80*/  I2F.F64.U32 R26, R4 ;  /* 0x00000004001a7312 */ /* 0x0100640000201800 */
.L_x_3253:
[----:B------:R-:W-:Y:S05]  /*2e90*/  BSYNC.RECONVERGENT B6 ;  /* 0x0000000000067941 */ /* 0x000fea0003800200 */
.L_x_3247:
        /* <DEDUP_REMOVED lines=18> */
[----:B----4-:R0:W4:Y:S02]  /*2fc0*/  I2F.F64.S16 R34, R4 ;  /* 0x0000000400227312 */ /* 0x0101240000101c00 */
[----:B0---4-:R-:W-:Y:S05]  /*2fd0*/  BRA `(.L_x_3281) ;  /* 0x0000000c00707947 */ /* 0x011fea0003800000 */
.L_x_3279:
[----:B------:R-:W4:Y:S02]  /*2fe0*/  LDG.E.U8 R4, desc[UR36][R4.64] ;  /* 0x0000002404047981 */ /* 0x000f24000c1e1100 */
[----:B----4-:R0:W4:Y:S02]  /*2ff0*/  I2F.F64.U16 R34, R4 ;  /* 0x0000000400227312 */ /* 0x0101240000101800 */
[----:B0---4-:R-:W-:Y:S05]  /*3000*/  BRA `(.L_x_3281) ;  /* 0x0000000c00647947 */ /* 0x011fea0003800000 */
.L_x_3278:
        /* <DEDUP_REMOVED lines=9> */
.L_x_3283:
[----:B------:R-:W4:Y:S02]  /*30a0*/  LDG.E R4, desc[UR36][R4.64] ;  /* 0x0000002404047981 */ /* 0x000f24000c1e1900 */
[----:B----4-:R0:W4:Y:S02]  /*30b0*/  I2F.F64 R34, R4 ;  /* 0x0000000400227312 */ /* 0x0101240000201c00 */
[----:B0---4-:R-:W-:Y:S05]  /*30c0*/  BRA `(.L_x_3281) ;  /* 0x0000000c00347947 */ /* 0x011fea0003800000 */
.L_x_3282:
[----:B------:R-:W4:Y:S02]  /*30d0*/  LDG.E.U16 R4, desc[UR36][R4.64] ;  /* 0x0000002404047981 */ /* 0x000f24000c1e1500 */
[----:B----4-:R0:W4:Y:S02]  /*30e0*/  I2F.F64.S16 R34, R4 ;  /* 0x0000000400227312 */ /* 0x0101240000101c00 */
[----:B0---4-:R-:W-:Y:S05]  /*30f0*/  BRA `(.L_x_3281) ;  /* 0x0000000c00287947 */ /* 0x011fea0003800000 */
.L_x_3277:
        /* <DEDUP_REMOVED lines=8> */
[----:B------:R-:W4:Y:S02]  /*3180*/  F2F.F64.F32 R34, R34 ;  /* 0x0000002200227310 */ /* 0x000f240000201800 */
[----:B----4-:R-:W-:Y:S05]  /*3190*/  BRA `(.L_x_3281) ;  /* 0x0000000c00007947 */ /* 0x010fea0003800000 */
.L_x_3285:
[----:B------:R-:W4:Y:S02]  /*31a0*/  LDG.E.U16 R0, desc[UR36][R4.64] ;  /* 0x0000002404007981 */ /* 0x000f24000c1e1500 */
[----:B----4-:R-:W-:-:S05]  /*31b0*/  HADD2.F32 R0, -RZ, R0.H0_H0 ;  /* 0x20000000ff007230 */ /* 0x010fca0000004100 */
[----:B------:R-:W-:-:S04]  /*31c0*/  FMUL.FTZ R0, R0, 1 ;  /* 0x3f80000000007820 */ /* 0x000fc80000410000 */
[----:B------:R4:W0:Y:S02]  /*31d0*/  F2F.F64.F32 R34, R0 ;  /* 0x0000000000227310 */ /* 0x0008240000201800 */
[----:B0---4-:R-:W-:Y:S05]  /*31e0*/  BRA `(.L_x_3281) ;  /* 0x0000000800ec7947 */ /* 0x011fea0003800000 */
.L_x_3284:
        /* <DEDUP_REMOVED lines=10> */
.L_x_3287:
[----:B------:R-:W4:Y:S02]  /*3290*/  LDG.E.U16 R4, desc[UR36][R4.64] ;  /* 0x0000002404047981 */ /* 0x000f24000c1e1500 */
[----:B----4-:R-:W-:-:S05]  /*32a0*/  HADD2.F32 R0, -RZ, R4.H0_H0 ;  /* 0x20000004ff007230 */ /* 0x010fca0000004100 */
[----:B------:R-:W-:-:S04]  /*32b0*/  FMUL.FTZ R0, R0, 1 ;  /* 0x3f80000000007820 */ /* 0x000fc80000410000 */
[----:B------:R0:W4:Y:S02]  /*32c0*/  F2F.F64.F32 R34, R0 ;  /* 0x0000000000227310 */ /* 0x0001240000201800 */
[----:B0---4-:R-:W-:Y:S05]  /*32d0*/  BRA `(.L_x_3281) ;  /* 0x0000000800b07947 */ /* 0x011fea0003800000 */
.L_x_3286:
[----:B------:R0:W5:Y:S01]  /*32e0*/  LDG.E.64 R34, desc[UR36][R4.64] ;  /* 0x0000002404227981 */ /* 0x000162000c1e1b00 */
[----:B------:R-:W-:Y:S05]  /*32f0*/  BRA `(.L_x_3281) ;  /* 0x0000000800a87947 */ /* 0x000fea0003800000 */
.L_x_3276:
        /* <DEDUP_REMOVED lines=13> */
.L_x_3290:
[----:B------:R0:W5:Y:S01]  /*33d0*/  LDG.E.64 R34, desc[UR36][R4.64] ;  /* 0x0000002404227981 */ /* 0x000162000c1e1b00 */
[----:B------:R-:W-:Y:S05]  /*33e0*/  BRA `(.L_x_3281) ;  /* 0x00000008006c7947 */ /* 0x000fea0003800000 */
.L_x_3289:
        /* <DEDUP_REMOVED lines=25> */
[----:B------:R0:W4:Y:S02]  /*3580*/  F2F.F64.F32 R34, R3 ;  /* 0x0000000300227310 */ /* 0x0001240000201800 */
[----:B0---4-:R-:W-:Y:S05]  /*3590*/  BRA `(.L_x_3281) ;  /* 0x0000000800007947 */ /* 0x011fea0003800000 */
.L_x_3292:
        /* <DEDUP_REMOVED lines=13> */
[----:B------:R0:W4:Y:S02]  /*3670*/  F2F.F64.F32 R34, R0 ;  /* 0x0000000000227310 */ /* 0x0001240000201800 */
[----:B0---4-:R-:W-:Y:S05]  /*3680*/  BRA `(.L_x_3281) ;  /* 0x0000000400c47947 */ /* 0x011fea0003800000 */
.L_x_3291:
[----:B------:R-:W4:Y:S02]  /*3690*/  LDG.E.U16 R0, desc[UR36][R4.64] ;  /* 0x0000002404007981 */ /* 0x000f24000c1e1500 */
[----:B----4-:R-:W-:-:S04]  /*36a0*/  IMAD.U32 R0, R0, 0x10000, RZ ;  /* 0x0001000000007824 */ /* 0x010fc800078e00ff */
[----:B------:R-:W-:-:S04]  /*36b0*/  FMUL.FTZ R0, R0, 1 ;  /* 0x3f80000000007820 */ /* 0x000fc80000410000 */
[----:B------:R0:W4:Y:S02]  /*36c0*/  F2F.F64.F32 R34, R0 ;  /* 0x0000000000227310 */ /* 0x0001240000201800 */
[----:B0---4-:R-:W-:Y:S05]  /*36d0*/  BRA `(.L_x_3281) ;  /* 0x0000000400b07947 */ /* 0x011fea0003800000 */
.L_x_3288:
        /* <DEDUP_REMOVED lines=9> */
[----:B----4-:R0:W4:Y:S02]  /*3770*/  I2F.F64.U16 R34, R4 ;  /* 0x0000000400227312 */ /* 0x0101240000101800 */
[----:B0---4-:R-:W-:Y:S05]  /*3780*/  BRA `(.L_x_3281) ;  /* 0x0000000400847947 */ /* 0x011fea0003800000 */
.L_x_3295:
        /* <DEDUP_REMOVED lines=21> */
.L_x_3297:
[----:B------:R-:W-:Y:S05]  /*38e0*/  BSYNC.RECONVERGENT B0 ;  /* 0x0000000000007941 */ /* 0x000fea0003800200 */
.L_x_3296:
[----:B------:R-:W-:Y:S01]  /*38f0*/  IMAD.SHL.U32 R0, R0, 0x100000, RZ ;  /* 0x0010000000007824 */ /* 0x000fe200078e00ff */
[----:B------:R-:W-:-:S04]  /*3900*/  LEA R3, R3, 0x3b800000, 0x17 ;  /* 0x3b80000003037811 */ /* 0x000fc800078eb8ff */
[----:B------:R-:W-:-:S05]  /*3910*/  LOP3.LUT R0, R3, R0, R7, 0xfe, !PT ;  /* 0x0000000003007212 */ /* 0x000fca00078efe07 */
[----:B------:R-:W-:-:S04]  /*3920*/  FMUL.FTZ R0, R0, 1 ;  /* 0x3f80000000007820 */ /* 0x000fc80000410000 */
[----:B------:R0:W4:Y:S02]  /*3930*/  F2F.F64.F32 R34, R0 ;  /* 0x0000000000227310 */ /* 0x0001240000201800 */
[----:B0---4-:R-:W-:Y:S05]  /*3940*/  BRA `(.L_x_3281) ;  /* 0x0000000400147947 */ /* 0x011fea0003800000 */
.L_x_3294:
        /* <DEDUP_REMOVED lines=21> */
.L_x_3299:
[----:B------:R-:W-:Y:S05]  /*3aa0*/  BSYNC.RECONVERGENT B0 ;  /* 0x0000000000007941 */ /* 0x000fea0003800200 */
.L_x_3298:
[----:B------:R-:W-:Y:S01]  /*3ab0*/  IMAD.SHL.U32 R0, R0, 0x200000, RZ ;  /* 0x0020000000007824 */ /* 0x000fe200078e00ff */
[----:B------:R-:W-:-:S04]  /*3ac0*/  LEA R3, R3, 0x37800000, 0x17 ;  /* 0x3780000003037811 */ /* 0x000fc800078eb8ff */
[----:B------:R-:W-:-:S05]  /*3ad0*/  LOP3.LUT R0, R3, R0, R7, 0xfe, !PT ;  /* 0x0000000003007212 */ /* 0x000fca00078efe07 */
[----:B------:R-:W-:-:S04]  /*3ae0*/  FMUL.FTZ R0, R0, 1 ;  /* 0x3f80000000007820 */ /* 0x000fc80000410000 */
[----:B------:R0:W4:Y:S02]  /*3af0*/  F2F.F64.F32 R34, R0 ;  /* 0x0000000000227310 */ /* 0x0001240000201800 */
[----:B0---4-:R-:W-:Y:S05]  /*3b00*/  BRA `(.L_x_3281) ;  /* 0x0000000000a47947 */ /* 0x011fea0003800000 */
.L_x_3293:
        /* <DEDUP_REMOVED lines=16> */
[----:B------:R0:W4:Y:S02]  /*3c10*/  @P0 F2F.F64.F32 R34, R0 ;  /* 0x0000000000220310 */ /* 0x0001240000201800 */
[----:B0---4-:R-:W-:Y:S05]  /*3c20*/  BRA `(.L_x_3281) ;  /* 0x00000000005c7947 */ /* 0x011fea0003800000 */
.L_x_3280:
        /* <DEDUP_REMOVED lines=16> */
.L_x_3302:
[----:B------:R-:W-:Y:S01]  /*3d30*/  CS2R R34, SRZ ;  /* 0x0000000000227805 */ /* 0x000fe2000001ff00 */
[----:B------:R-:W-:Y:S06]  /*3d40*/  BRA `(.L_x_3281) ;  /* 0x0000000000147947 */ /* 0x000fec0003800000 */
.L_x_3301:
[----:B------:R-:W4:Y:S02]  /*3d50*/  LDG.E.64 R34, desc[UR36][R4.64] ;  /* 0x0000002404227981 */ /* 0x000f24000c1e1b00 */
[----:B----4-:R-:W0:Y:S02]  /*3d60*/  I2F.F64.U64 R34, R34 ;  /* 0x0000002200227312 */ /* 0x010e240000301800 */
[----:B0-----:R-:W-:Y:S05]  /*3d70*/  BRA `(.L_x_3281) ;  /* 0x0000000000087947 */ /* 0x001fea0003800000 */
.L_x_3300:
[----:B------:R-:W4:Y:S02]  /*3d80*/  LDG.E R4, desc[UR36][R4.64] ;  /* 0x0000002404047981 */ /* 0x000f24000c1e1900 */
[----:B----4-:R4:W0:Y:S02]  /*3d90*/  I2F.F64.U32 R34, R4 ;  /* 0x0000000400227312 */ /* 0x0108240000201800 */
.L_x_3281:
[----:B------:R-:W-:Y:S05]  /*3da0*/  BSYNC.RECONVERGENT B6 ;  /* 0x0000000000067941 */ /* 0x000fea0003800200 */
.L_x_3275:
[----:B------:R-:W-:-:S07]  /*3db0*/  VIADD R22, R22, 0x80 ;  /* 0x0000008016167836 */ /* 0x000fce0000000000 */
.L_x_3246:
[----:B------:R-:W-:Y:S05]  /*3dc0*/  BSYNC.RECONVERGENT B7 ;  /* 0x0000000000077941 */ /* 0x000fea0003800200 */
.L_x_3245:
        /* <DEDUP_REMOVED lines=26> */
.L_x_3309:
[----:B------:R-:W4:Y:S02]  /*3f70*/  LDG.E.U8 R4, desc[UR36][R4.64] ;  /* 0x0000002404047981 */ /* 0x000f24000c1e1100 */
[----:B----4-:R0:W1:Y:S02]  /*3f80*/  I2F.F64.U16 R24, R4 ;  /* 0x0000000400187312 */ /* 0x0100640000101800 */
[----:B01----:R-:W-:Y:S05]  /*3f90*/  BRA `(.L_x_3311) ;  /* 0x0000000c00647947 */ /* 0x003fea0003800000 */
.L_x_3308:
        /* <DEDUP_REMOVED lines=9> */
.L_x_3313:
[----:B------:R-:W4:Y:S02]  /*4030*/  LDG.E R4, desc[UR36][R4.64] ;  /* 0x0000002404047981 */ /* 0x000f24000c1e1900 */
[----:B----4-:R0:W1:Y:S02]  /*4040*/  I2F.F64 R24, R4 ;  /* 0x0000000400187312 */ /* 0x0100640000201c00 */
[----:B01----:R-:W-:Y:S05]  /*4050*/  BRA `(.L_x_3311) ;  /* 0x0000000c00347947 */ /* 0x003fea0003800000 */
.L_x_3312:
[----:B------:R-:W4:Y:S02]  /*4060*/  LDG.E.U16 R4, desc[UR36][R4.64] ;  /* 0x0000002404047981 */ /* 0x000f24000c1e1500 */
[----:B----4-:R0:W1:Y:S02]  /*4070*/  I2F.F64.S16 R24, R4 ;  /* 0x0000000400187312 */ /* 0x0100640000101c00 */
[----:B01----:R-:W-:Y:S05]  /*4080*/  BRA `(.L_x_3311) ;  /* 0x0000000c00287947 */ /* 0x003fea0003800000 */
.L_x_3307:
        /* <DEDUP_REMOVED lines=10> */
.L_x_3315:
[----:B------:R-:W4:Y:S02]  /*4130*/  LDG.E.U16 R0, desc[UR36][R4.64] ;  /* 0x0000002404007981 */ /* 0x000f24000c1e1500 */
[----:B----4-:R-:W-:-:S05]  /*4140*/  HADD2.F32 R0, -RZ, R0.H0_H0 ;  /* 0x20000000ff007230 */ /* 0x010fca0000004100 */
[----:B------:R-:W-:-:S04]  /*4150*/  FMUL.FTZ R0, R0, 1 ;  /* 0x3f80000000007820 */ /* 0x000fc80000410000 */
[----:B------:R0:W1:Y:S02]  /*4160*/  F2F.F64.F32 R24, R0 ;  /* 0x0000000000187310 */ /* 0x0000640000201800 */
[----:B01----:R-:W-:Y:S05]  /*4170*/  BRA `(.L_x_3311) ;  /* 0x0000000800ec7947 */ /* 0x003fea0003800000 */
.L_x_3314:
        /* <DEDUP_REMOVED lines=8> */
[----:B------:R-:W1:Y:S02]  /*4200*/  F2F.F64.F32 R24, R24 ;  /* 0x0000001800187310 */ /* 0x000e640000201800 */
[----:B-1----:R-:W-:Y:S05]  /*4210*/  BRA `(.L_x_3311) ;  /* 0x0000000800c47947 */ /* 0x002fea0003800000 */
.L_x_3317:
[----:B------:R-:W4:Y:S02]  /*4220*/  LDG.E.U16 R4, desc[UR36][R4.64] ;  /* 0x0000002404047981 */ /* 0x000f24000c1e1500 */
[----:B----4-:R-:W-:-:S05]  /*4230*/  HADD2.F32 R0, -RZ, R4.H0_H0 ;  /* 0x20000004ff007230 */ /* 0x010fca0000004100 */
[----:B------:R-:W-:-:S04]  /*4240*/  FMUL.FTZ R0, R0, 1 ;  /* 0x3f80000000007820 */ /* 0x000fc80000410000 */
[----:B------:R1:W4:Y:S02]  /*4250*/  F2F.F64.F32 R24, R0 ;  /* 0x0000000000187310 */ /* 0x0003240000201800 */
[----:B-1--4-:R-:W-:Y:S05]  /*4260*/  BRA `(.L_x_3311) ;  /* 0x0000000800b07947 */ /* 0x012fea0003800000 */
.L_x_3316:
[----:B------:R0:W5:Y:S01]  /*4270*/  LDG.E.64 R24, desc[UR36][R4.64] ;  /* 0x0000002404187981 */ /* 0x000162000c1e1b00 */
[----:B------:R-:W-:Y:S05]  /*4280*/  BRA `(.L_x_3311) ;  /* 0x0000000800a87947 */ /* 0x000fea0003800000 */
.L_x_3306:
        /* <DEDUP_REMOVED lines=13> */
.L_x_3320:
[----:B------:R1:W5:Y:S01]  /*4360*/  LDG.E.64 R24, desc[UR36][R4.64] ;  /* 0x0000002404187981 */ /* 0x000362000c1e1b00 */
[----:B------:R-:W-:Y:S05]  /*4370*/  BRA `(.L_x_3311) ;  /* 0x00000008006c7947 */ /* 0x000fea0003800000 */
.L_x_3319:
        /* <DEDUP_REMOVED lines=26> */
[----:B-1--4-:R-:W-:Y:S05]  /*4520*/  BRA `(.L_x_3311) ;  /* 0x0000000800007947 */ /* 0x012fea0003800000 */
.L_x_3322:
        /* <DEDUP_REMOVED lines=14> */
[----:B-1--4-:R-:W-:Y:S05]  /*4610*/  BRA `(.L_x_3311) ;  /* 0x0000000400c47947 */ /* 0x012fea0003800000 */
.L_x_3321:
[----:B------:R-:W4:Y:S02]  /*4620*/  LDG.E.U16 R0, desc[UR36][R4.64] ;  /* 0x0000002404007981 */ /* 0x000f24000c1e1500 */
[----:B----4-:R-:W-:-:S04]  /*4630*/  IMAD.U32 R0, R0, 0x10000, RZ ;  /* 0x0001000000007824 */ /* 0x010fc800078e00ff */
[----:B------:R-:W-:-:S04]  /*4640*/  FMUL.FTZ R0, R0, 1 ;  /* 0x3f80000000007820 */ /* 0x000fc80000410000 */
[----:B------:R1:W4:Y:S02]  /*4650*/  F2F.F64.F32 R24, R0 ;  /* 0x0000000000187310 */ /* 0x0003240000201800 */
[----:B-1--4-:R-:W-:Y:S05]  /*4660*/  BRA `(.L_x_3311) ;  /* 0x0000000400b07947 */ /* 0x012fea0003800000 */
.L_x_3318:
        /* <DEDUP_REMOVED lines=9> */
[----:B----4-:R0:W1:Y:S02]  /*4700*/  I2F.F64.U16 R24, R4 ;  /* 0x0000000400187312 */ /* 0x0100640000101800 */
[----:B01----:R-:W-:Y:S05]  /*4710*/  BRA `(.L_x_3311) ;  /* 0x0000000400847947 */ /* 0x003fea0003800000 */
.L_x_3325:
        /* <DEDUP_REMOVED lines=21> */
.L_x_3327:
[----:B------:R-:W-:Y:S05]  /*4870*/  BSYNC.RECONVERGENT B0 ;  /* 0x0000000000007941 */ /* 0x000fea0003800200 */
.L_x_3326:
[----:B------:R-:W-:Y:S01]  /*4880*/  IMAD.SHL.U32 R0, R0, 0x100000, RZ ;  /* 0x0010000000007824 */ /* 0x000fe200078e00ff */
[----:B------:R-:W-:-:S04]  /*4890*/  LEA R3, R3, 0x3b800000, 0x17 ;  /* 0x3b80000003037811 */ /* 0x000fc800078eb8ff */
[----:B------:R-:W-:-:S05]  /*48a0*/  LOP3.LUT R0, R3, R0, R7, 0xfe, !PT ;  /* 0x0000000003007212 */ /* 0x000fca00078efe07 */
[----:B------:R-:W-:-:S04]  /*48b0*/  FMUL.FTZ R0, R0, 1 ;  /* 0x3f80000000007820 */ /* 0x000fc80000410000 */
[----:B------:R0:W1:Y:S02]  /*48c0*/  F2F.F64.F32 R24, R0 ;  /* 0x0000000000187310 */ /* 0x0000640000201800 */
[----:B01----:R-:W-:Y:S05]  /*48d0*/  BRA `(.L_x_3311) ;  /* 0x0000000400147947 */ /* 0x003fea0003800000 */
.L_x_3324:
        /* <DEDUP_REMOVED lines=21> */
.L_x_3329:
[----:B------:R-:W-:Y:S05]  /*4a30*/  BSYNC.RECONVERGENT B0 ;  /* 0x0000000000007941 */ /* 0x000fea0003800200 */
.L_x_3328:
[----:B------:R-:W-:Y:S01]  /*4a40*/  IMAD.SHL.U32 R0, R0, 0x200000, RZ ;  /* 0x0020000000007824 */ /* 0x000fe200078e00ff */
[----:B------:R-:W-:-:S04]  /*4a50*/  LEA R3, R3, 0x37800000, 0x17 ;  /* 0x3780000003037811 */ /* 0x000fc800078eb8ff */
[----:B------:R-:W-:-:S05]  /*4a60*/  LOP3.LUT R0, R3, R0, R7, 0xfe, !PT ;  /* 0x0000000003007212 */ /* 0x000fca00078efe07 */
[----:B------:R-:W-:-:S04]  /*4a70*/  FMUL.FTZ R0, R0, 1 ;  /* 0x3f80000000007820 */ /* 0x000fc80000410000 */
[----:B------:R0:W1:Y:S02]  /*4a80*/  F2F.F64.F32 R24, R0 ;  /* 0x0000000000187310 */ /* 0x0000640000201800 */
[----:B01----:R-:W-:Y:S05]  /*4a90*/  BRA `(.L_x_3311) ;  /* 0x0000000000a47947 */ /* 0x003fea0003800000 */
.L_x_3323:
        /* <DEDUP_REMOVED lines=18> */
.L_x_3310:
        /* <DEDUP_REMOVED lines=16> */
.L_x_3332:
[----:B------:R-:W-:Y:S01]  /*4cc0*/  CS2R R24, SRZ ;  /* 0x0000000000187805 */ /* 0x000fe2000001ff00 */
[----:B------:R-:W-:Y:S06]  /*4cd0*/  BRA `(.L_x_3311) ;  /* 0x0000000000147947 */ /* 0x000fec0003800000 */
.L_x_3331:
[----:B------:R-:W4:Y:S02]  /*4ce0*/  LDG.E.64 R24, desc[UR36][R4.64] ;  /* 0x0000002404187981 */ /* 0x000f24000c1e1b00 */
[----:B----4-:R-:W4:Y:S02]  /*4cf0*/  I2F.F64.U64 R24, R24 ;  /* 0x0000001800187312 */ /* 0x010f240000301800 */
[----:B----4-:R-:W-:Y:S05]  /*4d00*/  BRA `(.L_x_3311) ;  /* 0x0000000000087947 */ /* 0x010fea0003800000 */
.L_x_3330:
[----:B------:R-:W4:Y:S02]  /*4d10*/  LDG.E R4, desc[UR36][R4.64] ;  /* 0x0000002404047981 */ /* 0x000f24000c1e1900 */
[----:B----4-:R4:W0:Y:S02]  /*4d20*/  I2F.F64.U32 R24, R4 ;  /* 0x0000000400187312 */ /* 0x0108240000201800 */
.L_x_3311:
[----:B------:R-:W-:Y:S05]  /*4d30*/  BSYNC.RECONVERGENT B6 ;  /* 0x0000000000067941 */ /* 0x000fea0003800200 */
.L_x_3305:
[----:B01--4-:R-:W0:Y:S01]  /*4d40*/  LDC.64 R4, c[0x0][0x398] ;  /* 0x0000e600ff047b82 */ /* 0x013e220000000a00 */
        /* <DEDUP_REMOVED lines=19> */
.L_x_3337:
[----:B------:R-:W4:Y:S02]  /*4e80*/  LDG.E.U8 R4, desc[UR36][R4.64] ;  /* 0x0000002404047981 */ /* 0x000f24000c1e1100 */
[----:B----4-:R0:W1:Y:S02]  /*4e90*/  I2F.F64.U16 R30, R4 ;  /* 0x00000004001e7312 */ /* 0x0100640000101800 */
[----:B01----:R-:W-:Y:S05]  /*4ea0*/  BRA `(.L_x_3339) ;  /* 0x0000000c00647947 */ /* 0x003fea0003800000 */
.L_x_3336:
        /* <DEDUP_REMOVED lines=9> */
.L_x_3341:
[----:B------:R-:W4:Y:S02]  /*4f40*/  LDG.E R4, desc[UR36][R4.64] ;  /* 0x0000002404047981 */ /* 0x000f24000c1e1900 */
[----:B----4-:R0:W1:Y:S02]  /*4f50*/  I2F.F64 R30, R4 ;  /* 0x00000004001e7312 */ /* 0x0100640000201c00 */
[----:B01----:R-:W-:Y:S05]  /*4f60*/  BRA `(.L_x_3339) ;  /* 0x0000000c00347947 */ /* 0x003fea0003800000 */
.L_x_3340:
[----:B------:R-:W4:Y:S02]  /*4f70*/  LDG.E.U16 R4, desc[UR36][R4.64] ;  /* 0x0000002404047981 */ /* 0x000f24000c1e1500 */
[----:B----4-:R0:W1:Y:S02]  /*4f80*/  I2F.F64.S16 R30, R4 ;  /* 0x00000004001e7312 */ /* 0x0100640000101c00 */
[----:B01----:R-:W-:Y:S05]  /*4f90*/  BRA `(.L_x_3339) ;  /* 0x0000000c00287947 */ /* 0x003fea0003800000 */
.L_x_3335:
        /* <DEDUP_REMOVED lines=10> */
.L_x_3343:
[----:B------:R-:W4:Y:S02]  /*5040*/  LDG.E.U16 R0, desc[UR36][R4.64] ;  /* 0x0000002404007981 */ /* 0x000f24000c1e1500 */
[----:B----4-:R-:W-:-:S05]  /*5050*/  HADD2.F32 R0, -RZ, R0.H0_H0 ;  /* 0x20000000ff007230 */ /* 0x010fca0000004100 */
[----:B------:R-:W-:-:S04]  /*5060*/  FMUL.FTZ R0, R0, 1 ;  /* 0x3f80000000007820 */ /* 0x000fc80000410000 */
[----:B------:R0:W1:Y:S02]  /*5070*/  F2F.F64.F32 R30, R0 ;  /* 0x00000000001e7310 */ /* 0x0000640000201800 */
[----:B01----:R-:W-:Y:S05]  /*5080*/  BRA `(.L_x_3339) ;  /* 0x0000000800ec7947 */ /* 0x003fea0003800000 */
.L_x_3342:
        /* <DEDUP_REMOVED lines=10> */
.L_x_3345:
[----:B------:R-:W4:Y:S02]  /*5130*/  LDG.E.U16 R4, desc[UR36][R4.64] ;  /* 0x0000002404047981 */ /* 0x000f24000c1e1500 */
[----:B----4-:R-:W-:-:S05]  /*5140*/  HADD2.F32 R0, -RZ, R4.H0_H0 ;  /* 0x20000004ff007230 */ /* 0x010fca0000004100 */
[----:B------:R-:W-:-:S04]  /*5150*/  FMUL.FTZ R0, R0, 1 ;  /* 0x3f80000000007820 */ /* 0x000fc80000410000 */
[----:B------:R0:W1:Y:S02]  /*5160*/  F2F.F64.F32 R30, R0 ;  /* 0x00000000001e7310 */ /* 0x0000640000201800 */
[----:B01----:R-:W-:Y:S05]  /*5170*/  BRA `(.L_x_3339) ;  /* 0x0000000800b07947 */ /* 0x003fea0003800000 */
.L_x_3344:
[----:B------:R0:W5:Y:S01]  /*5180*/  LDG.E.64 R30, desc[UR36][R4.64] ;  /* 0x00000024041e7981 */ /* 0x000162000c1e1b00 */
[----:B------:R-:W-:Y:S05]  /*5190*/  BRA `(.L_x_3339) ;  /* 0x0000000800a87947 */ /* 0x000fea0003800000 */
.L_x_3334:
        /* <DEDUP_REMOVED lines=13> */
.L_x_3348:
[----:B------:R0:W5:Y:S01]  /*5270*/  LDG.E.64 R30, desc[UR36][R4.64] ;  /* 0x00000024041e7981 */ /* 0x000162000c1e1b00 */
[----:B------:R-:W-:Y:S05]  /*5280*/  BRA `(.L_x_3339) ;  /* 0x00000008006c7947 */ /* 0x000fea0003800000 */
.L_x_3347:
        /* <DEDUP_REMOVED lines=27> */
.L_x_3350:
        /* <DEDUP_REMOVED lines=15> */
.L_x_3349:
[----:B------:R-:W4:Y:S02]  /*5530*/  LDG.E.U16 R0, desc[UR36][R4.64] ;  /* 0x0000002404007981 */ /* 0x000f24000c1e1500 */
[----:B----4-:R-:W-:-:S04]  /*5540*/  IMAD.U32 R0, R0, 0x10000, RZ ;  /* 0x0001000000007824 */ /* 0x010fc800078e00ff */
[----:B------:R-:W-:-:S04]  /*5550*/  FMUL.FTZ R0, R0, 1 ;  /* 0x3f80000000007820 */ /* 0x000fc80000410000 */
[----:B------:R0:W1:Y:S02]  /*5560*/  F2F.F64.F32 R30, R0 ;  /* 0x00000000001e7310 */ /* 0x0000640000201800 */
[----:B01----:R-:W-:Y:S05]  /*5570*/  BRA `(.L_x_3339) ;  /* 0x0000000400b07947 */ /* 0x003fea0003800000 */
.L_x_3346:
        /* <DEDUP_REMOVED lines=11> */
.L_x_3353:
        /* <DEDUP_REMOVED lines=21> */
.L_x_3355:
[----:B------:R-:W-:Y:S05]  /*5780*/  BSYNC.RECONVERGENT B0 ;  /* 0x0000000000007941 */ /* 0x000fea0003800200 */
.L_x_3354:
[----:B------:R-:W-:Y:S01]  /*5790*/  IMAD.SHL.U32 R0, R0, 0x100000, RZ ;  /* 0x0010000000007824 */ /* 0x000fe200078e00ff */
[----:B------:R-:W-:-:S04]  /*57a0*/  LEA R3, R3, 0x3b800000, 0x17 ;  /* 0x3b80000003037811 */ /* 0x000fc800078eb8ff */
[----:B------:R-:W-:-:S05]  /*57b0*/  LOP3.LUT R0, R3, R0, R7, 0xfe, !PT ;  /* 0x0000000003007212 */ /* 0x000fca00078efe07 */
[----:B------:R-:W-:-:S04]  /*57c0*/  FMUL.FTZ R0, R0, 1 ;  /* 0x3f80000000007820 */ /* 0x000fc80000410000 */
[----:B------:R0:W1:Y:S02]  /*57d0*/  F2F.F64.F32 R30, R0 ;  /* 0x00000000001e7310 */ /* 0x0000640000201800 */
[----:B01----:R-:W-:Y:S05]  /*57e0*/  BRA `(.L_x_3339) ;  /* 0x0000000400147947 */ /* 0x003fea0003800000 */
.L_x_3352:
        /* <DEDUP_REMOVED lines=21> */
.L_x_3357:
[----:B------:R-:W-:Y:S05]  /*5940*/  BSYNC.RECONVERGENT B0 ;  /* 0x0000000000007941 */ /* 0x000fea0003800200 */
.L_x_3356:
[----:B------:R-:W-:Y:S01]  /*5950*/  IMAD.SHL.U32 R0, R0, 0x200000, RZ ;  /* 0x0020000000007824 */ /* 0x000fe200078e00ff */
[----:B------:R-:W-:-:S04]  /*5960*/  LEA R3, R3, 0x37800000, 0x17 ;  /* 0x3780000003037811 */ /* 0x000fc800078eb8ff */
[----:B------:R-:W-:-:S05]  /*5970*/  LOP3.LUT R0, R3, R0, R7, 0xfe, !PT ;  /* 0x0000000003007212 */ /* 0x000fca00078efe07 */
[----:B------:R-:W-:-:S04]  /*5980*/  FMUL.FTZ R0, R0, 1 ;  /* 0x3f80000000007820 */ /* 0x000fc80000410000 */
[----:B------:R0:W1:Y:S02]  /*5990*/  F2F.F64.F32 R30, R0 ;  /* 0x00000000001e7310 */ /* 0x0000640000201800 */
[----:B01----:R-:W-:Y:S05]  /*59a0*/  BRA `(.L_x_3339) ;  /* 0x0000000000a47947 */ /* 0x003fea0003800000 */
.L_x_3351:
        /* <DEDUP_REMOVED lines=17> */
[----:B-1--4-:R-:W-:Y:S05]  /*5ac0*/  BRA `(.L_x_3339) ;  /* 0x00000000005c7947 */ /* 0x012fea0003800000 */
.L_x_3338:
        /* <DEDUP_REMOVED lines=16> */
.L_x_3360:
[----:B------:R-:W-:Y:S01]  /*5bd0*/  CS2R R30, SRZ ;  /* 0x00000000001e7805 */ /* 0x000fe2000001ff00 */
[----:B------:R-:W-:Y:S06]  /*5be0*/  BRA `(.L_x_3339) ;  /* 0x0000000000147947 */ /* 0x000fec0003800000 */
.L_x_3359:
[----:B------:R-:W4:Y:S02]  /*5bf0*/  LDG.E.64 R30, desc[UR36][R4.64] ;  /* 0x00000024041e7981 */ /* 0x000f24000c1e1b00 */
[----:B----4-:R-:W1:Y:S02]  /*5c00*/  I2F.F64.U64 R30, R30 ;  /* 0x0000001e001e7312 */ /* 0x010e640000301800 */
[----:B-1----:R-:W-:Y:S05]  /*5c10*/  BRA `(.L_x_3339) ;  /* 0x0000000000087947 */ /* 0x002fea0003800000 */
.L_x_3358:
[----:B------:R-:W4:Y:S02]  /*5c20*/  LDG.E R4, desc[UR36][R4.64] ;  /* 0x0000002404047981 */ /* 0x000f24000c1e1900 */
[----:B----4-:R1:W4:Y:S02]  /*5c30*/  I2F.F64.U32 R30, R4 ;  /* 0x00000004001e7312 */ /* 0x0103240000201800 */
.L_x_3339:
[----:B------:R-:W-:Y:S05]  /*5c40*/  BSYNC.RECONVERGENT B6 ;  /* 0x0000000000067941 */ /* 0x000fea0003800200 */
.L_x_3333:
[----:B------:R-:W-:-:S07]  /*5c50*/  VIADD R22, R22, 0x80 ;  /* 0x0000008016167836 */ /* 0x000fce0000000000 */
.L_x_3304:
[----:B------:R-:W-:Y:S05]  /*5c60*/  BSYNC.RECONVERGENT B7 ;  /* 0x0000000000077941 */ /* 0x000fea0003800200 */
.L_x_3303:
        /* <DEDUP_REMOVED lines=26> */
.L_x_3367:
[----:B------:R-:W4:Y:S02]  /*5e10*/  LDG.E.U8 R4, desc[UR36][R4.64] ;  /* 0x0000002404047981 */ /* 0x000f24000c1e1100 */
[----:B----4-:R0:W1:Y:S02]  /*5e20*/  I2F.F64.U16 R16, R4 ;  /* 0x0000000400107312 */ /* 0x0100640000101800 */
[----:B01----:R-:W-:Y:S05]  /*5e30*/  BRA `(.L_x_3369) ;  /* 0x0000000c00647947 */ /* 0x003fea0003800000 */
.L_x_3366:
        /* <DEDUP_REMOVED lines=9> */
.L_x_3371:
[----:B------:R-:W4:Y:S02]  /*5ed0*/  LDG.E R4, desc[UR36][R4.64] ;  /* 0x0000002404047981 */ /* 0x000f24000c1e1900 */
[----:B----4-:R0:W1:Y:S02]  /*5ee0*/  I2F.F64 R16, R4 ;  /* 0x0000000400107312 */ /* 0x0100640000201c00 */
[----:B01----:R-:W-:Y:S05]  /*5ef0*/  BRA `(.L_x_3369) ;  /* 0x0000000c00347947 */ /* 0x003fea0003800000 */
.L_x_3370:
[----:B------:R-:W4:Y:S02]  /*5f00*/  LDG.E.U16 R4, desc[UR36][R4.64] ;  /* 0x0000002404047981 */ /* 0x000f24000c1e1500 */
[----:B----4-:R0:W1:Y:S02]  /*5f10*/  I2F.F64.S16 R16, R4 ;  /* 0x0000000400107312 */ /* 0x0100640000101c00 */
[----:B01----:R-:W-:Y:S05]  /*5f20*/  BRA `(.L_x_3369) ;  /* 0x0000000c00287947 */ /* 0x003fea0003800000 */
.L_x_3365:
        /* <DEDUP_REMOVED lines=10> */
.L_x_3373:
[----:B------:R-:W4:Y:S02]  /*5fd0*/  LDG.E.U16 R0, desc[UR36][R4.64] ;  /* 0x0000002404007981 */ /* 0x000f24000c1e1500 */
[----:B----4-:R-:W-:-:S05]  /*5fe0*/  HADD2.F32 R0, -RZ, R0.H0_H0 ;  /* 0x20000000ff007230 */ /* 0x010fca0000004100 */
[----:B------:R-:W-:-:S04]  /*5ff0*/  FMUL.FTZ R0, R0, 1 ;  /* 0x3f80000000007820 */ /* 0x000fc80000410000 */
[----:B------:R1:W4:Y:S02]  /*6000*/  F2F.F64.F32 R16, R0 ;  /* 0x0000000000107310 */ /* 0x0003240000201800 */
[----:B-1--4-:R-:W-:Y:S05]  /*6010*/  BRA `(.L_x_3369) ;  /* 0x0000000800ec7947 */ /* 0x012fea0003800000 */
.L_x_3372:
        /* <DEDUP_REMOVED lines=10> */
.L_x_3375:
[----:B------:R-:W4:Y:S02]  /*60c0*/  LDG.E.U16 R4, desc[UR36][R4.64] ;  /* 0x0000002404047981 */ /* 0x000f24000c1e1500 */
[----:B----4-:R-:W-:-:S05]  /*60d0*/  HADD2.F32 R0, -RZ, R4.H0_H0 ;  /* 0x20000004ff007230 */ /* 0x010fca0000004100 */
[----:B------:R-:W-:-:S04]  /*60e0*/  FMUL.FTZ R0, R0, 1 ;  /* 0x3f80000000007820 */ /* 0x000fc80000410000 */
[----:B------:R1:W4:Y:S02]  /*60f0*/  F2F.F64.F32 R16, R0 ;  /* 0x0000000000107310 */ /* 0x0003240000201800 */
[----:B-1--4-:R-:W-:Y:S05]  /*6100*/  BRA `(.L_x_3369) ;  /* 0x0000000800b07947 */ /* 0x012fea0003800000 */
.L_x_3374:
[----:B------:R0:W5:Y:S01]  /*6110*/  LDG.E.64 R16, desc[UR36][R4.64] ;  /* 0x0000002404107981 */ /* 0x000162000c1e1b00 */
[----:B------:R-:W-:Y:S05]  /*6120*/  BRA `(.L_x_3369) ;  /* 0x0000000800a87947 */ /* 0x000fea0003800000 */
.L_x_3364:
        /* <DEDUP_REMOVED lines=13> */
.L_x_3378:
[----:B------:R1:W5:Y:S01]  /*6200*/  LDG.E.64 R16, desc[UR36][R4.64] ;  /* 0x0000002404107981 */ /* 0x000362000c1e1b00 */
[----:B------:R-:W-:Y:S05]  /*6210*/  BRA `(.L_x_3369) ;  /* 0x00000008006c7947 */ /* 0x000fea0003800000 */
.L_x_3377:
        /* <DEDUP_REMOVED lines=25> */
[----:B------:R4:W0:Y:S02]  /*63b0*/  F2F.F64.F32 R16, R3 ;  /* 0x0000000300107310 */ /* 0x0008240000201800 */
[----:B0---4-:R-:W-:Y:S05]  /*63c0*/  BRA `(.L_x_3369) ;  /* 0x0000000800007947 */ /* 0x011fea0003800000 */
.L_x_3380:
        /* <DEDUP_REMOVED lines=13> */
[----:B------:R4:W0:Y:S02]  /*64a0*/  F2F.F64.F32 R16, R0 ;  /* 0x0000000000107310 */ /* 0x0008240000201800 */
[----:B0---4-:R-:W-:Y:S05]  /*64b0*/  BRA `(.L_x_3369) ;  /* 0x0000000400c47947 */ /* 0x011fea0003800000 */
.L_x_3379:
[----:B------:R-:W4:Y:S02]  /*64c0*/  LDG.E.U16 R0, desc[UR36][R4.64] ;  /* 0x0000002404007981 */ /* 0x000f24000c1e1500 */
[----:B----4-:R-:W-:-:S04]  /*64d0*/  IMAD.U32 R0, R0, 0x10000, RZ ;  /* 0x0001000000007824 */ /* 0x010fc800078e00ff */
[----:B------:R-:W-:-:S04]  /*64e0*/  FMUL.FTZ R0, R0, 1 ;  /* 0x3f80000000007820 */ /* 0x000fc80000410000 */
[----:B------:R4:W0:Y:S02]  /*64f0*/  F2F.F64.F32 R16, R0 ;  /* 0x0000000000107310 */ /* 0x0008240000201800 */
[----:B0---4-:R-:W-:Y:S05]  /*6500*/  BRA `(.L_x_3369) ;  /* 0x0000000400b07947 */ /* 0x011fea0003800000 */
.L_x_3376:
        /* <DEDUP_REMOVED lines=11> */
.L_x_3383:
        /* <DEDUP_REMOVED lines=21> */
.L_x_3385:
[----:B------:R-:W-:Y:S05]  /*6710*/  BSYNC.RECONVERGENT B0 ;  /* 0x0000000000007941 */ /* 0x000fea0003800200 */
.L_x_3384:
[----:B------:R-:W-:Y:S01]  /*6720*/  IMAD.SHL.U32 R0, R0, 0x100000, RZ ;  /* 0x0010000000007824 */ /* 0x000fe200078e00ff */
[----:B------:R-:W-:-:S04]  /*6730*/  LEA R3, R3, 0x3b800000, 0x17 ;  /* 0x3b80000003037811 */ /* 0x000fc800078eb8ff */
[----:B------:R-:W-:-:S05]  /*6740*/  LOP3.LUT R0, R3, R0, R7, 0xfe, !PT ;  /* 0x0000000003007212 */ /* 0x000fca00078efe07 */
[----:B------:R-:W-:-:S04]  /*6750*/  FMUL.FTZ R0, R0, 1 ;  /* 0x3f80000000007820 */ /* 0x000fc80000410000 */
[----:B------:R0:W1:Y:S02]  /*6760*/  F2F.F64.F32 R16, R0 ;  /* 0x0000000000107310 */ /* 0x0000640000201800 */
[----:B01----:R-:W-:Y:S05]  /*6770*/  BRA `(.L_x_3369) ;  /* 0x0000000400147947 */ /* 0x003fea0003800000 */
.L_x_3382:
        /* <DEDUP_REMOVED lines=21> */
.L_x_3387:
[----:B------:R-:W-:Y:S05]  /*68d0*/  BSYNC.RECONVERGENT B0 ;  /* 0x0000000000007941 */ /* 0x000fea0003800200 */
.L_x_3386:
[----:B------:R-:W-:Y:S01]  /*68e0*/  IMAD.SHL.U32 R0, R0, 0x200000, RZ ;  /* 0x0020000000007824 */ /* 0x000fe200078e00ff */
[----:B------:R-:W-:-:S04]  /*68f0*/  LEA R3, R3, 0x37800000, 0x17 ;  /* 0x3780000003037811 */ /* 0x000fc800078eb8ff */
[----:B------:R-:W-:-:S05]  /*6900*/  LOP3.LUT R0, R3, R0, R7, 0xfe, !PT ;  /* 0x0000000003007212 */ /* 0x000fca00078efe07 */
[----:B------:R-:W-:-:S04]  /*6910*/  FMUL.FTZ R0, R0, 1 ;  /* 0x3f80000000007820 */ /* 0x000fc80000410000 */
[----:B------:R0:W1:Y:S02]  /*6920*/  F2F.F64.F32 R16, R0 ;  /* 0x0000000000107310 */ /* 0x0000640000201800 */
[----:B01----:R-:W-:Y:S05]  /*6930*/  BRA `(.L_x_3369) ;  /* 0x0000000000a47947 */ /* 0x003fea0003800000 */
.L_x_3381:
        /* <DEDUP_REMOVED lines=18> */
.L_x_3368:
        /* <DEDUP_REMOVED lines=16> */
.L_x_3390:
[----:B------:R-:W-:Y:S01]  /*6b60*/  CS2R R16, SRZ ;  /* 0x0000000000107805 */ /* 0x000fe2000001ff00 */
[----:B------:R-:W-:Y:S06]  /*6b70*/  BRA `(.L_x_3369) ;  /* 0x0000000000147947 */ /* 0x000fec0003800000 */
.L_x_3389:
[----:B------:R-:W4:Y:S02]  /*6b80*/  LDG.E.64 R16, desc[UR36][R4.64] ;  /* 0x0000002404107981 */ /* 0x000f24000c1e1b00 */
[----:B----4-:R-:W0:Y:S02]  /*6b90*/  I2F.F64.U64 R16, R16 ;  /* 0x0000001000107312 */ /* 0x010e240000301800 */
[----:B0-----:R-:W-:Y:S05]  /*6ba0*/  BRA `(.L_x_3369) ;  /* 0x0000000000087947 */ /* 0x001fea0003800000 */
.L_x_3388:
[----:B------:R-:W4:Y:S02]  /*6bb0*/  LDG.E R4, desc[UR36][R4.64] ;  /* 0x0000002404047981 */ /* 0x000f24000c1e1900 */
[----:B----4-:R4:W0:Y:S02]  /*6bc0*/  I2F.F64.U32 R16, R4 ;  /* 0x0000000400107312 */ /* 0x0108240000201800 */
.L_x_3369:
[----:B------:R-:W-:Y:S05]  /*6bd0*/  BSYNC.RECONVERGENT B6 ;  /* 0x0000000000067941 */ /* 0x000fea0003800200 */
.L_x_3363:
[----:B01--4-:R-:W0:Y:S01]  /*6be0*/  LDC.64 R4, c[0x0][0x398] ;  /* 0x0000e600ff047b82 */ /* 0x013e220000000a00 */
        /* <DEDUP_REMOVED lines=18> */
.L_x_3394:
[----:B------:R-:W4:Y:S02]  /*6d10*/  LDG.E.U8 R4, desc[UR36][R4.64] ;  /* 0x0000002404047981 */ /* 0x000f24000c1e1100 */
[----:B----4-:R0:W1:Y:S02]  /*6d20*/  I2F.F64.U16 R18, R4 ;  /* 0x0000000400127312 */ /* 0x0100640000101800 */
[----:B01----:R-:W-:Y:S05]  /*6d30*/  BRA `(.L_x_3362) ;  /* 0x0000000c00587947 */ /* 0x003fea0003800000 */
.L_x_3393:
        /* <DEDUP_REMOVED lines=9> */
.L_x_3397:
[----:B------:R-:W4:Y:S02]  /*6dd0*/  LDG.E R4, desc[UR36][R4.64] ;  /* 0x0000002404047981 */ /* 0x000f24000c1e1900 */
[----:B----4-:R0:W1:Y:S02]  /*6de0*/  I2F.F64 R18, R4 ;  /* 0x0000000400127312 */ /* 0x0100640000201c00 */
[----:B01----:R-:W-:Y:S05]  /*6df0*/  BRA `(.L_x_3362) ;  /* 0x0000000c00287947 */ /* 0x003fea0003800000 */
.L_x_3396:
[----:B------:R-:W4:Y:S02]  /*6e00*/  LDG.E.U16 R4, desc[UR36][R4.64] ;  /* 0x0000002404047981 */ /* 0x000f24000c1e1500 */
[----:B----4-:R0:W1:Y:S02]  /*6e10*/  I2F.F64.S16 R18, R4 ;  /* 0x0000000400127312 */ /* 0x0100640000101c00 */
[----:B01----:R-:W-:Y:S05]  /*6e20*/  BRA `(.L_x_3362) ;  /* 0x0000000c001c7947 */ /* 0x003fea0003800000 */
.L_x_3392:
        /* <DEDUP_REMOVED lines=10> */
.L_x_3399:
[----:B------:R-:W4:Y:S02]  /*6ed0*/  LDG.E.U16 R0, desc[UR36][R4.64] ;  /* 0x0000002404007981 */ /* 0x000f24000c1e1500 */
[----:B----4-:R-:W-:-:S05]  /*6ee0*/  HADD2.F32 R0, -RZ, R0.H0_H0 ;  /* 0x20000000ff007230 */ /* 0x010fca0000004100 */
[----:B------:R-:W-:-:S04]  /*6ef0*/  FMUL.FTZ R0, R0, 1 ;  /* 0x3f80000000007820 */ /* 0x000fc80000410000 */
[----:B------:R0:W1:Y:S02]  /*6f00*/  F2F.F64.F32 R18, R0 ;  /* 0x0000000000127310 */ /* 0x0000640000201800 */
[----:B01----:R-:W-:Y:S05]  /*6f10*/  BRA `(.L_x_3362) ;  /* 0x0000000800e07947 */ /* 0x003fea0003800000 */
.L_x_3398:
        /* <DEDUP_REMOVED lines=10> */
.L_x_3401:
[----:B------:R-:W4:Y:S02]  /*6fc0*/  LDG.E.U16 R4, desc[UR36][R4.64] ;  /* 0x0000002404047981 */ /* 0x000f24000c1e1500 */
[----:B----4-:R-:W-:-:S05]  /*6fd0*/  HADD2.F32 R0, -RZ, R4.H0_H0 ;  /* 0x20000004ff007230 */ /* 0x010fca0000004100 */
[----:B------:R-:W-:-:S04]  /*6fe0*/  FMUL.FTZ R0, R0, 1 ;  /* 0x3f80000000007820 */ /* 0x000fc80000410000 */
[----:B------:R0:W1:Y:S02]  /*6ff0*/  F2F.F64.F32 R18, R0 ;  /* 0x0000000000127310 */ /* 0x0000640000201800 */
[----:B01----:R-:W-:Y:S05]  /*7000*/  BRA `(.L_x_3362) ;  /* 0x0000000800a47947 */ /* 0x003fea0003800000 */
.L_x_3400:
[----:B------:R0:W5:Y:S01]  /*7010*/  LDG.E.64 R18, desc[UR36][R4.64] ;  /* 0x0000002404127981 */ /* 0x000162000c1e1b00 */
[----:B------:R-:W-:Y:S05]  /*7020*/  BRA `(.L_x_3362) ;  /* 0x00000008009c7947 */ /* 0x000fea0003800000 */
.L_x_3391:
        /* <DEDUP_REMOVED lines=13> */
.L_x_3404:
[----:B------:R0:W5:Y:S01]  /*7100*/  LDG.E.64 R18, desc[UR36][R4.64] ;  /* 0x0000002404127981 */ /* 0x000162000c1e1b00 */
[----:B------:R-:W-:Y:S05]  /*7110*/  BRA `(.L_x_3362) ;  /* 0x0000000800607947 */ /* 0x000fea0003800000 */
.L_x_3403:
        /* <DEDUP_REMOVED lines=27> */
.L_x_3406:
        /* <DEDUP_REMOVED lines=15> */
.L_x_3405:
[----:B------:R-:W4:Y:S02]  /*73c0*/  LDG.E.U16 R0, desc[UR36][R4.64] ;  /* 0x0000002404007981 */ /* 0x000f24000c1e1500 */
[----:B----4-:R-:W-:-:S04]  /*73d0*/  IMAD.U32 R0, R0, 0x10000, RZ ;  /* 0x0001000000007824 */ /* 0x010fc800078e00ff */
[----:B------:R-:W-:-:S04]  /*73e0*/  FMUL.FTZ R0, R0, 1 ;  /* 0x3f80000000007820 */ /* 0x000fc80000410000 */
[----:B------:R0:W1:Y:S02]  /*73f0*/  F2F.F64.F32 R18, R0 ;  /* 0x0000000000127310 */ /* 0x0000640000201800 */
[----:B01----:R-:W-:Y:S05]  /*7400*/  BRA `(.L_x_3362) ;  /* 0x0000000400a47947 */ /* 0x003fea0003800000 */
.L_x_3402:
        /* <DEDUP_REMOVED lines=11> */
.L_x_3409:
[----:B------:R-:W4:Y:S02]  /*74c0*/  LDG.E.U8 R4, desc[UR36][R4.64] ;  /* 0x0000002404047981 */ /* 0x000f24000c1e1100 */
        /* <DEDUP_REMOVED lines=19> */
.L_x_3411:
[----:B------:R-:W-:Y:S05]  /*7600*/  BSYNC.RECONVERGENT B0 ;  /* 0x0000000000007941 */ /* 0x000fea0003800200 */
.L_x_3410:
[----:B------:R-:W-:Y:S01]  /*7610*/  IMAD.SHL.U32 R0, R0, 0x100000, RZ ;  /* 0x0010000000007824 */ /* 0x000fe200078e00ff */
[----:B------:R-:W-:-:S04]  /*7620*/  LEA R3, R3, 0x3b800000, 0x17 ;  /* 0x3b80000003037811 */ /* 0x000fc800078eb8ff */
[----:B------:R-:W-:-:S05]  /*7630*/  LOP3.LUT R0, R3, R0, R7, 0xfe, !PT ;  /* 0x0000000003007212 */ /* 0x000fca00078efe07 */
[----:B------:R-:W-:-:S04]  /*7640*/  FMUL.FTZ R0, R0, 1 ;  /* 0x3f80000000007820 */ /* 0x000fc80000410000 */
[----:B------:R0:W1:Y:S02]  /*7650*/  F2F.F64.F32 R18, R0 ;  /* 0x0000000000127310 */ /* 0x0000640000201800 */
[----:B01----:R-:W-:Y:S05]  /*7660*/  BRA `(.L_x_3362) ;  /* 0x00000004000c7947 */ /* 0x003fea0003800000 */
.L_x_3408:
        /* <DEDUP_REMOVED lines=20> */
.L_x_3413:
[----:B------:R-:W-:Y:S05]  /*77b0*/  BSYNC.RECONVERGENT B0 ;  /* 0x0000000000007941 */ /* 0x000fea0003800200 */
.L_x_3412:
[----:B------:R-:W-:Y:S01]  /*77c0*/  IMAD.SHL.U32 R0, R0, 0x200000, RZ ;  /* 0x0020000000007824 */ /* 0x000fe200078e00ff */
[----:B------:R-:W-:-:S04]  /*77d0*/  LEA R3, R3, 0x37800000, 0x17 ;  /* 0x3780000003037811 */ /* 0x000fc800078eb8ff */
[----:B------:R-:W-:-:S05]  /*77e0*/  LOP3.LUT R0, R3, R0, R7, 0xfe, !PT ;  /* 0x0000000003007212 */ /* 0x000fca00078efe07 */
[----:B------:R-:W-:-:S04]  /*77f0*/  FMUL.FTZ R0, R0, 1 ;  /* 0x3f80000000007820 */ /* 0x000fc80000410000 */
[----:B------:R0:W1:Y:S02]  /*7800*/  F2F.F64.F32 R18, R0 ;  /* 0x0000000000127310 */ /* 0x0000640000201800 */
[----:B01----:R-:W-:Y:S05]  /*7810*/  BRA `(.L_x_3362) ;  /* 0x0000000000a07947 */ /* 0x003fea0003800000 */
.L_x_3407:
        /* <DEDUP_REMOVED lines=18> */
.L_x_3395:
        /* <DEDUP_REMOVED lines=16> */
.L_x_3416:
[----:B------:R-:W-:Y:S05]  /*7a40*/  BRA `(.L_x_3362) ;  /* 0x0000000000147947 */ /* 0x000fea0003800000 */
.L_x_3415:
[----:B------:R-:W4:Y:S02]  /*7a50*/  LDG.E.64 R18, desc[UR36][R4.64] ;  /* 0x0000002404127981 */ /* 0x000f24000c1e1b00 */
[----:B----4-:R-:W0:Y:S02]  /*7a60*/  I2F.F64.U64 R18, R18 ;  /* 0x0000001200127312 */ /* 0x010e240000301800 */
[----:B0-----:R-:W-:Y:S05]  /*7a70*/  BRA `(.L_x_3362) ;  /* 0x0000000000087947 */ /* 0x001fea0003800000 */
.L_x_3414:
[----:B------:R-:W4:Y:S02]  /*7a80*/  LDG.E R4, desc[UR36][R4.64] ;  /* 0x0000002404047981 */ /* 0x000f24000c1e1900 */
[----:B----4-:R0:W1:Y:S02]  /*7a90*/  I2F.F64.U32 R18, R4 ;  /* 0x0000000400127312 */ /* 0x0100640000201800 */
.L_x_3362:
[----:B------:R-:W-:Y:S05]  /*7aa0*/  BSYNC.RECONVERGENT B7 ;  /* 0x0000000000077941 */ /* 0x000fea0003800200 */
.L_x_3361:
[----:B------:R-:W0:Y:S01]  /*7ab0*/  LDC.U8 R22, c[0x0][0x3b0] ;  /* 0x0000ec00ff167b82 */ /* 0x000e220000000000 */
[----:B---3-5:R-:W-:Y:S01]  /*7ac0*/  DSETP.GT.AND P2, PT, R28, RZ, PT ;  /* 0x000000ff1c00722a */ /* 0x028fe20003f44000 */
[----:B------:R-:W-:Y:S04]  /*7ad0*/  BSSY.RECONVERGENT B7, `(.L_x_3417) ;  /* 0x00003f7000077945 */ /* 0x000fe80003800200 */
[----:B------:R-:W-:-:S15]  /*7ae0*/  BSSY.RELIABLE B6, `(.L_x_3418) ;  /* 0x00002bb000067945 */ /* 0x000fde0003800100 */
[----:B------:R-:W-:-:S15]  /*7af0*/  NOP ;  /* 0x0000000000007918 */ /* 0x000fde0000000000 */
[----:B------:R-:W-:-:S15]  /*7b00*/  NOP ;  /* 0x0000000000007918 */ /* 0x000fde0000000000 */
[----:B------:R-:W-:-:S14]  /*7b10*/  NOP ;  /* 0x0000000000007918 */ /* 0x000fdc0000000000 */
[----:B--2---:R-:W0:Y:S02]  /*7b20*/  DMUL R36, R36, R28 ;  /* 0x0000001c24247228 */ /* 0x004e240000000000 */
[----:B01--4-:R-:W-:Y:S02]  /*7b30*/  FSEL R4, R28, R36, P2 ;  /* 0x000000241c047208 */ /* 0x013fe40001000000 */
[----:B------:R-:W-:Y:S02]  /*7b40*/  FSEL R5, R29, R37, P2 ;  /* 0x000000251d057208 */ /* 0x000fe40001000000 */
[----:B------:R-:W-:-:S15]  /*7b50*/  ISETP.GE.AND P2, PT, R2, R23, PT ;  /* 0x000000170200720c */ /* 0x000fde0003f46270 */
[----:B------:R-:W-:-:S15]  /*7b60*/  NOP ;  /* 0x0000000000007918 */ /* 0x000fde0000000000 */
[----:B------:R-:W-:-:S15]  /*7b70*/  NOP ;  /* 0x0000000000007918 */ /* 0x000fde0000000000 */
[----:B------:R-:W-:-:S13]  /*7b80*/  NOP ;  /* 0x0000000000007918 */ /* 0x000fda0000000000 */
        /* <DEDUP_REMOVED lines=29> */
[----:B------:R-:W-:Y:S01]  /*7d60*/  FSEL R17, R17, R19, P0 ;  /* 0x0000001311117208 */ /* 0x000fe20000000000 */
        /* <DEDUP_REMOVED lines=20> */
[----:B------:R-:W0:Y:S01]  /*7eb0*/  F2I.F64.TRUNC R5, R4 ;  /* 0x0000000400057311 */ /* 0x000e22000030d100 */
[----:B------:R-:W-:Y:S01]  /*7ec0*/  IMAD.MOV.U32 R2, RZ, RZ, R18 ;  /* 0x000000ffff027224 */ /* 0x000fe200078e0012 */
[----:B0-----:R0:W-:Y:S01]  /*7ed0*/  STG.E.U8 desc[UR36][R8.64], R5 ;  /* 0x0000000508007986 */ /* 0x0011e2000c101124 */
[----:B------:R-:W-:Y:S05]  /*7ee0*/  BRA `(.L_x_3425) ;  /* 0x0000001000e87947 */ /* 0x000fea0003800000 */
.L_x_3423:
[----:B------:R-:W0:Y:S01]  /*7ef0*/  F2I.S64.F64.TRUNC R4, R4 ;  /* 0x0000000400047311 */ /* 0x000e22000030d900 */
[----:B------:R-:W-:Y:S02]  /*7f00*/  IMAD.MOV.U32 R2, RZ, RZ, R18 ;  /* 0x000000ffff027224 */ /* 0x000fe400078e0012 */
[----:B0-----:R-:W-:-:S05]  /*7f10*/  IMAD.MOV.U32 R3, RZ, RZ, R4 ;  /* 0x000000ffff037224 */ /* 0x001fca00078e0004 */
[----:B------:R0:W-:Y:S01]  /*7f20*/  STG.E.U8 desc[UR36][R8.64], R3 ;  /* 0x0000000308007986 */ /* 0x0001e2000c101124 */
[----:B------:R-:W-:Y:S05]  /*7f30*/  BRA `(.L_x_3425) ;  /* 0x0000001000d47947 */ /* 0x000fea0003800000 */
.L_x_3422:
[----:B------:R-:W-:-:S13]  /*7f40*/  ISETP.NE.AND P0, PT, R0, 0x2, PT ;  /* 0x000000020000780c */ /* 0x000fda0003f05270 */
[----:B------:R-:W-:Y:S05]  /*7f50*/  @!P0 BRA `(.L_x_3426) ;  /* 0x0000000000308947 */ /* 0x000fea0003800000 */
[----:B------:R-:W-:-:S13]  /*7f60*/  ISETP.NE.AND P0, PT, R0, 0x3, PT ;  /* 0x000000030000780c */ /* 0x000fda0003f05270 */
[----:B------:R-:W-:Y:S05]  /*7f70*/  @!P0 BRA `(.L_x_3427) ;  /* 0x0000000000188947 */ /* 0x000fea0003800000 */
[----:B------:R-:W-:-:S13]  /*7f80*/  ISETP.NE.AND P0, PT, R0, 0x4, PT ;  /* 0x000000040000780c */ /* 0x000fda0003f05270 */
[----:B------:R-:W-:Y:S05]  /*7f90*/  @P0 BRA `(.L_x_3424) ;  /* 0x0000000c00f40947 */ /* 0x000fea0003800000 */
[----:B------:R-:W0:Y:S01]  /*7fa0*/  F2I.S64.F64.TRUNC R4, R4 ;  /* 0x0000000400047311 */ /* 0x000e22000030d900 */
[----:B------:R-:W-:Y:S01]  /*7fb0*/  IMAD.MOV.U32 R2, RZ, RZ, R18 ;  /* 0x000000ffff027224 */ /* 0x000fe200078e0012 */
[----:B0-----:R0:W-:Y:S01]  /*7fc0*/  STG.E.64 desc[UR36][R8.64], R4 ;  /* 0x0000000408007986 */ /* 0x0011e2000c101b24 */
[----:B------:R-:W-:Y:S05]  /*7fd0*/  BRA `(.L_x_3425) ;  /* 0x0000001000ac7947 */ /* 0x000fea0003800000 */
.L_x_3427:
[----:B------:R-:W0:Y:S01]  /*7fe0*/  F2I.F64.TRUNC R5, R4 ;  /* 0x0000000400057311 */ /* 0x000e22000030d100 */
[----:B------:R-:W-:Y:S01]  /*7ff0*/  IMAD.MOV.U32 R2, RZ, RZ, R18 ;  /* 0x000000ffff027224 */ /* 0x000fe200078e0012 */
[----:B0-----:R0:W-:Y:S01]  /*8000*/  STG.E desc[UR36][R8.64], R5 ;  /* 0x0000000508007986 */ /* 0x0011e2000c101924 */
[----:B------:R-:W-:Y:S05]  /*8010*/  BRA `(.L_x_3425) ;  /* 0x00000010009c7947 */ /* 0x000fea0003800000 */
.L_x_3426:
[----:B------:R-:W0:Y:S01]  /*8020*/  F2I.F64.TRUNC R5, R4 ;  /* 0x0000000400057311 */ /* 0x000e22000030d100 */
[----:B------:R-:W-:Y:S01]  /*8030*/  IMAD.MOV.U32 R2, RZ, RZ, R18 ;  /* 0x000000ffff027224 */ /* 0x000fe200078e0012 */
[----:B0-----:R0:W-:Y:S01]  /*8040*/  STG.E.U16 desc[UR36][R8.64], R5 ;  /* 0x0000000508007986 */ /* 0x0011e2000c101524 */
[----:B------:R-:W-:Y:S05]  /*8050*/  BRA `(.L_x_3425) ;  /* 0x00000010008c7947 */ /* 0x000fea0003800000 */
.L_x_3421:
[----:B------:R-:W-:-:S13]  /*8060*/  ISETP.GT.AND P0, PT, R0, 0x6, PT ;  /* 0x000000060000780c */ /* 0x000fda0003f04270 */
[----:B------:R-:W-:Y:S05]  /*8070*/  @P0 BRA `(.L_x_3428) ;  /* 0x0000000000740947 */ /* 0x000fea0003800000 */
[----:B------:R-:W-:-:S13]  /*8080*/  ISETP.NE.AND P0, PT, R0, 0x5, PT ;  /* 0x000000050000780c */ /* 0x000fda0003f05270 */
[----:B------:R-:W-:Y:S05]  /*8090*/  @!P0 BRA `(.L_x_3429) ;  /* 0x0000000000388947 */ /* 0x000fea0003800000 */
[----:B------:R-:W-:-:S13]  /*80a0*/  ISETP.NE.AND P0, PT, R0, 0x6, PT ;  /* 0x000000060000780c */ /* 0x000fda0003f05270 */
[----:B------:R-:W-:Y:S05]  /*80b0*/  @P0 BRA `(.L_x_3424) ;  /* 0x0000000c00ac0947 */ /* 0x000fea0003800000 */
        /* <DEDUP_REMOVED lines=8> */
[----:B------:R-:W-:Y:S02]  /*8140*/  IMAD.MOV.U32 R2, RZ, RZ, R18 ;  /* 0x000000ffff027224 */ /* 0x000fe400078e0012 */
[----:B0-----:R-:W-:-:S05]  /*8150*/  @!P0 FMUL R3, R3, 1.175494350822287508e-38 ;  /* 0x0080000003038820 */ /* 0x001fca0000400000 */
[----:B------:R3:W-:Y:S01]  /*8160*/  STG.E desc[UR36][R8.64], R3 ;  /* 0x0000000308007986 */ /* 0x0007e2000c101924 */
[----:B------:R-:W-:Y:S05]  /*8170*/  BRA `(.L_x_3425) ;  /* 0x0000001000447947 */ /* 0x000fea0003800000 */
.L_x_3429:
        /* <DEDUP_REMOVED lines=10> */
[----:B------:R-:W-:-:S05]  /*8220*/  F2FP.F16.F32.PACK_AB R0, RZ, R0 ;  /* 0x00000000ff00723e */ /* 0x000fca00000000ff */
[----:B------:R4:W-:Y:S01]  /*8230*/  STG.E.U16 desc[UR36][R8.64], R0 ;  /* 0x0000000008007986 */ /* 0x0009e2000c101524 */
[----:B------:R-:W-:Y:S05]  /*8240*/  BRA `(.L_x_3425) ;  /* 0x0000001000107947 */ /* 0x000fea0003800000 */
.L_x_3428:
[----:B------:R-:W-:-:S13]  /*8250*/  ISETP.NE.AND P0, PT, R0, 0x7, PT ;  /* 0x000000070000780c */ /* 0x000fda0003f05270 */
[----:B------:R-:W-:Y:S05]  /*8260*/  @!P0 BRA `(.L_x_3430) ;  /* 0x00000000007c8947 */ /* 0x000fea0003800000 */
        /* <DEDUP_REMOVED lines=13> */
[----:B0-----:R-:W-:Y:S01]  /*8340*/  @!P0 FMUL R6, R6, 1.175494350822287508e-38 ;  /* 0x0080000006068820 */ /* 0x001fe20000400000 */
[----:B------:R-:W-:-:S04]  /*8350*/  IMAD.MOV.U32 R2, RZ, RZ, R18 ;  /* 0x000000ffff027224 */ /* 0x000fc800078e0012 */
[----:B------:R1:W-:Y:S01]  /*8360*/  STG.E.64 desc[UR36][R8.64], R6 ;  /* 0x0000000608007986 */ /* 0x0003e2000c101b24 */
[----:B------:R-:W-:Y:S05]  /*8370*/  BRA `(.L_x_3425) ;  /* 0x0000000c00c47947 */ /* 0x000fea0003800000 */
.L_x_3431:
        /* <DEDUP_REMOVED lines=10> */
[----:B------:R-:W-:-:S04]  /*8420*/  F2FP.F16.F32.PACK_AB R3, RZ, R0 ;  /* 0x00000000ff03723e */ /* 0x000fc800000000ff */
[----:B------:R-:W-:-:S05]  /*8430*/  PRMT R3, R3, 0x5410, RZ ;  /* 0x0000541003037816 */ /* 0x000fca00000000ff */
[----:B------:R2:W-:Y:S01]  /*8440*/  STG.E desc[UR36][R8.64], R3 ;  /* 0x0000000308007986 */ /* 0x0005e2000c101924 */
[----:B------:R-:W-:Y:S05]  /*8450*/  BRA `(.L_x_3425) ;  /* 0x0000000c008c7947 */ /* 0x000fea0003800000 */
.L_x_3430:
[----:B------:R0:W-:Y:S01]  /*8460*/  STG.E.64 desc[UR36][R8.64], R4 ;  /* 0x0000000408007986 */ /* 0x0001e2000c101b24 */
[----:B------:R-:W-:Y:S01]  /*8470*/  IMAD.MOV.U32 R2, RZ, RZ, R18 ;  /* 0x000000ffff027224 */ /* 0x000fe200078e0012 */
[----:B------:R-:W-:Y:S06]  /*8480*/  BRA `(.L_x_3425) ;  /* 0x0000000c00807947 */ /* 0x000fec0003800000 */
.L_x_3420:
        /* <DEDUP_REMOVED lines=8> */
[----:B------:R-:W0:Y:S01]  /*8510*/  DSETP.NEU.AND P0, PT, R4, RZ, PT ;  /* 0x000000ff0400722a */ /* 0x000e220003f0d000 */
[----:B------:R-:W-:Y:S01]  /*8520*/  IMAD.MOV.U32 R2, RZ, RZ, R18 ;  /* 0x000000ffff027224 */ /* 0x000fe200078e0012 */
[----:B0-----:R-:W-:-:S05]  /*8530*/  SEL R3, RZ, 0x1, !P0 ;  /* 0x00000001ff037807 */ /* 0x001fca0004000000 */
[----:B------:R0:W-:Y:S01]  /*8540*/  STG.E.U8 desc[UR36][R8.64], R3 ;  /* 0x0000000308007986 */ /* 0x0001e2000c101124 */
[----:B------:R-:W-:Y:S05]  /*8550*/  BRA `(.L_x_3425) ;  /* 0x0000000c004c7947 */ /* 0x000fea0003800000 */
.L_x_3434:
[----:B------:R-:W-:Y:S01]  /*8560*/  CS2R R6, SRZ ;  /* 0x0000000000067805 */ /* 0x000fe2000001ff00 */
[----:B------:R-:W-:-:S04]  /*8570*/  IMAD.MOV.U32 R2, RZ, RZ, R18 ;  /* 0x000000ffff027224 */ /* 0x000fc800078e0012 */
[----:B------:R0:W-:Y:S01]  /*8580*/  STG.E.128 desc[UR36][R8.64], R4 ;  /* 0x0000000408007986 */ /* 0x0001e2000c101d24 */
[----:B------:R-:W-:Y:S05]  /*8590*/  BRA `(.L_x_3425) ;  /* 0x0000000c003c7947 */ /* 0x000fea0003800000 */
.L_x_3433:
        /* <DEDUP_REMOVED lines=27> */
.L_x_3438:
[----:B------:R-:W-:Y:S05]  /*8750*/  BSYNC.RECONVERGENT B0 ;  /* 0x0000000000007941 */ /* 0x000fea0003800200 */
.L_x_3437:
[----:B------:R-:W-:Y:S01]  /*8760*/  LOP3.LUT R3, R0, 0x80, R3, 0xf8, !PT ;  /* 0x0000008000037812 */ /* 0x000fe200078ef803 */
[----:B------:R-:W-:-:S04]  /*8770*/  IMAD.MOV.U32 R2, RZ, RZ, R18 ;  /* 0x000000ffff027224 */ /* 0x000fc800078e0012 */
[----:B------:R0:W-:Y:S01]  /*8780*/  STG.E.U8 desc[UR36][R8.64], R3 ;  /* 0x0000000308007986 */ /* 0x0001e2000c101124 */
[----:B------:R-:W-:Y:S05]  /*8790*/  BRA `(.L_x_3425) ;  /* 0x0000000800bc7947 */ /* 0x000fea0003800000 */
.L_x_3436:
        /* <DEDUP_REMOVED lines=23> */
.L_x_3440:
[----:B------:R-:W-:Y:S05]  /*8910*/  BSYNC.RECONVERGENT B0 ;  /* 0x0000000000007941 */ /* 0x000fea0003800200 */
.L_x_3439:
[----:B------:R-:W-:Y:S01]  /*8920*/  LOP3.LUT R3, R0, 0x80, R3, 0xf8, !PT ;  /* 0x0000008000037812 */ /* 0x000fe200078ef803 */
[----:B------:R-:W-:-:S04]  /*8930*/  IMAD.MOV.U32 R2, RZ, RZ, R18 ;  /* 0x000000ffff027224 */ /* 0x000fc800078e0012 */
[----:B------:R0:W-:Y:S01]  /*8940*/  STG.E.U8 desc[UR36][R8.64], R3 ;  /* 0x0000000308007986 */ /* 0x0001e2000c101124 */
[----:B------:R-:W-:Y:S05]  /*8950*/  BRA `(.L_x_3425) ;  /* 0x00000008004c7947 */ /* 0x000fea0003800000 */
.L_x_3435:
        /* <DEDUP_REMOVED lines=10> */
[----:B------:R-:W-:-:S05]  /*8a00*/  F2FP.BF16.F32.PACK_AB R0, RZ, R0 ;  /* 0x00000000ff00723e */ /* 0x000fca00000010ff */
[----:B------:R0:W-:Y:S01]  /*8a10*/  STG.E.U16 desc[UR36][R8.64], R0 ;  /* 0x0000000008007986 */ /* 0x0001e2000c101524 */
[----:B------:R-:W-:Y:S05]  /*8a20*/  BRA `(.L_x_3425) ;  /* 0x0000000800187947 */ /* 0x000fea0003800000 */
.L_x_3432:
        /* <DEDUP_REMOVED lines=8> */
[----:B------:R-:W0:Y:S01]  /*8ab0*/  F2I.U32.F64.TRUNC R5, R4 ;  /* 0x0000000400057311 */ /* 0x000e22000030d000 */
[----:B------:R-:W-:Y:S01]  /*8ac0*/  IMAD.MOV.U32 R2, RZ, RZ, R18 ;  /* 0x000000ffff027224 */ /* 0x000fe200078e0012 */
[----:B0-----:R0:W-:Y:S01]  /*8ad0*/  STG.E.U16 desc[UR36][R8.64], R5 ;  /* 0x0000000508007986 */ /* 0x0011e2000c101524 */
[----:B------:R-:W-:Y:S05]  /*8ae0*/  BRA `(.L_x_3425) ;  /* 0x0000000400e87947 */ /* 0x000fea0003800000 */
.L_x_3443:
        /* <DEDUP_REMOVED lines=21> */
.L_x_3446:
[----:B------:R-:W-:-:S04]  /*8c40*/  SHF.R.U32.HI R0, RZ, 0x14, R3 ;  /* 0x00000014ff007819 */ /* 0x000fc80000011603 */
[----:B------:R-:W-:-:S04]  /*8c50*/  LOP3.LUT R0, R0, 0x1, RZ, 0xc0, !PT ;  /* 0x0000000100007812 */ /* 0x000fc800078ec0ff */
[----:B------:R-:W-:-:S04]  /*8c60*/  IADD3 R0, PT, PT, R3, 0x487ffff, R0 ;  /* 0x0487ffff03007810 */ /* 0x000fc80007ffe000 */
[----:B------:R-:W-:-:S04]  /*8c70*/  SHF.R.U32.HI R0, RZ, 0x14, R0 ;  /* 0x00000014ff007819 */ /* 0x000fc80000011600 */
[----:B------:R-:W-:-:S07]  /*8c80*/  LOP3.LUT R2, R0, 0xff, RZ, 0xc0, !PT ;  /* 0x000000ff00027812 */ /* 0x000fce00078ec0ff */
.L_x_3447:
[----:B------:R-:W-:-:S04]  /*8c90*/  SHF.R.U32.HI R3, RZ, 0x18, R3 ;  /* 0x00000018ff037819 */ /* 0x000fc80000011603 */
[----:B------:R-:W-:-:S04]  /*8ca0*/  LOP3.LUT R2, R2, 0x80, R3, 0xf8, !PT ;  /* 0x0000008002027812 */ /* 0x000fc800078ef803 */
[----:B------:R-:W-:-:S07]  /*8cb0*/  PRMT R0, R2, 0x7610, R0 ;  /* 0x0000761002007816 */ /* 0x000fce0000000000 */
.L_x_3445:
[----:B------:R-:W-:Y:S05]  /*8cc0*/  BSYNC.RECONVERGENT B0 ;  /* 0x0000000000007941 */ /* 0x000fea0003800200 */
.L_x_3444:
[----:B------:R0:W-:Y:S01]  /*8cd0*/  STG.E.U8 desc[UR36][R8.64], R0 ;  /* 0x0000000008007986 */ /* 0x0001e2000c101124 */
[----:B------:R-:W-:Y:S01]  /*8ce0*/  IMAD.MOV.U32 R2, RZ, RZ, R18 ;  /* 0x000000ffff027224 */ /* 0x000fe200078e0012 */
[----:B------:R-:W-:Y:S06]  /*8cf0*/  BRA `(.L_x_3425) ;  /* 0x0000000400647947 */ /* 0x000fec0003800000 */
.L_x_3442:
        /* <DEDUP_REMOVED lines=21> */
.L_x_3450:
[----:B------:R-:W-:-:S04]  /*8e50*/  SHF.R.U32.HI R0, RZ, 0x15, R3 ;  /* 0x00000015ff007819 */ /* 0x000fc80000011603 */
[----:B------:R-:W-:-:S04]  /*8e60*/  LOP3.LUT R0, R0, 0x1, RZ, 0xc0, !PT ;  /* 0x0000000100007812 */ /* 0x000fc800078ec0ff */
[----:B------:R-:W-:-:S04]  /*8e70*/  IADD3 R0, PT, PT, R3, 0x88fffff, R0 ;  /* 0x088fffff03007810 */ /* 0x000fc80007ffe000 */
[----:B------:R-:W-:-:S04]  /*8e80*/  SHF.R.U32.HI R0, RZ, 0x15, R0 ;  /* 0x00000015ff007819 */ /* 0x000fc80000011600 */
[----:B------:R-:W-:-:S07]  /*8e90*/  LOP3.LUT R2, R0, 0xff, RZ, 0xc0, !PT ;  /* 0x000000ff00027812 */ /* 0x000fce00078ec0ff */
.L_x_3451:
[----:B------:R-:W-:-:S04]  /*8ea0*/  SHF.R.U32.HI R3, RZ, 0x18, R3 ;  /* 0x00000018ff037819 */ /* 0x000fc80000011603 */
[----:B------:R-:W-:-:S04]  /*8eb0*/  LOP3.LUT R2, R2, 0x80, R3, 0xf8, !PT ;  /* 0x0000008002027812 */ /* 0x000fc800078ef803 */
[----:B------:R-:W-:-:S07]  /*8ec0*/  PRMT R0, R2, 0x7610, R0 ;  /* 0x0000761002007816 */ /* 0x000fce0000000000 */
.L_x_3449:
[----:B------:R-:W-:Y:S05]  /*8ed0*/  BSYNC.RECONVERGENT B0 ;  /* 0x0000000000007941 */ /* 0x000fea0003800200 */
.L_x_3448:
[----:B------:R0:W-:Y:S01]  /*8ee0*/  STG.E.U8 desc[UR36][R8.64], R0 ;  /* 0x0000000008007986 */ /* 0x0001e2000c101124 */
[----:B------:R-:W-:Y:S01]  /*8ef0*/  IMAD.MOV.U32 R2, RZ, RZ, R18 ;  /* 0x000000ffff027224 */ /* 0x000fe200078e0012 */
[----:B------:R-:W-:Y:S06]  /*8f00*/  BRA `(.L_x_3425) ;  /* 0x0000000000e07947 */ /* 0x000fec0003800000 */
.L_x_3441:
[----:B------:R-:W-:-:S13]  /*8f10*/  ISETP.NE.AND P0, PT, R0, 0x1c, PT ;  /* 0x0000001c0000780c */ /* 0x000fda0003f05270 */
[----:B------:R-:W-:Y:S05]  /*8f20*/  @!P0 BRA `(.L_x_3452) ;  /* 0x0000000000cc8947 */ /* 0x000fea0003800000 */
[----:B------:R-:W-:-:S13]  /*8f30*/  ISETP.NE.AND P0, PT, R0, 0x1d, PT ;  /* 0x0000001d0000780c */ /* 0x000fda0003f05270 */
[----:B------:R-:W-:Y:S05]  /*8f40*/  @!P0 BRA `(.L_x_3453) ;  /* 0x0000000000b48947 */ /* 0x000fea0003800000 */
[----:B------:R-:W-:-:S13]  /*8f50*/  ISETP.NE.AND P0, PT, R0, 0x2c, PT ;  /* 0x0000002c0000780c */ /* 0x000fda0003f05270 */
[----:B------:R-:W-:Y:S05]  /*8f60*/  @!P0 BRA `(.L_x_3454) ;  /* 0x0000000000488947 */ /* 0x000fea0003800000 */
.L_x_3424:
        /* <DEDUP_REMOVED lines=16> */
.L_x_3455:
[----:B------:R-:W-:Y:S01]  /*9070*/  IMAD.MOV.U32 R2, RZ, RZ, R18 ;  /* 0x000000ffff027224 */ /* 0x000fe200078e0012 */
[----:B------:R-:W-:Y:S06]  /*9080*/  BRA `(.L_x_3425) ;  /* 0x0000000000807947 */ /* 0x000fec0003800000 */
.L_x_3454:
        /* <DEDUP_REMOVED lines=20> */
[----:B------:R-:W-:Y:S02]  /*91d0*/  @!P0 IMAD.MOV R0, RZ, RZ, R2 ;  /* 0x000000ffff008224 */ /* 0x000fe400078e0202 */
[----:B------:R-:W-:Y:S02]  /*91e0*/  IMAD.MOV.U32 R2, RZ, RZ, R18 ;  /* 0x000000ffff027224 */ /* 0x000fe400078e0012 */
[----:B------:R-:W-:-:S05]  /*91f0*/  @P2 IMAD.MOV.U32 R3, RZ, RZ, R0 ;  /* 0x000000ffff032224 */ /* 0x000fca00078e0000 */
[----:B------:R0:W-:Y:S01]  /*9200*/  STG.E.U8 desc[UR36][R8.64], R3 ;  /* 0x0000000308007986 */ /* 0x0001e2000c101124 */
[----:B------:R-:W-:Y:S05]  /*9210*/  BRA `(.L_x_3425) ;  /* 0x00000000001c7947 */ /* 0x000fea0003800000 */
.L_x_3453:
[----:B------:R-:W0:Y:S01]  /*9220*/  F2I.U64.F64.TRUNC R4, R4 ;  /* 0x0000000400047311 */ /* 0x000e22000030d800 */
[----:B------:R-:W-:Y:S01]  /*9230*/  IMAD.MOV.U32 R2, RZ, RZ, R18 ;  /* 0x000000ffff027224 */ /* 0x000fe200078e0012 */
[----:B0-----:R0:W-:Y:S01]  /*9240*/  STG.E.64 desc[UR36][R8.64], R4 ;  /* 0x0000000408007986 */ /* 0x0011e2000c101b24 */
[----:B------:R-:W-:Y:S05]  /*9250*/  BRA `(.L_x_3425) ;  /* 0x00000000000c7947 */ /* 0x000fea0003800000 */
.L_x_3452:
[----:B------:R-:W0:Y:S01]  /*9260*/  F2I.U32.F64.TRUNC R5, R4 ;  /* 0x0000000400057311 */ /* 0x000e22000030d000 */
[----:B------:R-:W-:Y:S01]  /*9270*/  IMAD.MOV.U32 R2, RZ, RZ, R18 ;  /* 0x000000ffff027224 */ /* 0x000fe200078e0012 */
[----:B0-----:R0:W-:Y:S06]  /*9280*/  STG.E desc[UR36][R8.64], R5 ;  /* 0x0000000508007986 */ /* 0x0011ec000c101924 */
.L_x_3425:
[----:B------:R-:W-:-:S13]  /*9290*/  ISETP.GE.AND P0, PT, R2, R23, PT ;  /* 0x000000170200720c */ /* 0x000fda0003f06270 */
[----:B------:R-:W-:Y:S05]  /*92a0*/  @P0 BREAK.RELIABLE B6 ;  /* 0x0000000000060942 */ /* 0x000fea0003800100 */
[----:B------:R-:W-:Y:S05]  /*92b0*/  @P0 BRA `(.L_x_3456) ;  /* 0x0000002400e00947 */ /* 0x000fea0003800000 */
[----:B------:R-:W2:Y:S01]  /*92c0*/  LDCU UR4, c[0x0][0x3b4] ;  /* 0x00007680ff0477ac */ /* 0x000ea20008000800 */
[----:B0-----:R-:W0:Y:S01]  /*92d0*/  LDC.64 R4, c[0x0][0x388] ;  /* 0x0000e200ff047b82 */ /* 0x001e220000000a00 */
[----:B----4-:R-:W-:Y:S01]  /*92e0*/  IMAD R0, R33, 0x200, R2 ;  /* 0x0000020021007824 */ /* 0x010fe200078e0202 */
[----:B-1----:R-:W-:-:S03]  /*92f0*/  PRMT R6, R22, 0x9910, RZ ;  /* 0x0000991016067816 */ /* 0x002fc600000000ff */
[----:B--23--:R-:W-:Y:S02]  /*9300*/  IMAD R3, R0, UR4, RZ ;  /* 0x0000000400037c24 */ /* 0x00cfe4000f8e02ff */
        /* <DEDUP_REMOVED lines=13> */
[----:B------:R-:W0:Y:S02]  /*93e0*/  F2I.F64.TRUNC R29, R28 ;  /* 0x0000001c001d7311 */ /* 0x000e24000030d100 */
[----:B0-----:R0:W-:Y:S01]  /*93f0*/  STG.E.U8 desc[UR36][R4.64], R29 ;  /* 0x0000001d04007986 */ /* 0x0011e2000c101124 */
[----:B------:R-:W-:Y:S05]  /*9400*/  BRA `(.L_x_3462) ;  /* 0x0000001000907947 */ /* 0x000fea0003800000 */
.L_x_3460:
[----:B------:R-:W0:Y:S02]  /*9410*/  F2I.S64.F64.TRUNC R28, R28 ;  /* 0x0000001c001c7311 */ /* 0x000e24000030d900 */
[----:B0-----:R-:W-:-:S05]  /*9420*/  IMAD.MOV.U32 R3, RZ, RZ, R28 ;  /* 0x000000ffff037224 */ /* 0x001fca00078e001c */
[----:B------:R0:W-:Y:S01]  /*9430*/  STG.E.U8 desc[UR36][R4.64], R3 ;  /* 0x0000000304007986 */ /* 0x0001e2000c101124 */
[----:B------:R-:W-:Y:S05]  /*9440*/  BRA `(.L_x_3462) ;  /* 0x0000001000807947 */ /* 0x000fea0003800000 */
.L_x_3459:
[----:B------:R-:W-:-:S13]  /*9450*/  ISETP.NE.AND P0, PT, R0, 0x2, PT ;  /* 0x000000020000780c */ /* 0x000fda0003f05270 */
[----:B------:R-:W-:Y:S05]  /*9460*/  @!P0 BRA `(.L_x_3463) ;  /* 0x0000000000288947 */ /* 0x000fea0003800000 */
[----:B------:R-:W-:-:S13]  /*9470*/  ISETP.NE.AND P0, PT, R0, 0x3, PT ;  /* 0x000000030000780c */ /* 0x000fda0003f05270 */
[----:B------:R-:W-:Y:S05]  /*9480*/  @!P0 BRA `(.L_x_3464) ;  /* 0x0000000000148947 */ /* 0x000fea0003800000 */
[----:B------:R-:W-:-:S13]  /*9490*/  ISETP.NE.AND P0, PT, R0, 0x4, PT ;  /* 0x000000040000780c */ /* 0x000fda0003f05270 */
[----:B------:R-:W-:Y:S05]  /*94a0*/  @P0 BRA `(.L_x_3461) ;  /* 0x0000000c00240947 */ /* 0x000fea0003800000 */
[----:B------:R-:W0:Y:S02]  /*94b0*/  F2I.S64.F64.TRUNC R28, R28 ;  /* 0x0000001c001c7311 */ /* 0x000e24000030d900 */
[----:B0-----:R0:W-:Y:S01]  /*94c0*/  STG.E.64 desc[UR36][R4.64], R28 ;  /* 0x0000001c04007986 */ /* 0x0011e2000c101b24 */
[----:B------:R-:W-:Y:S05]  /*94d0*/  BRA `(.L_x_3462) ;  /* 0x00000010005c7947 */ /* 0x000fea0003800000 */
.L_x_3464:
[----:B------:R-:W0:Y:S02]  /*94e0*/  F2I.F64.TRUNC R29, R28 ;  /* 0x0000001c001d7311 */ /* 0x000e24000030d100 */
[----:B0-----:R0:W-:Y:S01]  /*94f0*/  STG.E desc[UR36][R4.64], R29 ;  /* 0x0000001d04007986 */ /* 0x0011e2000c101924 */
[----:B------:R-:W-:Y:S05]  /*9500*/  BRA `(.L_x_3462) ;  /* 0x0000001000507947 */ /* 0x000fea0003800000 */
.L_x_3463:
[----:B------:R-:W0:Y:S02]  /*9510*/  F2I.F64.TRUNC R29, R28 ;  /* 0x0000001c001d7311 */ /* 0x000e24000030d100 */
[----:B0-----:R0:W-:Y:S01]  /*9520*/  STG.E.U16 desc[UR36][R4.64], R29 ;  /* 0x0000001d04007986 */ /* 0x0011e2000c101524 */
[----:B------:R-:W-:Y:S05]  /*9530*/  BRA `(.L_x_3462) ;  /* 0x0000001000447947 */ /* 0x000fea0003800000 */
.L_x_3458:
        /* <DEDUP_REMOVED lines=17> */
.L_x_3466:
        /* <DEDUP_REMOVED lines=12> */
.L_x_3465:
        /* <DEDUP_REMOVED lines=18> */
.L_x_3468:
        /* <DEDUP_REMOVED lines=13> */
.L_x_3467:
[----:B------:R0:W-:Y:S01]  /*9900*/  STG.E.64 desc[UR36][R4.64], R28 ;  /* 0x0000001c04007986 */ /* 0x0001e2000c101b24 */
[----:B------:R-:W-:Y:S05]  /*9910*/  BRA `(.L_x_3462) ;  /* 0x0000000c004c7947 */ /* 0x000fea0003800000 */
.L_x_3457:
        /* <DEDUP_REMOVED lines=10> */
[----:B------:R-:W0:Y:S02]  /*99c0*/  F2I.U32.F64.TRUNC R29, R28 ;  /* 0x0000001c001d7311 */ /* 0x000e24000030d000 */
[----:B0-----:R0:W-:Y:S01]  /*99d0*/  STG.E.U16 desc[UR36][R4.64], R29 ;  /* 0x0000001d04007986 */ /* 0x0011e2000c101524 */
[----:B------:R-:W-:Y:S05]  /*99e0*/  BRA `(.L_x_3462) ;  /* 0x0000000c00187947 */ /* 0x000fea0003800000 */
.L_x_3472:
        /* <DEDUP_REMOVED lines=26> */
.L_x_3475:
[----:B------:R-:W-:-:S04]  /*9b90*/  SHF.R.U32.HI R3, RZ, 0x18, R7 ;  /* 0x00000018ff037819 */ /* 0x000fc80000011607 */
[----:B------:R-:W-:-:S07]  /*9ba0*/  LOP3.LUT R0, R0, 0x80, R3, 0xf8, !PT ;  /* 0x0000008000007812 */ /* 0x000fce00078ef803 */
.L_x_3474:
[----:B------:R-:W-:Y:S05]  /*9bb0*/  BSYNC.RECONVERGENT B0 ;  /* 0x0000000000007941 */ /* 0x000fea0003800200 */
.L_x_3473:
[----:B------:R0:W-:Y:S01]  /*9bc0*/  STG.E.U8 desc[UR36][R4.64], R0 ;  /* 0x0000000004007986 */ /* 0x0001e2000c101124 */
[----:B------:R-:W-:Y:S05]  /*9bd0*/  BRA `(.L_x_3462) ;  /* 0x00000008009c7947 */ /* 0x000fea0003800000 */
.L_x_3471:
        /* <DEDUP_REMOVED lines=26> */
.L_x_3478:
[----:B------:R-:W-:-:S04]  /*9d80*/  SHF.R.U32.HI R3, RZ, 0x18, R7 ;  /* 0x00000018ff037819 */ /* 0x000fc80000011607 */
[----:B------:R-:W-:-:S07]  /*9d90*/  LOP3.LUT R0, R0, 0x80, R3, 0xf8, !PT ;  /* 0x0000008000007812 */ /* 0x000fce00078ef803 */
.L_x_3477:
[----:B------:R-:W-:Y:S05]  /*9da0*/  BSYNC.RECONVERGENT B0 ;  /* 0x0000000000007941 */ /* 0x000fea0003800200 */
.L_x_3476:
[----:B------:R0:W-:Y:S01]  /*9db0*/  STG.E.U8 desc[UR36][R4.64], R0 ;  /* 0x0000000004007986 */ /* 0x0001e2000c101124 */
[----:B------:R-:W-:Y:S05]  /*9dc0*/  BRA `(.L_x_3462) ;  /* 0x0000000800207947 */ /* 0x000fea0003800000 */
.L_x_3470:
        /* <DEDUP_REMOVED lines=30> */
.L_x_3480:
[----:B------:R-:W0:Y:S02]  /*9fb0*/  F2I.U64.F64.TRUNC R28, R28 ;  /* 0x0000001c001c7311 */ /* 0x000e24000030d800 */
[----:B0-----:R0:W-:Y:S01]  /*9fc0*/  STG.E.64 desc[UR36][R4.64], R28 ;  /* 0x0000001c04007986 */ /* 0x0011e2000c101b24 */
[----:B------:R-:W-:Y:S05]  /*9fd0*/  BRA `(.L_x_3462) ;  /* 0x00000004009c7947 */ /* 0x000fea0003800000 */
.L_x_3479:
[----:B------:R-:W0:Y:S02]  /*9fe0*/  F2I.U32.F64.TRUNC R29, R28 ;  /* 0x0000001c001d7311 */ /* 0x000e24000030d000 */
[----:B0-----:R0:W-:Y:S01]  /*9ff0*/  STG.E desc[UR36][R4.64], R29 ;  /* 0x0000001d04007986 */ /* 0x0011e2000c101924 */
[----:B------:R-:W-:Y:S05]  /*a000*/  BRA `(.L_x_3462) ;  /* 0x0000000400907947 */ /* 0x000fea0003800000 */
.L_x_3469:
[----:B------:R-:W-:-:S13]  /*a010*/  ISETP.GT.AND P0, PT, R0, 0xe, PT ;  /* 0x0000000e0000780c */ /* 0x000fda0003f04270 */
[----:B------:R-:W-:Y:S05]  /*a020*/  @P0 BRA `(.L_x_3481) ;  /* 0x00000000002c0947 */ /* 0x000fea0003800000 */
[----:B------:R-:W-:-:S13]  /*a030*/  ISETP.NE.AND P0, PT, R0, 0xa, PT ;  /* 0x0000000a0000780c */ /* 0x000fda0003f05270 */
[----:B------:R-:W-:Y:S05]  /*a040*/  @!P0 BRA `(.L_x_3482) ;  /* 0x0000000000188947 */ /* 0x000fea0003800000 */
[----:B------:R-:W-:-:S13]  /*a050*/  ISETP.NE.AND P0, PT, R0, 0xb, PT ;  /* 0x0000000b0000780c */ /* 0x000fda0003f05270 */
[----:B------:R-:W-:Y:S05]  /*a060*/  @P0 BRA `(.L_x_3461) ;  /* 0x0000000000340947 */ /* 0x000fea0003800000 */
[----:B------:R-:W0:Y:S02]  /*a070*/  DSETP.NEU.AND P0, PT, R28, RZ, PT ;  /* 0x000000ff1c00722a */ /* 0x000e240003f0d000 */
[----:B0-----:R-:W-:-:S05]  /*a080*/  SEL R3, RZ, 0x1, !P0 ;  /* 0x00000001ff037807 */ /* 0x001fca0004000000 */
[----:B------:R0:W-:Y:S01]  /*a090*/  STG.E.U8 desc[UR36][R4.64], R3 ;  /* 0x0000000304007986 */ /* 0x0001e2000c101124 */
[----:B------:R-:W-:Y:S05]  /*a0a0*/  BRA `(.L_x_3462) ;  /* 0x0000000400687947 */ /* 0x000fea0003800000 */
.L_x_3482:
[----:B------:R-:W-:-:S05]  /*a0b0*/  CS2R R30, SRZ ;  /* 0x00000000001e7805 */ /* 0x000fca000001ff00 */
[----:B------:R1:W-:Y:S01]  /*a0c0*/  STG.E.128 desc[UR36][R4.64], R28 ;  /* 0x0000001c04007986 */ /* 0x0003e2000c101d24 */
[----:B------:R-:W-:Y:S05]  /*a0d0*/  BRA `(.L_x_3462) ;  /* 0x00000004005c7947 */ /* 0x000fea0003800000 */
.L_x_3481:
[----:B------:R-:W-:-:S13]  /*a0e0*/  ISETP.NE.AND P0, PT, R0, 0xf, PT ;  /* 0x0000000f0000780c */ /* 0x000fda0003f05270 */
[----:B------:R-:W-:Y:S05]  /*a0f0*/  @!P0 BRA `(.L_x_3483) ;  /* 0x0000000400288947 */ /* 0x000fea0003800000 */
[----:B------:R-:W-:-:S13]  /*a100*/  ISETP.NE.AND P0, PT, R0, 0x17, PT ;  /* 0x000000170000780c */ /* 0x000fda0003f05270 */
[----:B------:R-:W-:Y:S05]  /*a110*/  @!P0 BRA `(.L_x_3484) ;  /* 0x0000000000b08947 */ /* 0x000fea0003800000 */
[----:B------:R-:W-:-:S13]  /*a120*/  ISETP.NE.AND P0, PT, R0, 0x18, PT ;  /* 0x000000180000780c */ /* 0x000fda0003f05270 */
[----:B------:R-:W-:Y:S05]  /*a130*/  @!P0 BRA `(.L_x_3485) ;  /* 0x0000000000448947 */ /* 0x000fea0003800000 */
.L_x_3461:
        /* <DEDUP_REMOVED lines=16> */
.L_x_3486:
[----:B------:R-:W-:Y:S05]  /*a240*/  BRA `(.L_x_3462) ;  /* 0x0000000400007947 */ /* 0x000fea0003800000 */
.L_x_3485:
        /* <DEDUP_REMOVED lines=21> */
.L_x_3488:
[----:B------:R-:W-:Y:S05]  /*a3a0*/  BSYNC.RECONVERGENT B0 ;  /* 0x0000000000007941 */ /* 0x000fea0003800200 */
.L_x_3487:
[----:B------:R-:W-:-:S05]  /*a3b0*/  LOP3.LUT R3, R0, 0x80, R3, 0xf8, !PT ;  /* 0x0000008000037812 */ /* 0x000fca00078ef803 */
[----:B------:R3:W-:Y:S01]  /*a3c0*/  STG.E.U8 desc[UR36][R4.64], R3 ;  /* 0x0000000304007986 */ /* 0x0007e2000c101124 */
[----:B------:R-:W-:Y:S05]  /*a3d0*/  BRA `(.L_x_3462) ;  /* 0x00000000009c7947 */ /* 0x000fea0003800000 */
.L_x_3484:
        /* <DEDUP_REMOVED lines=20> */
.L_x_3490:
[----:B------:R-:W-:Y:S01]  /*a520*/  IMAD.MOV.U32 R0, RZ, RZ, 0x7f ;  /* 0x0000007fff007424 */ /* 0x000fe200078e00ff */
[----:B------:R-:W-:-:S04]  /*a530*/  ISETP.GT.U32.AND P0, PT, R3, 0x7f800000, PT ;  /* 0x7f8000000300780c */ /* 0x000fc80003f04070 */
[----:B------:R-:W-:-:S09]  /*a540*/  SEL R0, R0, 0x7c, P0 ;  /* 0x0000007c00007807 */ /* 0x000fd20000000000 */
.L_x_3491:
[----:B------:R-:W-:Y:S05]  /*a550*/  BSYNC.RECONVERGENT B0 ;  /* 0x0000000000007941 */ /* 0x000fea0003800200 */
.L_x_3489:
[----:B------:R-:W-:-:S04]  /*a560*/  SHF.R.U32.HI R3, RZ, 0x18, R7 ;  /* 0x00000018ff037819 */ /* 0x000fc80000011607 */
[----:B------:R-:W-:-:S05]  /*a570*/  LOP3.LUT R3, R0, 0x80, R3, 0xf8, !PT ;  /* 0x0000008000037812 */ /* 0x000fca00078ef803 */
[----:B------:R2:W-:Y:S01]  /*a580*/  STG.E.U8 desc[UR36][R4.64], R3 ;  /* 0x0000000304007986 */ /* 0x0005e2000c101124 */
[----:B------:R-:W-:Y:S05]  /*a590*/  BRA `(.L_x_3462) ;  /* 0x00000000002c7947 */ /* 0x000fea0003800000 */
.L_x_3483:
        /* <DEDUP_REMOVED lines=10> */
[----:B------:R4:W-:Y:S02]  /*a640*/  STG.E.U16 desc[UR36][R4.64], R0 ;  /* 0x0000000004007986 */ /* 0x0009e4000c101524 */
.L_x_3462:
[----:B------:R-:W-:-:S07]  /*a650*/  VIADD R2, R2, 0x80 ;  /* 0x0000008002027836 */ /* 0x000fce0000000000 */
.L_x_3419:
[----:B------:R-:W-:-:S13]  /*a660*/  ISETP.GE.AND P0, PT, R2, R23, PT ;  /* 0x000000170200720c */ /* 0x000fda0003f06270 */
[----:B------:R-:W-:Y:S05]  /*a670*/  @P0 BREAK.RELIABLE B6 ;  /* 0x0000000000060942 */ /* 0x000fea0003800100 */
[----:B------:R-:W-:Y:S05]  /*a680*/  @P0 BRA `(.L_x_3456) ;  /* 0x0000001000ec0947 */ /* 0x000fea0003800000 */
[----:B------:R-:W-:Y:S05]  /*a690*/  BSYNC.RELIABLE B6 ;  /* 0x0000000000067941 */ /* 0x000fea0003800100 */
.L_x_3418:
        /* <DEDUP_REMOVED lines=21> */
.L_x_3495:
[----:B------:R-:W0:Y:S02]  /*a7f0*/  F2I.S64.F64.TRUNC R24, R24 ;  /* 0x0000001800187311 */ /* 0x000e24000030d900 */
[----:B0-----:R-:W-:-:S05]  /*a800*/  IMAD.MOV.U32 R3, RZ, RZ, R24 ;  /* 0x000000ffff037224 */ /* 0x001fca00078e0018 */
[----:B------:R0:W-:Y:S01]  /*a810*/  STG.E.U8 desc[UR36][R4.64], R3 ;  /* 0x0000000304007986 */ /* 0x0001e2000c101124 */
[----:B------:R-:W-:Y:S05]  /*a820*/  BRA `(.L_x_3497) ;  /* 0x0000001000807947 */ /* 0x000fea0003800000 */
.L_x_3494:
        /* <DEDUP_REMOVED lines=9> */
.L_x_3499:
[----:B------:R-:W0:Y:S02]  /*a8c0*/  F2I.F64.TRUNC R25, R24 ;  /* 0x0000001800197311 */ /* 0x000e24000030d100 */
[----:B0-----:R0:W-:Y:S01]  /*a8d0*/  STG.E desc[UR36][R4.64], R25 ;  /* 0x0000001904007986 */ /* 0x0011e2000c101924 */
[----:B------:R-:W-:Y:S05]  /*a8e0*/  BRA `(.L_x_3497) ;  /* 0x0000001000507947 */ /* 0x000fea0003800000 */
.L_x_3498:
[----:B------:R-:W0:Y:S02]  /*a8f0*/  F2I.F64.TRUNC R25, R24 ;  /* 0x0000001800197311 */ /* 0x000e24000030d100 */
[----:B0-----:R0:W-:Y:S01]  /*a900*/  STG.E.U16 desc[UR36][R4.64], R25 ;  /* 0x0000001904007986 */ /* 0x0011e2000c101524 */
[----:B------:R-:W-:Y:S05]  /*a910*/  BRA `(.L_x_3497) ;  /* 0x0000001000447947 */ /* 0x000fea0003800000 */
.L_x_3493:
        /* <DEDUP_REMOVED lines=17> */
.L_x_3501:
        /* <DEDUP_REMOVED lines=12> */
.L_x_3500:
        /* <DEDUP_REMOVED lines=18> */
.L_x_3503:
        /* <DEDUP_REMOVED lines=13> */
.L_x_3502:
[----:B------:R0:W-:Y:S01]  /*ace0*/  STG.E.64 desc[UR36][R4.64], R24 ;  /* 0x0000001804007986 */ /* 0x0001e2000c101b24 */
[----:B------:R-:W-:Y:S05]  /*acf0*/  BRA `(.L_x_3497) ;  /* 0x0000000c004c7947 */ /* 0x000fea0003800000 */
.L_x_3492:
        /* <DEDUP_REMOVED lines=13> */
.L_x_3507:
        /* <DEDUP_REMOVED lines=26> */
.L_x_3510:
[----:B------:R-:W-:-:S04]  /*af70*/  SHF.R.U32.HI R3, RZ, 0x18, R7 ;  /* 0x00000018ff037819 */ /* 0x000fc80000011607 */
[----:B------:R-:W-:-:S07]  /*af80*/  LOP3.LUT R0, R0, 0x80, R3, 0xf8, !PT ;  /* 0x0000008000007812 */ /* 0x000fce00078ef803 */
.L_x_3509:
[----:B------:R-:W-:Y:S05]  /*af90*/  BSYNC.RECONVERGENT B0 ;  /* 0x0000000000007941 */ /* 0x000fea0003800200 */
.L_x_3508:
[----:B------:R0:W-:Y:S01]  /*afa0*/  STG.E.U8 desc[UR36][R4.64], R0 ;  /* 0x0000000004007986 */ /* 0x0001e2000c101124 */
[----:B------:R-:W-:Y:S05]  /*afb0*/  BRA `(.L_x_3497) ;  /* 0x00000008009c7947 */ /* 0x000fea0003800000 */
.L_x_3506:
        /* <DEDUP_REMOVED lines=26> */
.L_x_3513:
[----:B------:R-:W-:-:S04]  /*b160*/  SHF.R.U32.HI R3, RZ, 0x18, R7 ;  /* 0x00000018ff037819 */ /* 0x000fc80000011607 */
[----:B------:R-:W-:-:S07]  /*b170*/  LOP3.LUT R0, R0, 0x80, R3, 0xf8, !PT ;  /* 0x0000008000007812 */ /* 0x000fce00078ef803 */
.L_x_3512:
[----:B------:R-:W-:Y:S05]  /*b180*/  BSYNC.RECONVERGENT B0 ;  /* 0x0000000000007941 */ /* 0x000fea0003800200 */
.L_x_3511:
[----:B------:R0:W-:Y:S01]  /*b190*/  STG.E.U8 desc[UR36][R4.64], R0 ;  /* 0x0000000004007986 */ /* 0x0001e2000c101124 */
[----:B------:R-:W-:Y:S05]  /*b1a0*/  BRA `(.L_x_3497) ;  /* 0x0000000800207947 */ /* 0x000fea0003800000 */
.L_x_3505:
        /* <DEDUP_REMOVED lines=30> */
.L_x_3515:
[----:B------:R-:W0:Y:S02]  /*b390*/  F2I.U64.F64.TRUNC R24, R24 ;  /* 0x0000001800187311 */ /* 0x000e24000030d800 */
[----:B0-----:R0:W-:Y:S01]  /*b3a0*/  STG.E.64 desc[UR36][R4.64], R24 ;  /* 0x0000001804007986 */ /* 0x0011e2000c101b24 */
[----:B------:R-:W-:Y:S05]  /*b3b0*/  BRA `(.L_x_3497) ;  /* 0x00000004009c7947 */ /* 0x000fea0003800000 */
.L_x_3514:
[----:B------:R-:W0:Y:S02]  /*b3c0*/  F2I.U32.F64.TRUNC R25, R24 ;  /* 0x0000001800197311 */ /* 0x000e24000030d000 */
[----:B0-----:R0:W-:Y:S01]  /*b3d0*/  STG.E desc[UR36][R4.64], R25 ;  /* 0x0000001904007986 */ /* 0x0011e2000c101924 */
[----:B------:R-:W-:Y:S05]  /*b3e0*/  BRA `(.L_x_3497) ;  /* 0x0000000400907947 */ /* 0x000fea0003800000 */
.L_x_3504:
        /* <DEDUP_REMOVED lines=10> */
.L_x_3517:
[----:B------:R-:W-:-:S05]  /*b490*/  CS2R R26, SRZ ;  /* 0x00000000001a7805 */ /* 0x000fca000001ff00 */
[----:B------:R4:W-:Y:S01]  /*b4a0*/  STG.E.128 desc[UR36][R4.64], R24 ;  /* 0x0000001804007986 */ /* 0x0009e2000c101d24 */
[----:B------:R-:W-:Y:S05]  /*b4b0*/  BRA `(.L_x_3497) ;  /* 0x00000004005c7947 */ /* 0x000fea0003800000 */
.L_x_3516:
[----:B------:R-:W-:-:S13]  /*b4c0*/  ISETP.NE.AND P0, PT, R0, 0xf, PT ;  /* 0x0000000f0000780c */ /* 0x000fda0003f05270 */
[----:B------:R-:W-:Y:S05]  /*b4d0*/  @!P0 BRA `(.L_x_3518) ;  /* 0x0000000400288947 */ /* 0x000fea0003800000 */
[----:B------:R-:W-:-:S13]  /*b4e0*/  ISETP.NE.AND P0, PT, R0, 0x17, PT ;  /* 0x000000170000780c */ /* 0x000fda0003f05270 */
[----:B------:R-:W-:Y:S05]  /*b4f0*/  @!P0 BRA `(.L_x_3519) ;  /* 0x0000000000b08947 */ /* 0x000fea0003800000 */
[----:B------:R-:W-:-:S13]  /*b500*/  ISETP.NE.AND P0, PT, R0, 0x18, PT ;  /* 0x000000180000780c */ /* 0x000fda0003f05270 */
[----:B------:R-:W-:Y:S05]  /*b510*/  @!P0 BRA `(.L_x_3520) ;  /* 0x0000000000448947 */ /* 0x000fea0003800000 */
.L_x_3496:
        /* <DEDUP_REMOVED lines=16> */
.L_x_3521:
[----:B------:R-:W-:Y:S05]  /*b620*/  BRA `(.L_x_3497) ;  /* 0x0000000400007947 */ /* 0x000fea0003800000 */
.L_x_3520:
        /* <DEDUP_REMOVED lines=21> */
.L_x_3523:
[----:B------:R-:W-:Y:S05]  /*b780*/  BSYNC.RECONVERGENT B0 ;  /* 0x0000000000007941 */ /* 0x000fea0003800200 */
.L_x_3522:
[----:B------:R-:W-:-:S05]  /*b790*/  LOP3.LUT R3, R0, 0x80, R3, 0xf8, !PT ;  /* 0x0000008000037812 */ /* 0x000fca00078ef803 */
[----:B------:R1:W-:Y:S01]  /*b7a0*/  STG.E.U8 desc[UR36][R4.64], R3 ;  /* 0x0000000304007986 */ /* 0x0003e2000c101124 */
[----:B------:R-:W-:Y:S05]  /*b7b0*/  BRA `(.L_x_3497) ;  /* 0x00000000009c7947 */ /* 0x000fea0003800000 */
.L_x_3519:
        /* <DEDUP_REMOVED lines=20> */
.L_x_3525:
[----:B------:R-:W-:Y:S01]  /*b900*/  IMAD.MOV.U32 R0, RZ, RZ, 0x7f ;  /* 0x0000007fff007424 */ /* 0x000fe200078e00ff */
[----:B------:R-:W-:-:S04]  /*b910*/  ISETP.GT.U32.AND P0, PT, R3, 0x7f800000, PT ;  /* 0x7f8000000300780c */ /* 0x000fc80003f04070 */
[----:B------:R-:W-:-:S09]  /*b920*/  SEL R0, R0, 0x7c, P0 ;  /* 0x0000007c00007807 */ /* 0x000fd20000000000 */
.L_x_3526:
[----:B------:R-:W-:Y:S05]  /*b930*/  BSYNC.RECONVERGENT B0 ;  /* 0x0000000000007941 */ /* 0x000fea0003800200 */
.L_x_3524:
[----:B------:R-:W-:-:S04]  /*b940*/  SHF.R.U32.HI R3, RZ, 0x18, R7 ;  /* 0x00000018ff037819 */ /* 0x000fc80000011607 */
[----:B------:R-:W-:-:S05]  /*b950*/  LOP3.LUT R3, R0, 0x80, R3, 0xf8, !PT ;  /* 0x0000008000037812 */ /* 0x000fca00078ef803 */
[----:B------:R0:W-:Y:S01]  /*b960*/  STG.E.U8 desc[UR36][R4.64], R3 ;  /* 0x0000000304007986 */ /* 0x0001e2000c101124 */
[----:B------:R-:W-:Y:S05]  /*b970*/  BRA `(.L_x_3497) ;  /* 0x00000000002c7947 */ /* 0x000fea0003800000 */
.L_x_3518:
        /* <DEDUP_REMOVED lines=11> */
.L_x_3497:
[----:B------:R-:W-:-:S07]  /*ba30*/  VIADD R2, R2, 0x80 ;  /* 0x0000008002027836 */ /* 0x000fce0000000000 */
.L_x_3456:
[----:B------:R-:W-:Y:S05]  /*ba40*/  BSYNC.RECONVERGENT B7 ;  /* 0x0000000000077941 */ /* 0x000fea0003800200 */
.L_x_3417:
[----:B------:R-:W-:-:S13]  /*ba50*/  ISETP.GE.AND P0, PT, R2, R23, PT ;  /* 0x000000170200720c */ /* 0x000fda0003f06270 */
[----:B------:R-:W-:Y:S05]  /*ba60*/  @P0 EXIT ;  /* 0x000000000000094d */ /* 0x000fea0003800000 */
[----:B01234-:R-:W0:Y:S01]  /*ba70*/  LDC.64 R4, c[0x0][0x388] ;  /* 0x0000e200ff047b82 */ /* 0x01fe220000000a00 */
[----:B------:R-:W1:Y:S01]  /*ba80*/  LDCU UR4, c[0x0][0x3b4] ;  /* 0x00007680ff0477ac */ /* 0x000e620008000800 */
[----:B------:R-:W-:Y:S01]  /*ba90*/  PRMT R0, R22, 0x9910, RZ ;  /* 0x0000991016007816 */ /* 0x000fe200000000ff */
        /* <DEDUP_REMOVED lines=15> */
[----:B0-----:R-:W-:Y:S01]  /*bb90*/  STG.E.U8 desc[UR36][R2.64], R17 ;  /* 0x0000001102007986 */ /* 0x001fe2000c101124 */
[----:B------:R-:W-:Y:S05]  /*bba0*/  EXIT ;  /* 0x000000000000794d */ /* 0x000fea0003800000 */
.L_x_3530:
[----:B------:R-:W0:Y:S02]  /*bbb0*/  F2I.S64.F64.TRUNC R16, R16 ;  /* 0x0000001000107311 */ /* 0x000e24000030d900 */
[----:B0-----:R-:W-:-:S05]  /*bbc0*/  IMAD.MOV.U32 R5, RZ, RZ, R16 ;  /* 0x000000ffff057224 */ /* 0x001fca00078e0010 */
[----:B------:R-:W-:Y:S01]  /*bbd0*/  STG.E.U8 desc[UR36][R2.64], R5 ;  /* 0x0000000502007986 */ /* 0x000fe2000c101124 */
[----:B------:R-:W-:Y:S05]  /*bbe0*/  EXIT ;  /* 0x000000000000794d */ /* 0x000fea0003800000 */
.L_x_3529:
[----:B------:R-:W-:-:S13]  /*bbf0*/  ISETP.NE.AND P0, PT, R0, 0x2, PT ;  /* 0x000000020000780c */ /* 0x000fda0003f05270 */
[----:B------:R-:W-:Y:S05]  /*bc00*/  @!P0 BRA `(.L_x_3532) ;  /* 0x0000000000288947 */ /* 0x000fea0003800000 */
[----:B------:R-:W-:-:S13]  /*bc10*/  ISETP.NE.AND P0, PT, R0, 0x3, PT ;  /* 0x000000030000780c */ /* 0x000fda0003f05270 */
[----:B------:R-:W-:Y:S05]  /*bc20*/  @!P0 BRA `(.L_x_3533) ;  /* 0x0000000000148947 */ /* 0x000fea0003800000 */
[----:B------:R-:W-:-:S13]  /*bc30*/  ISETP.NE.AND P0, PT, R0, 0x4, PT ;  /* 0x000000040000780c */ /* 0x000fda0003f05270 */
[----:B------:R-:W-:Y:S05]  /*bc40*/  @P0 BRA `(.L_x_3531) ;  /* 0x0000000c00240947 */ /* 0x000fea0003800000 */
[----:B------:R-:W0:Y:S02]  /*bc50*/  F2I.S64.F64.TRUNC R16, R16 ;  /* 0x0000001000107311 */ /* 0x000e24000030d900 */
[----:B0-----:R-:W-:Y:S01]  /*bc60*/  STG.E.64 desc[UR36][R2.64], R16 ;  /* 0x0000001002007986 */ /* 0x001fe2000c101b24 */
[----:B------:R-:W-:Y:S05]  /*bc70*/  EXIT ;  /* 0x000000000000794d */ /* 0x000fea0003800000 */
.L_x_3533:
[----:B------:R-:W0:Y:S02]  /*bc80*/  F2I.F64.TRUNC R17, R16 ;  /* 0x0000001000117311 */ /* 0x000e24000030d100 */
[----:B0-----:R-:W-:Y:S01]  /*bc90*/  STG.E desc[UR36][R2.64], R17 ;  /* 0x0000001102007986 */ /* 0x001fe2000c101924 */
[----:B------:R-:W-:Y:S05]  /*bca0*/  EXIT ;  /* 0x000000000000794d */ /* 0x000fea0003800000 */
.L_x_3532:
[----:B------:R-:W0:Y:S02]  /*bcb0*/  F2I.F64.TRUNC R17, R16 ;  /* 0x0000001000117311 */ /* 0x000e24000030d100 */
[----:B0-----:R-:W-:Y:S01]  /*bcc0*/  STG.E.U16 desc[UR36][R2.64], R17 ;  /* 0x0000001102007986 */ /* 0x001fe2000c101524 */
[----:B------:R-:W-:Y:S05]  /*bcd0*/  EXIT ;  /* 0x000000000000794d */ /* 0x000fea0003800000 */
.L_x_3528:
        /* <DEDUP_REMOVED lines=15> */
[----:B------:R-:W-:Y:S01]  /*bdd0*/  STG.E desc[UR36][R2.64], R5 ;  /* 0x0000000502007986 */ /* 0x000fe2000c101924 */
[----:B------:R-:W-:Y:S05]  /*bde0*/  EXIT ;  /* 0x000000000000794d */ /* 0x000fea0003800000 */
.L_x_3535:
        /* <DEDUP_REMOVED lines=10> */
[----:B------:R-:W-:Y:S01]  /*be90*/  STG.E.U16 desc[UR36][R2.64], R0 ;  /* 0x0000000002007986 */ /* 0x000fe2000c101524 */
[----:B------:R-:W-:Y:S05]  /*bea0*/  EXIT ;  /* 0x000000000000794d */ /* 0x000fea0003800000 */
.L_x_3534:
        /* <DEDUP_REMOVED lines=16> */
[----:B------:R-:W-:Y:S01]  /*bfb0*/  STG.E.64 desc[UR36][R2.64], R4 ;  /* 0x0000000402007986 */ /* 0x000fe2000c101b24 */
[----:B------:R-:W-:Y:S05]  /*bfc0*/  EXIT ;  /* 0x000000000000794d */ /* 0x000fea0003800000 */
.L_x_3537:
        /* <DEDUP_REMOVED lines=11> */
[----:B------:R-:W-:Y:S01]  /*c080*/  STG.E desc[UR36][R2.64], R5 ;  /* 0x0000000502007986 */ /* 0x000fe2000c101924 */
[----:B------:R-:W-:Y:S05]  /*c090*/  EXIT ;  /* 0x000000000000794d */ /* 0x000fea0003800000 */
.L_x_3536:
[----:B------:R-:W-:Y:S01]  /*c0a0*/  STG.E.64 desc[UR36][R2.64], R16 ;  /* 0x0000001002007986 */ /* 0x000fe2000c101b24 */
[----:B------:R-:W-:Y:S05]  /*c0b0*/  EXIT ;  /* 0x000000000000794d */ /* 0x000fea0003800000 */
.L_x_3527:
        /* <DEDUP_REMOVED lines=11> */
[----:B0-----:R-:W-:Y:S01]  /*c170*/  STG.E.U16 desc[UR36][R2.64], R17 ;  /* 0x0000001102007986 */ /* 0x001fe2000c101524 */
[----:B------:R-:W-:Y:S05]  /*c180*/  EXIT ;  /* 0x000000000000794d */ /* 0x000fea0003800000 */
.L_x_3541:
        /* <DEDUP_REMOVED lines=26> */
.L_x_3544:
[----:B------:R-:W-:-:S04]  /*c330*/  SHF.R.U32.HI R5, RZ, 0x18, R5 ;  /* 0x00000018ff057819 */ /* 0x000fc80000011605 */
[----:B------:R-:W-:-:S07]  /*c340*/  LOP3.LUT R0, R0, 0x80, R5, 0xf8, !PT ;  /* 0x0000008000007812 */ /* 0x000fce00078ef805 */
.L_x_3543:
[----:B------:R-:W-:Y:S05]  /*c350*/  BSYNC.RECONVERGENT B0 ;  /* 0x0000000000007941 */ /* 0x000fea0003800200 */
.L_x_3542:
[----:B------:R-:W-:Y:S01]  /*c360*/  STG.E.U8 desc[UR36][R2.64], R0 ;  /* 0x0000000002007986 */ /* 0x000fe2000c101124 */
[----:B------:R-:W-:Y:S05]  /*c370*/  EXIT ;  /* 0x000000000000794d */ /* 0x000fea0003800000 */
.L_x_3540:
        /* <DEDUP_REMOVED lines=26> */
.L_x_3547:
[----:B------:R-:W-:-:S04]  /*c520*/  SHF.R.U32.HI R5, RZ, 0x18, R5 ;  /* 0x00000018ff057819 */ /* 0x000fc80000011605 */
[----:B------:R-:W-:-:S07]  /*c530*/  LOP3.LUT R0, R0, 0x80, R5, 0xf8, !PT ;  /* 0x0000008000007812 */ /* 0x000fce00078ef805 */
.L_x_3546:
[----:B------:R-:W-:Y:S05]  /*c540*/  BSYNC.RECONVERGENT B0 ;  /* 0x0000000000007941 */ /* 0x000fea0003800200 */
.L_x_3545:
[----:B------:R-:W-:Y:S01]  /*c550*/  STG.E.U8 desc[UR36][R2.64], R0 ;  /* 0x0000000002007986 */ /* 0x000fe2000c101124 */
[----:B------:R-:W-:Y:S05]  /*c560*/  EXIT ;  /* 0x000000000000794d */ /* 0x000fea0003800000 */
.L_x_3539:
        /* <DEDUP_REMOVED lines=30> */
.L_x_3549:
[----:B------:R-:W0:Y:S02]  /*c750*/  F2I.U64.F64.TRUNC R16, R16 ;  /* 0x0000001000107311 */ /* 0x000e24000030d800 */
[----:B0-----:R-:W-:Y:S01]  /*c760*/  STG.E.64 desc[UR36][R2.64], R16 ;  /* 0x0000001002007986 */ /* 0x001fe2000c101b24 */
[----:B------:R-:W-:Y:S05]  /*c770*/  EXIT ;  /* 0x000000000000794d */ /* 0x000fea0003800000 */
.L_x_3548:
[----:B------:R-:W0:Y:S02]  /*c780*/  F2I.U32.F64.TRUNC R17, R16 ;  /* 0x0000001000117311 */ /* 0x000e24000030d000 */
[----:B0-----:R-:W-:Y:S01]  /*c790*/  STG.E desc[UR36][R2.64], R17 ;  /* 0x0000001102007986 */ /* 0x001fe2000c101924 */
[----:B------:R-:W-:Y:S05]  /*c7a0*/  EXIT ;  /* 0x000000000000794d */ /* 0x000fea0003800000 */
.L_x_3538:
        /* <DEDUP_REMOVED lines=8> */
[----:B------:R-:W-:Y:S01]  /*c830*/  STG.E.U8 desc[UR36][R2.64], R5 ;  /* 0x0000000502007986 */ /* 0x000fe2000c101124 */
[----:B------:R-:W-:Y:S05]  /*c840*/  EXIT ;  /* 0x000000000000794d */ /* 0x000fea0003800000 */
.L_x_3551:
[----:B------:R-:W-:-:S05]  /*c850*/  CS2R R18, SRZ ;  /* 0x0000000000127805 */ /* 0x000fca000001ff00 */
[----:B------:R-:W-:Y:S01]  /*c860*/  STG.E.128 desc[UR36][R2.64], R16 ;  /* 0x0000001002007986 */ /* 0x000fe2000c101d24 */
[----:B------:R-:W-:Y:S05]  /*c870*/  EXIT ;  /* 0x000000000000794d */ /* 0x000fea0003800000 */
.L_x_3550:
[----:B------:R-:W-:-:S13]  /*c880*/  ISETP.NE.AND P0, PT, R0, 0xf, PT ;  /* 0x0000000f0000780c */ /* 0x000fda0003f05270 */
[----:B------:R-:W-:Y:S05]  /*c890*/  @!P0 BRA `(.L_x_3552) ;  /* 0x0000000400288947 */ /* 0x000fea0003800000 */
[----:B------:R-:W-:-:S13]  /*c8a0*/  ISETP.NE.AND P0, PT, R0, 0x17, PT ;  /* 0x000000170000780c */ /* 0x000fda0003f05270 */
[----:B------:R-:W-:Y:S05]  /*c8b0*/  @!P0 BRA `(.L_x_3553) ;  /* 0x0000000000b08947 */ /* 0x000fea0003800000 */
[----:B------:R-:W-:-:S13]  /*c8c0*/  ISETP.NE.AND P0, PT, R0, 0x18, PT ;  /* 0x000000180000780c */ /* 0x000fda0003f05270 */
[----:B------:R-:W-:Y:S05]  /*c8d0*/  @!P0 BRA `(.L_x_3554) ;  /* 0x0000000000448947 */ /* 0x000fea0003800000 */
.L_x_3531:
        /* <DEDUP_REMOVED lines=16> */
.L_x_3555:
[----:B------:R-:W-:Y:S05]  /*c9e0*/  EXIT ;  /* 0x000000000000794d */ /* 0x000fea0003800000 */
.L_x_3554:
        /* <DEDUP_REMOVED lines=21> */
.L_x_3557:
[----:B------:R-:W-:Y:S05]  /*cb40*/  BSYNC.RECONVERGENT B0 ;  /* 0x0000000000007941 */ /* 0x000fea0003800200 */
.L_x_3556:
[----:B------:R-:W-:-:S05]  /*cb50*/  LOP3.LUT R5, R0, 0x80, R5, 0xf8, !PT ;  /* 0x0000008000057812 */ /* 0x000fca00078ef805 */
[----:B------:R-:W-:Y:S01]  /*cb60*/  STG.E.U8 desc[UR36][R2.64], R5 ;  /* 0x0000000502007986 */ /* 0x000fe2000c101124 */
[----:B------:R-:W-:Y:S05]  /*cb70*/  EXIT ;  /* 0x000000000000794d */ /* 0x000fea0003800000 */
.L_x_3553:
        /* <DEDUP_REMOVED lines=20> */
.L_x_3559:
[----:B------:R-:W-:Y:S01]  /*ccc0*/  IMAD.MOV.U32 R0, RZ, RZ, 0x7f ;  /* 0x0000007fff007424 */ /* 0x000fe200078e00ff */
[----:B------:R-:W-:-:S04]  /*ccd0*/  ISETP.GT.U32.AND P0, PT, R4, 0x7f800000, PT ;  /* 0x7f8000000400780c */ /* 0x000fc80003f04070 */
[----:B------:R-:W-:-:S09]  /*cce0*/  SEL R0, R0, 0x7c, P0 ;  /* 0x0000007c00007807 */ /* 0x000fd20000000000 */
.L_x_3560:
[----:B------:R-:W-:Y:S05]  /*ccf0*/  BSYNC.RECONVERGENT B0 ;  /* 0x0000000000007941 */ /* 0x000fea0003800200 */
.L_x_3558:
[----:B------:R-:W-:-:S04]  /*cd00*/  SHF.R.U32.HI R5, RZ, 0x18, R5 ;  /* 0x00000018ff057819 */ /* 0x000fc80000011605 */
[----:B------:R-:W-:-:S05]  /*cd10*/  LOP3.LUT R5, R0, 0x80, R5, 0xf8, !PT ;  /* 0x0000008000057812 */ /* 0x000fca00078ef805 */
[----:B------:R-:W-:Y:S01]  /*cd20*/  STG.E.U8 desc[UR36][R2.64], R5 ;  /* 0x0000000502007986 */ /* 0x000fe2000c101124 */
[----:B------:R-:W-:Y:S05]  /*cd30*/  EXIT ;  /* 0x000000000000794d */ /* 0x000fea0003800000 */
.L_x_3552:
        /* <DEDUP_REMOVED lines=10> */
[----:B------:R-:W-:Y:S01]  /*cde0*/  STG.E.U16 desc[UR36][R2.64], R0 ;  /* 0x0000000002007986 */ /* 0x000fe2000c101524 */
[----:B------:R-:W-:Y:S05]  /*cdf0*/  EXIT ;  /* 0x000000000000794d */ /* 0x000fea0003800000 */
.L_x_3561:
        /* <DEDUP_REMOVED lines=16> */
.L_x_3626:


//--------------------- .text._ZN2at6native18elementwise_kernelILi128ELi2EZNS0_22gpu_kernel_impl_nocastIZZZNS0_12prelu_kernelERNS_14TensorIteratorEENKUlvE_clEvENKUlvE_clEvEUlddE_EEvRNS_18TensorIteratorBaseERKT_EUliE_EEviT1_ --------------------------
	.section	.text._ZN2at6native18elementwise_kernelILi128ELi2EZNS0_22gpu_kernel_impl_nocastIZZZNS0_12prelu_kernelERNS_14TensorIteratorEENKUlvE_clEvENKUlvE_clEvEUlddE_EEvRNS_18TensorIteratorBaseERKT_EUliE_EEviT1_,"ax",@progbits
	.align	128
        .global         _ZN2at6native18elementwise_kernelILi128ELi2EZNS0_22gpu_kernel_impl_nocastIZZZNS0_12prelu_kernelERNS_14TensorIteratorEENKUlvE_clEvENKUlvE_clEvEUlddE_EEvRNS_18TensorIteratorBaseERKT_EUliE_EEviT1_
        .type           _ZN2at6native18elementwise_kernelILi128ELi2EZNS0_22gpu_kernel_impl_nocastIZZZNS0_12prelu_kernelERNS_14TensorIteratorEENKUlvE_clEvENKUlvE_clEvEUlddE_EEvRNS_18TensorIteratorBaseERKT_EUliE_EEviT1_,@function
        .size           _ZN2at6native18elementwise_kernelILi128ELi2EZNS0_22gpu_kernel_impl_nocastIZZZNS0_12prelu_kernelERNS_14TensorIteratorEENKUlvE_clEvENKUlvE_clEvEUlddE_EEvRNS_18TensorIteratorBaseERKT_EUliE_EEviT1_,(.L_x_3627 - _ZN2at6native18elementwise_kernelILi128ELi2EZNS0_22gpu_kernel_impl_nocastIZZZNS0_12prelu_kernelERNS_14TensorIteratorEENKUlvE_clEvENKUlvE_clEvEUlddE_EEvRNS_18TensorIteratorBaseERKT_EUliE_EEviT1_)
        .other          _ZN2at6native18elementwise_kernelILi128ELi2EZNS0_22gpu_kernel_impl_nocastIZZZNS0_12prelu_kernelERNS_14TensorIteratorEENKUlvE_clEvENKUlvE_clEvEUlddE_EEvRNS_18TensorIteratorBaseERKT_EUliE_EEviT1_,@"STO_CUDA_ENTRY STV_DEFAULT"
_ZN2at6native18elementwise_kernelILi128ELi2EZNS0_22gpu_kernel_impl_nocastIZZZNS0_12prelu_kernelERNS_14TensorIteratorEENKUlvE_clEvENKUlvE_clEvEUlddE_EEvRNS_18TensorIteratorBaseERKT_EUliE_EEviT1_:
.text._ZN2at6native18elementwise_kernelILi128ELi2EZNS0_22gpu_kernel_impl_nocastIZZZNS0_12prelu_kernelERNS_14TensorIteratorEENKUlvE_clEvENKUlvE_clEvEUlddE_EEvRNS_18TensorIteratorBaseERKT_EUliE_EEviT1_:
        /* <DEDUP_REMOVED lines=15> */
[----:B0-----:R-:W2:Y:S04]  /*00f0*/  LDG.E.64 R4, desc[UR6][R4.64] ;  /* 0x0000000604047981 */ /* 0x001ea8000c1e1b00 */
[----:B-1----:R-:W3:Y:S03]  /*0100*/  LDG.E.64 R6, desc[UR6][R6.64] ;  /* 0x0000000606067981 */ /* 0x002ee6000c1e1b00 */
[----:B------:R-:W0:Y:S01]  /*0110*/  LDC.64 R10, c[0x0][0x5e8] ;  /* 0x00017a00ff0a7b82 */ /* 0x000e220000000a00 */
[----:B------:R-:W-:Y:S01]  /*0120*/  IADD3 R3, PT, PT, R3, 0x80, RZ ;  /* 0x0000008003037810 */ /* 0x000fe20007ffe0ff */
[----:B--2---:R-:W-:-:S15]  /*0130*/  DSETP.GT.AND P0, PT, R4, RZ, PT ;  /* 0x000000ff0400722a */ /* 0x004fde0003f04000 */
[----:B------:R-:W-:-:S15]  /*0140*/  NOP ;  /* 0x0000000000007918 */ /* 0x000fde0000000000 */
[----:B------:R-:W-:-:S15]  /*0150*/  NOP ;  /* 0x0000000000007918 */ /* 0x000fde0000000000 */
[----:B------:R-:W-:-:S15]  /*0160*/  NOP ;  /* 0x0000000000007918 */ /* 0x000fde0000000000 */
[----:B------:R-:W-:-:S04]  /*0170*/  NOP ;  /* 0x0000000000007918 */ /* 0x000fc80000000000 */
[----:B---3--:R-:W1:Y:S02]  /*0180*/  DMUL R8, R4, R6 ;  /* 0x0000000604087228 */ /* 0x008e640000000000 */
[----:B-1----:R-:W-:Y:S02]  /*0190*/  FSEL R8, R4, R8, P0 ;  /* 0x0000000804087208 */ /* 0x002fe40000000000 */
[----:B------:R-:W-:-:S05]  /*01a0*/  FSEL R9, R5, R9, P0 ;  /* 0x0000000905097208 */ /* 0x000fca0000000000 */
[----:B0-----:R0:W-:Y:S02]  /*01b0*/  STG.E.64 desc[UR6][R10.64], R8 ;  /* 0x000000080a007986 */ /* 0x0011e4000c101b06 */
.L_x_3564:
[----:B------:R-:W-:Y:S05]  /*01c0*/  BSYNC.RECONVERGENT B0 ;  /* 0x0000000000007941 */ /* 0x000fea0003800200 */
.L_x_3563:
[----:B------:R-:W-:-:S13]  /*01d0*/  ISETP.GE.AND P0, PT, R3, UR4, PT ;  /* 0x0000000403007c0c */ /* 0x000fda000bf06270 */
[----:B------:R-:W-:Y:S05]  /*01e0*/  @P0 EXIT ;  /* 0x000000000000094d */ /* 0x000fea0003800000 */
[----:B------:R-:W1:Y:S08]  /*01f0*/  LDC.64 R6, c[0x0][0x5f0] ;  /* 0x00017c00ff067b82 */ /* 0x000e700000000a00 */
[----:B0-----:R-:W0:Y:S01]  /*0200*/  LDC.64 R8, c[0x0][0x5f8] ;  /* 0x00017e00ff087b82 */ /* 0x001e220000000a00 */
[----:B-1----:R-:W2:Y:S04]  /*0210*/  LDG.E.64 R2, desc[UR6][R6.64] ;  /* 0x0000000606027981 */ /* 0x002ea8000c1e1b00 */
[----:B0-----:R-:W3:Y:S03]  /*0220*/  LDG.E.64 R4, desc[UR6][R8.64] ;  /* 0x0000000608047981 */ /* 0x001ee6000c1e1b00 */
[----:B------:R-:W0:Y:S01]  /*0230*/  LDC.64 R10, c[0x0][0x5e8] ;  /* 0x00017a00ff0a7b82 */ /* 0x000e220000000a00 */
        /* <DEDUP_REMOVED lines=8> */
[----:B0-----:R-:W-:Y:S01]  /*02c0*/  STG.E.64 desc[UR6][R10.64], R2 ;  /* 0x000000020a007986 */ /* 0x001fe2000c101b06 */
[----:B------:R-:W-:Y:S05]  /*02d0*/  EXIT ;  /* 0x000000000000794d */ /* 0x000fea0003800000 */
.L_x_3562:
        /* <DEDUP_REMOVED lines=8> */
[----:B------:R-:W-:Y:S02]  /*0360*/  MOV R4, RZ ;  /* 0x000000ff00047202 */ /* 0x000fe40000000f00 */
        /* <DEDUP_REMOVED lines=346> */
.L_x_3567:
[----:B------:R-:W0:Y:S02]  /*1910*/  LDCU.128 UR8, c[0x0][0x5f0] ;  /* 0x0000be00ff0877ac */ /* 0x000e240008000c00 */
[----:B0-----:R-:W-:-:S04]  /*1920*/  IADD3 R6, P0, PT, R6, UR8, RZ ;  /* 0x0000000806067c10 */ /* 0x001fc8000ff1e0ff */
[----:B------:R-:W-:Y:S01]  /*1930*/  IADD3.X R7, PT, PT, RZ, UR9, RZ, P0, !PT ;  /* 0x00000009ff077c10 */ /* 0x000fe200087fe4ff */
[----:B------:R-:W0:Y:S01]  /*1940*/  LDCU.64 UR8, c[0x0][0x5e8] ;  /* 0x0000bd00ff0877ac */ /* 0x000e220008000a00 */
[----:B------:R-:W-:-:S04]  /*1950*/  IADD3 R10, P0, PT, R4, UR10, RZ ;  /* 0x0000000a040a7c10 */ /* 0x000fc8000ff1e0ff */
[----:B------:R-:W-:Y:S01]  /*1960*/  IADD3.X R11, PT, PT, RZ, UR11, RZ, P0, !PT ;  /* 0x0000000bff0b7c10 */ /* 0x000fe200087fe4ff */
[----:B------:R-:W2:Y:S04]  /*1970*/  LDG.E.64 R6, desc[UR6][R6.64] ;  /* 0x0000000606067981 */ /* 0x000ea8000c1e1b00 */
[----:B------:R-:W3:Y:S01]  /*1980*/  LDG.E.64 R8, desc[UR6][R10.64] ;  /* 0x000000060a087981 */ /* 0x000ee2000c1e1b00 */
[----:B------:R-:W-:Y:S02]  /*1990*/  IADD3 R3, PT, PT, R3, 0x80, RZ ;  /* 0x0000008003037810 */ /* 0x000fe40007ffe0ff */
[----:B0-----:R-:W-:-:S04]  /*19a0*/  IADD3 R12, P1, PT, R5, UR8, RZ ;  /* 0x00000008050c7c10 */ /* 0x001fc8000ff3e0ff */
[----:B------:R-:W-:Y:S01]  /*19b0*/  IADD3.X R13, PT, PT, RZ, UR9, RZ, P1, !PT ;  /* 0x00000009ff0d7c10 */ /* 0x000fe20008ffe4ff */
[----:B--2---:R-:W-:-:S15]  /*19c0*/  DSETP.GT.AND P0, PT, R6, RZ, PT ;  /* 0x000000ff0600722a */ /* 0x004fde0003f04000 */
[----:B------:R-:W-:-:S15]  /*19d0*/  NOP ;  /* 0x0000000000007918 */ /* 0x000fde0000000000 */
[----:B------:R-:W-:-:S15]  /*19e0*/  NOP ;  /* 0x0000000000007918 */ /* 0x000fde0000000000 */
[----:B------:R-:W-:-:S15]  /*19f0*/  NOP ;  /* 0x0000000000007918 */ /* 0x000fde0000000000 */
[----:B------:R-:W-:-:S04]  /*1a00*/  NOP ;  /* 0x0000000000007918 */ /* 0x000fc80000000000 */
[----:B---3--:R-:W0:Y:S02]  /*1a10*/  DMUL R8, R6, R8 ;  /* 0x0000000806087228 */ /* 0x008e240000000000 */
[----:B0-----:R-:W-:Y:S02]  /*1a20*/  FSEL R4, R6, R8, P0 ;  /* 0x0000000806047208 */ /* 0x001fe40000000000 */
[----:B------:R-:W-:-:S05]  /*1a30*/  FSEL R5, R7, R9, P0 ;  /* 0x0000000907057208 */ /* 0x000fca0000000000 */
[----:B------:R0:W-:Y:S02]  /*1a40*/  STG.E.64 desc[UR6][R12.64], R4 ;  /* 0x000000040c007986 */ /* 0x0001e4000c101b06 */
.L_x_3566:
[----:B------:R-:W-:Y:S05]  /*1a50*/  BSYNC.RECONVERGENT B0 ;  /* 0x0000000000007941 */ /* 0x000fea0003800200 */
.L_x_3565:
[----:B------:R-:W-:-:S13]  /*1a60*/  ISETP.GE.AND P0, PT, R3, UR4, PT ;  /* 0x0000000403007c0c */ /* 0x000fda000bf06270 */
[----:B------:R-:W-:Y:S05]  /*1a70*/  @P0 EXIT ;  /* 0x000000000000094d */ /* 0x000fea0003800000 */
[----:B------:R-:W1:Y:S01]  /*1a80*/  LDCU.64 UR4, c[0x0][0x390] ;  /* 0x00007200ff0477ac */ /* 0x000e620008000a00 */
[----:B0-----:R-:W-:Y:S02]  /*1a90*/  MOV R4, RZ ;  /* 0x000000ff00047202 */ /* 0x001fe40000000f00 */
        /* <DEDUP_REMOVED lines=346> */
.L_x_3568:
[----:B------:R-:W0:Y:S01]  /*3040*/  LDCU.128 UR8, c[0x0][0x5f0] ;  /* 0x0000be00ff0877ac */ /* 0x000e220008000c00 */
[----:B------:R-:W1:Y:S01]  /*3050*/  LDCU.64 UR4, c[0x0][0x5e8] ;  /* 0x0000bd00ff0477ac */ /* 0x000e620008000a00 */
[----:B0-----:R-:W-:-:S04]  /*3060*/  IADD3 R4, P0, PT, R4, UR8, RZ ;  /* 0x0000000804047c10 */ /* 0x001fc8000ff1e0ff */
[----:B------:R-:W-:Y:S02]  /*3070*/  IADD3.X R5, PT, PT, RZ, UR9, RZ, P0, !PT ;  /* 0x00000009ff057c10 */ /* 0x000fe400087fe4ff */
[----:B------:R-:W-:-:S04]  /*3080*/  IADD3 R8, P0, PT, R2, UR10, RZ ;  /* 0x0000000a02087c10 */ /* 0x000fc8000ff1e0ff */
[----:B------:R-:W-:Y:S01]  /*3090*/  IADD3.X R9, PT, PT, RZ, UR11, RZ, P0, !PT ;  /* 0x0000000bff097c10 */ /* 0x000fe200087fe4ff */
[----:B------:R-:W2:Y:S04]  /*30a0*/  LDG.E.64 R4, desc[UR6][R4.64] ;  /* 0x0000000604047981 */ /* 0x000ea8000c1e1b00 */
[----:B------:R-:W3:Y:S01]  /*30b0*/  LDG.E.64 R6, desc[UR6][R8.64] ;  /* 0x0000000608067981 */ /* 0x000ee2000c1e1b00 */
[----:B-1----:R-:W-:-:S04]  /*30c0*/  IADD3 R10, P1, PT, R3, UR4, RZ ;  /* 0x00000004030a7c10 */ /* 0x002fc8000ff3e0ff */
        /* <DEDUP_REMOVED lines=9> */
[----:B------:R-:W-:Y:S01]  /*3160*/  STG.E.64 desc[UR6][R10.64], R2 ;  /* 0x000000020a007986 */ /* 0x000fe2000c101b06 */
[----:B------:R-:W-:Y:S05]  /*3170*/  EXIT ;  /* 0x000000000000794d */ /* 0x000fea0003800000 */
.L_x_3569:
        /* <DEDUP_REMOVED lines=16> */
.L_x_3627:


//--------------------- .text._ZN2at6native27unrolled_elementwise_kernelIZZZNS0_12prelu_kernelERNS_14TensorIteratorEENKUlvE_clEvENKUlvE_clEvEUlddE_St5arrayIPcLm3EELi4E23TrivialOffsetCalculatorILi2EjESA_ILi1EjENS0_6memory15LoadWithoutCastENSD_16StoreWithoutCastEEEviT_T0_T2_T3_T4_T5_ --------------------------
	.section	.text._ZN2at6native27unrolled_elementwise_kernelIZZZNS0_12prelu_kernelERNS_14TensorIteratorEENKUlvE_clEvENKUlvE_clEvEUlddE_St5arrayIPcLm3EELi4E23TrivialOffsetCalculatorILi2EjESA_ILi1EjENS0_6memory15LoadWithoutCastENSD_16StoreWithoutCastEEEviT_T0_T2_T3_T4_T5_,"ax",@progbits
	.align	128
        .global         _ZN2at6native27unrolled_elementwise_kernelIZZZNS0_12prelu_kernelERNS_14TensorIteratorEENKUlvE_clEvENKUlvE_clEvEUlddE_St5arrayIPcLm3EELi4E23TrivialOffsetCalculatorILi2EjESA_ILi1EjENS0_6memory15LoadWithoutCastENSD_16StoreWithoutCastEEEviT_T0_T2_T3_T4_T5_
        .type           _ZN2at6native27unrolled_elementwise_kernelIZZZNS0_12prelu_kernelERNS_14TensorIteratorEENKUlvE_clEvENKUlvE_clEvEUlddE_St5arrayIPcLm3EELi4E23TrivialOffsetCalculatorILi2EjESA_ILi1EjENS0_6memory15LoadWithoutCastENSD_16StoreWithoutCastEEEviT_T0_T2_T3_T4_T5_,@function
        .size           _ZN2at6native27unrolled_elementwise_kernelIZZZNS0_12prelu_kernelERNS_14TensorIteratorEENKUlvE_clEvENKUlvE_clEvEUlddE_St5arrayIPcLm3EELi4E23TrivialOffsetCalculatorILi2EjESA_ILi1EjENS0_6memory15LoadWithoutCastENSD_16StoreWithoutCastEEEviT_T0_T2_T3_T4_T5_,(.L_x_3628 - _ZN2at6native27unrolled_elementwise_kernelIZZZNS0_12prelu_kernelERNS_14TensorIteratorEENKUlvE_clEvENKUlvE_clEvEUlddE_St5arrayIPcLm3EELi4E23TrivialOffsetCalculatorILi2EjESA_ILi1EjENS0_6memory15LoadWithoutCastENSD_16StoreWithoutCastEEEviT_T0_T2_T3_T4_T5_)
        .other          _ZN2at6native27unrolled_elementwise_kernelIZZZNS0_12prelu_kernelERNS_14TensorIteratorEENKUlvE_clEvENKUlvE_clEvEUlddE_St5arrayIPcLm3EELi4E23TrivialOffsetCalculatorILi2EjESA_ILi1EjENS0_6memory15LoadWithoutCastENSD_16StoreWithoutCastEEEviT_T0_T2_T3_T4_T5_,@"STO_CUDA_ENTRY STV_DEFAULT"
_ZN2at6native27unrolled_elementwise_kernelIZZZNS0_12prelu_kernelERNS_14TensorIteratorEENKUlvE_clEvENKUlvE_clEvEUlddE_St5arrayIPcLm3EELi4E23TrivialOffsetCalculatorILi2EjESA_ILi1EjENS0_6memory15LoadWithoutCastENSD_16StoreWithoutCastEEEviT_T0_T2_T3_T4_T5_:
.text._ZN2at6native27unrolled_elementwise_kernelIZZZNS0_12prelu_kernelERNS_14TensorIteratorEENKUlvE_clEvENKUlvE_clEvEUlddE_St5arrayIPcLm3EELi4E23TrivialOffsetCalculatorILi2EjESA_ILi1EjENS0_6memory15LoadWithoutCastENSD_16StoreWithoutCastEEEviT_T0_T2_T3_T4_T5_:
[----:B------:R-:W-:Y:S01]  /*0000*/  LDC R1, c[0x0][0x37c] ;  /* 0x0000df00ff017b82 */ /* 0x000fe20000000800 */
[----:B------:R-:W0:Y:S07]  /*0010*/  S2R R0, SR_CTAID.X ;  /* 0x0000000000007919 */ /* 0x000e2e0000002500 */
[----:B------:R-:W0:Y:S01]  /*0020*/  LDC R3, c[0x0][0x380] ;  /* 0x0000e000ff037b82 */ /* 0x000e220000000800 */
[----:B------:R-:W1:Y:S01]  /*0030*/  LDCU.64 UR4, c[0x0][0x358] ;  /* 0x00006b00ff0477ac */ /* 0x000e620008000a00 */
[----:B------:R-:W-:Y:S01]  /*0040*/  CS2R R4, SRZ ;  /* 0x0000000000047805 */ /* 0x000fe2000001ff00 */
[----:B------:R-:W2:Y:S05]  /*0050*/  S2R R25, SR_TID.X ;  /* 0x0000000000197919 */ /* 0x000eaa0000002100 */
[----:B------:R-:W3:Y:S08]  /*0060*/  LDC.64 R6, c[0x0][0x390] ;  /* 0x0000e400ff067b82 */ /* 0x000ef00000000a00 */
[----:B------:R-:W4:Y:S08]  /*0070*/  LDC.64 R16, c[0x0][0x398] ;  /* 0x0000e600ff107b82 */ /* 0x000f300000000a00 */
[----:B------:R-:W5:Y:S01]  /*0080*/  LDC.64 R28, c[0x0][0x390] ;  /* 0x0000e400ff1c7b82 */ /* 0x000f620000000a00 */
[----:B0-----:R-:W-:-:S07]  /*0090*/  IMAD R22, R0, -0x200, R3 ;  /* 0xfffffe0000167824 */ /* 0x001fce00078e0203 */
[----:B------:R-:W0:Y:S01]  /*00a0*/  LDC.64 R18, c[0x0][0x390] ;  /* 0x0000e400ff127b82 */ /* 0x000e220000000a00 */
[----:B--2---:R-:W-:Y:S01]  /*00b0*/  IMAD.MOV.U32 R23, RZ, RZ, R25 ;  /* 0x000000ffff177224 */ /* 0x004fe200078e0019 */
[----:B------:R-:W-:-:S06]  /*00c0*/  ISETP.GE.AND P0, PT, R25, R22, PT ;  /* 0x000000161900720c */ /* 0x000fcc0003f06270 */
[----:B------:R-:W2:Y:S01]  /*00d0*/  LDC.64 R2, c[0x0][0x398] ;  /* 0x0000e600ff027b82 */ /* 0x000ea20000000a00 */
[----:B------:R-:W-:-:S07]  /*00e0*/  CS2R R10, SRZ ;  /* 0x00000000000a7805 */ /* 0x000fce000001ff00 */
[----:B------:R-:W0:Y:S01]  /*00f0*/  LDC.64 R14, c[0x0][0x398] ;  /* 0x0000e600ff0e7b82 */ /* 0x000e220000000a00 */
[----:B------:R-:W-:Y:S02]  /*0100*/  @!P0 VIADD R25, R23, 0x80 ;  /* 0x0000008017198836 */ /* 0x000fe40000000000 */
[----:B------:R-:W-:-:S03]  /*0110*/  @!P0 IMAD R9, R0, 0x200, R23 ;  /* 0x0000020000098824 */ /* 0x000fc600078e0217 */
[----:B------:R-:W-:Y:S01]  /*0120*/  ISETP.GE.AND P1, PT, R25, R22, PT ;  /* 0x000000161900720c */ /* 0x000fe20003f26270 */
[----:B---3--:R-:W-:-:S04]  /*0130*/  @!P0 IMAD.WIDE.U32 R6, R9, 0x8, R6 ;  /* 0x0000000809068825 */ /* 0x008fc800078e0006 */
[----:B----4-:R-:W-:Y:S01]  /*0140*/  @!P0 IMAD.WIDE.U32 R16, R9, 0x8, R16 ;  /* 0x0000000809108825 */ /* 0x010fe200078e0010 */
[----:B-1----:R1:W3:Y:S01]  /*0150*/  @!P0 LDG.E.64 R4, desc[UR4][R6.64] ;  /* 0x0000000406048981 */ /* 0x0022e2000c1e1b00 */
[----:B------:R-:W4:Y:S01]  /*0160*/  LDC.64 R8, c[0x0][0x390] ;  /* 0x0000e400ff087b82 */ /* 0x000f220000000a00 */
[----:B------:R-:W-:Y:S02]  /*0170*/  CS2R R12, SRZ ;  /* 0x00000000000c7805 */ /* 0x000fe4000001ff00 */
[----:B------:R5:W3:Y:S03]  /*0180*/  @!P0 LDG.E.64 R10, desc[UR4][R16.64] ;  /* 0x00000004100a8981 */ /* 0x000ae6000c1e1b00 */
[----:B------:R-:W-:Y:S02]  /*0190*/  @!P1 IMAD R21, R0, 0x200, R25 ;  /* 0x0000020000159824 */ /* 0x000fe400078e0219 */
[----:B------:R-:W-:Y:S01]  /*01a0*/  @!P1 VIADD R25, R25, 0x80 ;  /* 0x0000008019199836 */ /* 0x000fe20000000000 */
[----:B-1----:R-:W1:Y:S04]  /*01b0*/  LDC.64 R6, c[0x0][0x398] ;  /* 0x0000e600ff067b82 */ /* 0x002e680000000a00 */
[----:B------:R-:W-:-:S13]  /*01c0*/  ISETP.GE.AND P3, PT, R25, R22, PT ;  /* 0x000000161900720c */ /* 0x000fda0003f66270 */
[----:B------:R-:W-:Y:S01]  /*01d0*/  @!P3 LEA R27, R0, R25, 0x9 ;  /* 0x00000019001bb211 */ /* 0x000fe200078e48ff */
[----:B------:R-:W-:-:S05]  /*01e0*/  @!P3 VIADD R25, R25, 0x80 ;  /* 0x000000801919b836 */ /* 0x000fca0000000000 */
[----:B------:R-:W-:Y:S02]  /*01f0*/  ISETP.GE.AND P2, PT, R25, R22, PT ;  /* 0x000000161900720c */ /* 0x000fe40003f46270 */
[----:B-----5:R-:W-:Y:S01]  /*0200*/  CS2R R16, SRZ ;  /* 0x0000000000107805 */ /* 0x020fe2000001ff00 */
[----:B------:R-:W-:-:S04]  /*0210*/  @!P1 IMAD.WIDE.U32 R28, R21, 0x8, R28 ;  /* 0x00000008151c9825 */ /* 0x000fc800078e001c */
[----:B--2---:R-:W-:Y:S01]  /*0220*/  @!P1 IMAD.WIDE.U32 R2, R21, 0x8, R2 ;  /* 0x0000000815029825 */ /* 0x004fe200078e0002 */
[----:B------:R4:W2:Y:S01]  /*0230*/  @!P1 LDG.E.64 R12, desc[UR4][R28.64] ;  /* 0x000000041c0c9981 */ /* 0x0008a2000c1e1b00 */
[----:B------:R-:W-:-:S03]  /*0240*/  CS2R R20, SRZ ;  /* 0x0000000000147805 */ /* 0x000fc6000001ff00 */
[----:B------:R1:W5:Y:S01]  /*0250*/  @!P1 LDG.E.64 R16, desc[UR4][R2.64] ;  /* 0x0000000402109981 */ /* 0x000362000c1e1b00 */
[----:B------:R-:W-:Y:S01]  /*0260*/  @!P2 IMAD R26, R0, 0x200, R25 ;  /* 0x00000200001aa824 */ /* 0x000fe200078e0219 */
[----:B------:R-:W-:Y:S01]  /*0270*/  CS2R R24, SRZ ;  /* 0x0000000000187805 */ /* 0x000fe2000001ff00 */
[----:B0-----:R-:W-:-:S04]  /*0280*/  @!P3 IMAD.WIDE.U32 R18, R27, 0x8, R18 ;  /* 0x000000081b12b825 */ /* 0x001fc800078e0012 */
[C---:B----4-:R-:W-:Y:S01]  /*0290*/  @!P2 IMAD.WIDE.U32 R28, R26.reuse, 0x8, R8 ;  /* 0x000000081a1ca825 */ /* 0x050fe200078e0008 */
[----:B------:R-:W-:Y:S01]  /*02a0*/  CS2R R8, SRZ ;  /* 0x0000000000087805 */ /* 0x000fe2000001ff00 */
[----:B------:R-:W4:Y:S02]  /*02b0*/  @!P3 LDG.E.64 R20, desc[UR4][R18.64] ;  /* 0x000000041214b981 */ /* 0x000f24000c1e1b00 */
[----:B-1----:R-:W-:Y:S01]  /*02c0*/  @!P3 IMAD.WIDE.U32 R2, R27, 0x8, R6 ;  /* 0x000000081b02b825 */ /* 0x002fe200078e0006 */
[----:B------:R-:W-:Y:S01]  /*02d0*/  CS2R R6, SRZ ;  /* 0x0000000000067805 */ /* 0x000fe2000001ff00 */
[----:B------:R-:W4:Y:S02]  /*02e0*/  @!P2 LDG.E.64 R24, desc[UR4][R28.64] ;  /* 0x000000041c18a981 */ /* 0x000f24000c1e1b00 */
[----:B------:R-:W-:-:S03]  /*02f0*/  @!P2 IMAD.WIDE.U32 R14, R26, 0x8, R14 ;  /* 0x000000081a0ea825 */ /* 0x000fc600078e000e */
[----:B------:R0:W4:Y:S04]  /*0300*/  @!P3 LDG.E.64 R6, desc[UR4][R2.64] ;  /* 0x000000040206b981 */ /* 0x000128000c1e1b00 */
[----:B------:R-:W4:Y:S01]  /*0310*/  @!P2 LDG.E.64 R8, desc[UR4][R14.64] ;  /* 0x000000040e08a981 */ /* 0x000f22000c1e1b00 */
[----:B------:R-:W-:Y:S04]  /*0320*/  BSSY.RECONVERGENT B0, `(.L_x_3570) ;  /* 0x0000041000007945 */ /* 0x000fe80003800200 */
[----:B------:R-:W-:Y:S01]  /*0330*/  BSSY.RELIABLE B1, `(.L_x_3571) ;  /* 0x0000039000017945 */ /* 0x000fe20003800100 */
[----:B---3--:R-:W-:-:S15]  /*0340*/  DSETP.GT.AND P3, PT, R4, RZ, PT ;  /* 0x000000ff0400722a */ /* 0x008fde0003f64000 */
[----:B------:R-:W-:-:S15]  /*0350*/  NOP ;  /* 0x0000000000007918 */ /* 0x000fde0000000000 */
[----:B------:R-:W-:-:S15]  /*0360*/  NOP ;  /* 0x0000000000007918 */ /* 0x000fde0000000000 */
[----:B------:R-:W-:-:S15]  /*0370*/  NOP ;  /* 0x0000000000007918 */ /* 0x000fde0000000000 */
[----:B------:R-:W-:-:S04]  /*0380*/  NOP ;  /* 0x0000000000007918 */ /* 0x000fc80000000000 */
[----:B------:R-:W0:Y:S02]  /*0390*/  DMUL R10, R10, R4 ;  /* 0x000000040a0a7228 */ /* 0x000e240000000000 */
[----:B0-----:R-:W-:Y:S02]  /*03a0*/  FSEL R2, R4, R10, P3 ;  /* 0x0000000a04027208 */ /* 0x001fe40001800000 */
[----:B------:R-:W-:Y:S02]  /*03b0*/  FSEL R3, R5, R11, P3 ;  /* 0x0000000b05037208 */ /* 0x000fe40001800000 */
[----:B------:R-:W-:-:S15]  /*03c0*/  ISETP.GE.AND P3, PT, R23, R22, PT ;  /* 0x000000161700720c */ /* 0x000fde0003f66270 */
[----:B------:R-:W-:-:S15]  /*03d0*/  NOP ;  /* 0x0000000000007918 */ /* 0x000fde0000000000 */
[----:B------:R-:W-:-:S15]  /*03e0*/  NOP ;  /* 0x0000000000007918 */ /* 0x000fde0000000000 */
[----:B------:R-:W-:-:S13]  /*03f0*/  NOP ;  /* 0x0000000000007918 */ /* 0x000fda0000000000 */
[----:B--2---:R-:W-:-:S15]  /*0400*/  DSETP.GT.AND P2, PT, R12, RZ, PT ;  /* 0x000000ff0c00722a */ /* 0x004fde0003f44000 */
[----:B------:R-:W-:-:S15]  /*0410*/  NOP ;  /* 0x0000000000007918 */ /* 0x000fde0000000000 */
[----:B------:R-:W-:-:S15]  /*0420*/  NOP ;  /* 0x0000000000007918 */ /* 0x000fde0000000000 */
[----:B------:R-:W-:-:S15]  /*0430*/  NOP ;  /* 0x0000000000007918 */ /* 0x000fde0000000000 */
[----:B------:R-:W-:-:S04]  /*0440*/  NOP ;  /* 0x0000000000007918 */ /* 0x000fc80000000000 */
[----:B-----5:R-:W0:Y:S02]  /*0450*/  DMUL R16, R16, R12 ;  /* 0x0000000c10107228 */ /* 0x020e240000000000 */
[----:B0-----:R-:W-:Y:S02]  /*0460*/  FSEL R4, R12, R16, P2 ;  /* 0x000000100c047208 */ /* 0x001fe40001000000 */
[----:B------:R-:W-:-:S15]  /*0470*/  FSEL R5, R13, R17, P2 ;  /* 0x000000110d057208 */ /* 0x000fde0001000000 */
[----:B------:R-:W-:-:S15]  /*0480*/  NOP ;  /* 0x0000000000007918 */ /* 0x000fde0000000000 */
[----:B------:R-:W-:-:S15]  /*0490*/  NOP ;  /* 0x0000000000007918 */ /* 0x000fde0000000000 */
[----:B------:R-:W-:-:S15]  /*04a0*/  NOP ;  /* 0x0000000000007918 */ /* 0x000fde0000000000 */
[----:B----4-:R-:W-:-:S15]  /*04b0*/  DSETP.GT.AND P1, PT, R20, RZ, PT ;  /* 0x000000ff1400722a */ /* 0x010fde0003f24000 */
        /* <DEDUP_REMOVED lines=19> */
[----:B------:R-:W0:Y:S01]  /*05f0*/  LDC.64 R10, c[0x0][0x388] ;  /* 0x0000e200ff0a7b82 */ /* 0x000e220000000a00 */
[----:B------:R-:W-:Y:S01]  /*0600*/  IMAD R13, R0, 0x200, R23 ;  /* 0x00000200000d7824 */ /* 0x000fe200078e0217 */
[----:B------:R-:W-:-:S04]  /*0610*/  IADD3 R23, PT, PT, R23, 0x80, RZ ;  /* 0x0000008017177810 */ /* 0x000fc80007ffe0ff */
[----:B------:R-:W-:-:S13]  /*0620*/  ISETP.GE.AND P0, PT, R23, R22, PT ;  /* 0x000000161700720c */ /* 0x000fda0003f06270 */
[----:B------:R-:W-:Y:S05]  /*0630*/  @P0 BREAK.RELIABLE B1 ;  /* 0x0000000000010942 */ /* 0x000fea0003800100 */
[----:B0-----:R-:W-:-:S05]  /*0640*/  IMAD.WIDE.U32 R10, R13, 0x8, R10 ;  /* 0x000000080d0a7825 */ /* 0x001fca00078e000a */
[----:B------:R0:W-:Y:S01]  /*0650*/  STG.E.64 desc[UR4][R10.64], R2 ;  /* 0x000000020a007986 */ /* 0x0001e2000c101b04 */
[----:B------:R-:W-:Y:S05]  /*0660*/  @P0 BRA `(.L_x_3573) ;  /* 0x0000000000300947 */ /* 0x000fea0003800000 */
[----:B0-----:R-:W0:Y:S01]  /*0670*/  LDC.64 R2, c[0x0][0x388] ;  /* 0x0000e200ff027b82 */ /* 0x001e220000000a00 */
[----:B------:R-:W-:Y:S02]  /*0680*/  IMAD R11, R0, 0x200, R23 ;  /* 0x00000200000b7824 */ /* 0x000fe400078e0217 */
[----:B------:R-:W-:Y:S02]  /*0690*/  VIADD R23, R23, 0x80 ;  /* 0x0000008017177836 */ /* 0x000fe40000000000 */
[----:B0-----:R-:W-:-:S05]  /*06a0*/  IMAD.WIDE.U32 R2, R11, 0x8, R2 ;  /* 0x000000080b027825 */ /* 0x001fca00078e0002 */
[----:B------:R0:W-:Y:S02]  /*06b0*/  STG.E.64 desc[UR4][R2.64], R4 ;  /* 0x0000000402007986 */ /* 0x0001e4000c101b04 */
.L_x_3572:
[----:B------:R-:W-:Y:S05]  /*06c0*/  BSYNC.RELIABLE B1 ;  /* 0x0000000000017941 */ /* 0x000fea0003800100 */
.L_x_3571:
[----:B------:R-:W-:-:S13]  /*06d0*/  ISETP.GE.AND P0, PT, R23, R22, PT ;  /* 0x000000161700720c */ /* 0x000fda0003f06270 */
[----:B0-----:R-:W0:Y:S01]  /*06e0*/  @!P0 LDC.64 R2, c[0x0][0x388] ;  /* 0x0000e200ff028b82 */ /* 0x001e220000000a00 */
[----:B------:R-:W-:Y:S01]  /*06f0*/  @!P0 IMAD R5, R0, 0x200, R23 ;  /* 0x0000020000058824 */ /* 0x000fe200078e0217 */
[----:B------:R-:W-:-:S03]  /*0700*/  @!P0 IADD3 R23, PT, PT, R23, 0x80, RZ ;  /* 0x0000008017178810 */ /* 0x000fc60007ffe0ff */
[----:B0-----:R-:W-:-:S05]  /*0710*/  @!P0 IMAD.WIDE.U32 R2, R5, 0x8, R2 ;  /* 0x0000000805028825 */ /* 0x001fca00078e0002 */
[----:B------:R1:W-:Y:S02]  /*0720*/  @!P0 STG.E.64 desc[UR4][R2.64], R6 ;  /* 0x0000000602008986 */ /* 0x0003e4000c101b04 */
.L_x_3573:
[----:B------:R-:W-:Y:S05]  /*0730*/  BSYNC.RECONVERGENT B0 ;  /* 0x0000000000007941 */ /* 0x000fea0003800200 */
.L_x_3570:
[----:B------:R-:W-:Y:S05]  /*0740*/  WARPSYNC.ALL ;  /* 0x0000000000007948 */ /* 0x000fea0003800000 */
[----:B------:R-:W-:-:S13]  /*0750*/  ISETP.GE.AND P0, PT, R23, R22, PT ;  /* 0x000000161700720c */ /* 0x000fda0003f06270 */
[----:B------:R-:W-:Y:S05]  /*0760*/  @P0 EXIT ;  /* 0x000000000000094d */ /* 0x000fea0003800000 */
[----:B01----:R-:W0:Y:S01]  /*0770*/  LDC.64 R2, c[0x0][0x388] ;  /* 0x0000e200ff027b82 */ /* 0x003e220000000a00 */
[----:B------:R-:W-:-:S04]  /*0780*/  IMAD R23, R0, 0x200, R23 ;  /* 0x0000020000177824 */ /* 0x000fc800078e0217 */
[----:B0-----:R-:W-:-:S05]  /*0790*/  IMAD.WIDE.U32 R2, R23, 0x8, R2 ;  /* 0x0000000817027825 */ /* 0x001fca00078e0002 */
[----:B------:R-:W-:Y:S01]  /*07a0*/  STG.E.64 desc[UR4][R2.64], R8 ;  /* 0x0000000802007986 */ /* 0x000fe2000c101b04 */
[----:B------:R-:W-:Y:S05]  /*07b0*/  EXIT ;  /* 0x000000000000794d */ /* 0x000fea0003800000 */
.L_x_3574:
        /* <DEDUP_REMOVED lines=12> */
.L_x_3628:


//--------------------- .text._ZN2at6native29vectorized_elementwise_kernelILi2EZZZNS0_12prelu_kernelERNS_14TensorIteratorEENKUlvE_clEvENKUlvE_clEvEUlddE_St5arrayIPcLm3EEEEviT0_T1_ --------------------------
	.section	.text._ZN2at6native29vectorized_elementwise_kernelILi2EZZZNS0_12prelu_kernelERNS_14TensorIteratorEENKUlvE_clEvENKUlvE_clEvEUlddE_St5arrayIPcLm3EEEEviT0_T1_,"ax",@progbits
	.align	128
        .global         _ZN2at6native29vectorized_elementwise_kernelILi2EZZZNS0_12prelu_kernelERNS_14TensorIteratorEENKUlvE_clEvENKUlvE_clEvEUlddE_St5arrayIPcLm3EEEEviT0_T1_
        .type           _ZN2at6native29vectorized_elementwise_kernelILi2EZZZNS0_12prelu_kernelERNS_14TensorIteratorEENKUlvE_clEvENKUlvE_clEvEUlddE_St5arrayIPcLm3EEEEviT0_T1_,@function
        .size           _ZN2at6native29vectorized_elementwise_kernelILi2EZZZNS0_12prelu_kernelERNS_14TensorIteratorEENKUlvE_clEvENKUlvE_clEvEUlddE_St5arrayIPcLm3EEEEviT0_T1_,(.L_x_3629 - _ZN2at6native29vectorized_elementwise_kernelILi2EZZZNS0_12prelu_kernelERNS_14TensorIteratorEENKUlvE_clEvENKUlvE_clEvEUlddE_St5arrayIPcLm3EEEEviT0_T1_)
        .other          _ZN2at6native29vectorized_elementwise_kernelILi2EZZZNS0_12prelu_kernelERNS_14TensorIteratorEENKUlvE_clEvENKUlvE_clEvEUlddE_St5arrayIPcLm3EEEEviT0_T1_,@"STO_CUDA_ENTRY STV_DEFAULT"
_ZN2at6native29vectorized_elementwise_kernelILi2EZZZNS0_12prelu_kernelERNS_14TensorIteratorEENKUlvE_clEvENKUlvE_clEvEUlddE_St5arrayIPcLm3EEEEviT0_T1_:
.text._ZN2at6native29vectorized_elementwise_kernelILi2EZZZNS0_12prelu_kernelERNS_14TensorIteratorEENKUlvE_clEvENKUlvE_clEvEUlddE_St5arrayIPcLm3EEEEviT0_T1_:
        /* <DEDUP_REMOVED lines=10> */
[----:B------:R-:W-:-:S07]  /*00a0*/  CS2R R6, SRZ ;  /* 0x0000000000067805 */ /* 0x000fce000001ff00 */
[----:B------:R-:W2:Y:S08]  /*00b0*/  LDC.64 R34, c[0x0][0x398] ;  /* 0x0000e600ff227b82 */ /* 0x000eb00000000a00 */
[----:B------:R-:W3:Y:S08]  /*00c0*/  LDC.64 R24, c[0x0][0x390] ;  /* 0x0000e400ff187b82 */ /* 0x000ef00000000a00 */
[----:B------:R-:W4:Y:S01]  /*00d0*/  LDC.64 R30, c[0x0][0x398] ;  /* 0x0000e600ff1e7b82 */ /* 0x000f220000000a00 */
[----:B0-----:R-:W-:Y:S01]  /*00e0*/  ISETP.GE.U32.AND P0, PT, R37, R2, PT ;  /* 0x000000022500720c */ /* 0x001fe20003f06070 */
[----:B------:R-:W-:-:S06]  /*00f0*/  IMAD.MOV.U32 R3, RZ, RZ, R37 ;  /* 0x000000ffff037224 */ /* 0x000fcc00078e0025 */
[----:B------:R-:W0:Y:S08]  /*0100*/  LDC.64 R32, c[0x0][0x390] ;  /* 0x0000e400ff207b82 */ /* 0x000e300000000a00 */
[----:B------:R-:W5:Y:S01]  /*0110*/  LDC.64 R26, c[0x0][0x398] ;  /* 0x0000e600ff1a7b82 */ /* 0x000f620000000a00 */
[----:B------:R-:W-:Y:S02]  /*0120*/  @!P0 VIADD R37, R3, 0x80 ;  /* 0x0000008003258836 */ /* 0x000fe40000000000 */
[----:B------:R-:W-:-:S03]  /*0130*/  @!P0 IMAD.IADD R5, R0, 0x1, R3 ;  /* 0x0000000100058824 */ /* 0x000fc600078e0203 */
[----:B------:R-:W-:Y:S01]  /*0140*/  ISETP.GE.U32.AND P1, PT, R37, R2, PT ;  /* 0x000000022500720c */ /* 0x000fe20003f26070 */
[C---:B-1----:R-:W-:Y:S01]  /*0150*/  @!P0 IMAD.WIDE.U32 R12, R5.reuse, 0x8, R12 ;  /* 0x00000008050c8825 */ /* 0x042fe200078e000c */
[----:B------:R-:W1:Y:S03]  /*0160*/  LDC.64 R28, c[0x0][0x390] ;  /* 0x0000e400ff1c7b82 */ /* 0x000e660000000a00 */
[----:B--2---:R-:W-:Y:S01]  /*0170*/  @!P0 IMAD.WIDE.U32 R34, R5, 0x8, R34 ;  /* 0x0000000805228825 */ /* 0x004fe200078e0022 */
[----:B------:R-:W-:-:S04]  /*0180*/  CS2R R4, SRZ ;  /* 0x0000000000047805 */ /* 0x000fc8000001ff00 */
[----:B------:R-:W2:Y:S01]  /*0190*/  @!P0 LDG.E.64 R6, desc[UR4][R34.64] ;  /* 0x0000000422068981 */ /* 0x000ea2000c1e1b00 */
[----:B------:R-:W1:Y:S02]  /*01a0*/  LDC.64 R14, c[0x0][0x398] ;  /* 0x0000e600ff0e7b82 */ /* 0x000e640000000a00 */
[----:B------:R-:W-:Y:S01]  /*01b0*/  @!P1 IMAD.IADD R9, R0, 0x1, R37 ;  /* 0x0000000100099824 */ /* 0x000fe200078e0225 */
[----:B------:R4:W2:Y:S01]  /*01c0*/  @!P0 LDG.E.64 R4, desc[UR4][R12.64] ;  /* 0x000000040c048981 */ /* 0x0008a2000c1e1b00 */
[----:B------:R-:W-:-:S04]  /*01d0*/  @!P1 VIADD R37, R37, 0x80 ;  /* 0x0000008025259836 */ /* 0x000fc80000000000 */
[----:B------:R-:W1:Y:S01]  /*01e0*/  LDC.64 R22, c[0x0][0x398] ;  /* 0x0000e600ff167b82 */ /* 0x000e620000000a00 */
[----:B------:R-:W-:-:S07]  /*01f0*/  ISETP.GE.U32.AND P2, PT, R37, R2, PT ;  /* 0x000000022500720c */ /* 0x000fce0003f46070 */
[----:B------:R-:W1:Y:S06]  /*0200*/  LDC.64 R20, c[0x0][0x390] ;  /* 0x0000e400ff147b82 */ /* 0x000e6c0000000a00 */
[----:B------:R-:W-:Y:S01]  /*0210*/  @!P2 IMAD.IADD R19, R0, 0x1, R37 ;  /* 0x000000010013a824 */ /* 0x000fe200078e0225 */
[----:B------:R-:W-:-:S04]  /*0220*/  @!P2 IADD3 R37, PT, PT, R37, 0x80, RZ ;  /* 0x000000802525a810 */ /* 0x000fc80007ffe0ff */
[----:B------:R-:W-:Y:S01]  /*0230*/  ISETP.GE.U32.AND P3, PT, R37, R2, PT ;  /* 0x000000022500720c */ /* 0x000fe20003f66070 */
[----:B---3--:R-:W-:-:S12]  /*0240*/  @!P1 IMAD.WIDE.U32 R24, R9, 0x8, R24 ;  /* 0x0000000809189825 */ /* 0x008fd800078e0018 */
[----:B------:R-:W-:Y:S02]  /*0250*/  @!P3 IMAD.IADD R17, R0, 0x1, R37 ;  /* 0x000000010011b824 */ /* 0x000fe400078e0225 */
[----:B------:R-:W-:-:S05]  /*0260*/  @!P3 VIADD R37, R37, 0x80 ;  /* 0x000000802525b836 */ /* 0x000fca0000000000 */
[----:B------:R-:W-:Y:S01]  /*0270*/  ISETP.GE.U32.AND P0, PT, R37, R2, PT ;  /* 0x000000022500720c */ /* 0x000fe20003f06070 */
[----:B----4-:R-:W-:Y:S01]  /*0280*/  @!P1 IMAD.WIDE.U32 R30, R9, 0x8, R30 ;  /* 0x00000008091e9825 */ /* 0x010fe200078e001e */
[----:B------:R-:W-:Y:S02]  /*0290*/  CS2R R8, SRZ ;  /* 0x0000000000087805 */ /* 0x000fe4000001ff00 */
[----:B------:R-:W-:Y:S01]  /*02a0*/  CS2R R12, SRZ ;  /* 0x00000000000c7805 */ /* 0x000fe2000001ff00 */
[----:B0-----:R-:W-:Y:S01]  /*02b0*/  @!P2 IMAD.WIDE.U32 R32, R19, 0x8, R32 ;  /* 0x000000081320a825 */ /* 0x001fe200078e0020 */
[----:B------:R-:W-:Y:S02]  /*02c0*/  CS2R R10, SRZ ;  /* 0x00000000000a7805 */ /* 0x000fe4000001ff00 */
[----:B------:R0:W3:Y:S04]  /*02d0*/  @!P1 LDG.E.64 R8, desc[UR4][R24.64] ;  /* 0x0000000418089981 */ /* 0x0000e8000c1e1b00 */
[----:B------:R4:W3:Y:S01]  /*02e0*/  @!P2 LDG.E.64 R12, desc[UR4][R32.64] ;  /* 0x00000004200ca981 */ /* 0x0008e2000c1e1b00 */
[----:B------:R-:W-:-:S02]  /*02f0*/  @!P0 IMAD.IADD R36, R0, 0x1, R37 ;  /* 0x0000000100248824 */ /* 0x000fc400078e0225 */
[----:B------:R-:W-:Y:S01]  /*0300*/  @!P0 VIADD R37, R37, 0x80 ;  /* 0x0000008025258836 */ /* 0x000fe20000000000 */
[----:B------:R1:W3:Y:S01]  /*0310*/  @!P1 LDG.E.64 R10, desc[UR4][R30.64] ;  /* 0x000000041e0a9981 */ /* 0x0002e2000c1e1b00 */
[----:B0-----:R-:W0:Y:S03]  /*0320*/  LDC.64 R24, c[0x0][0x390] ;  /* 0x0000e400ff187b82 */ /* 0x001e260000000a00 */
[----:B------:R-:W-:-:S05]  /*0330*/  ISETP.GE.U32.AND P1, PT, R37, R2, PT ;  /* 0x000000022500720c */ /* 0x000fca0003f26070 */
[----:B----4-:R-:W4:Y:S01]  /*0340*/  LDC.64 R32, c[0x0][0x398] ;  /* 0x0000e600ff207b82 */ /* 0x010f220000000a00 */
[----:B-----5:R-:W-:Y:S01]  /*0350*/  @!P2 IMAD.WIDE.U32 R26, R19, 0x8, R26 ;  /* 0x00000008131aa825 */ /* 0x020fe200078e001a */
[----:B------:R-:W-:-:S03]  /*0360*/  CS2R R18, SRZ ;  /* 0x0000000000127805 */ /* 0x000fc6000001ff00 */
[----:B-1----:R-:W-:-:S04]  /*0370*/  @!P3 IMAD.WIDE.U32 R28, R17, 0x8, R28 ;  /* 0x00000008111cb825 */ /* 0x002fc800078e001c */
[----:B------:R-:W-:Y:S01]  /*0380*/  @!P3 IMAD.WIDE.U32 R34, R17, 0x8, R14 ;  /* 0x000000081122b825 */ /* 0x000fe200078e000e */
[----:B------:R-:W-:-:S03]  /*0390*/  CS2R R16, SRZ ;  /* 0x0000000000107805 */ /* 0x000fc6000001ff00 */
[C---:B------:R-:W-:Y:S01]  /*03a0*/  @!P0 IMAD.WIDE.U32 R30, R36.reuse, 0x8, R22 ;  /* 0x00000008241e8825 */ /* 0x040fe200078e0016 */
[----:B------:R-:W-:Y:S02]  /*03b0*/  CS2R R22, SRZ ;  /* 0x0000000000167805 */ /* 0x000fe4000001ff00 */
[----:B------:R-:W-:Y:S01]  /*03c0*/  CS2R R14, SRZ ;  /* 0x00000000000e7805 */ /* 0x000fe2000001ff00 */
[----:B------:R1:W5:Y:S04]  /*03d0*/  @!P3 LDG.E.64 R18, desc[UR4][R34.64] ;  /* 0x000000042212b981 */ /* 0x000368000c1e1b00 */
[----:B------:R1:W5:Y:S04]  /*03e0*/  @!P3 LDG.E.64 R16, desc[UR4][R28.64] ;  /* 0x000000041c10b981 */ /* 0x000368000c1e1b00 */
[----:B------:R0:W5:Y:S01]  /*03f0*/  @!P0 LDG.E.64 R22, desc[UR4][R30.64] ;  /* 0x000000041e168981 */ /* 0x000162000c1e1b00 */
[----:B-1----:R-:W-:Y:S01]  /*0400*/  @!P0 IMAD.WIDE.U32 R34, R36, 0x8, R20 ;  /* 0x0000000824228825 */ /* 0x002fe200078e0014 */
[----:B------:R-:W-:-:S02]  /*0410*/  CS2R R20, SRZ ;  /* 0x0000000000147805 */ /* 0x000fc4000001ff00 */
[----:B------:R1:W5:Y:S01]  /*0420*/  @!P2 LDG.E.64 R14, desc[UR4][R26.64] ;  /* 0x000000041a0ea981 */ /* 0x000362000c1e1b00 */
[----:B------:R-:W-:Y:S02]  /*0430*/  @!P1 IMAD.IADD R29, R0, 0x1, R37 ;  /* 0x00000001001d9824 */ /* 0x000fe400078e0225 */
[----:B------:R-:W-:Y:S01]  /*0440*/  @!P1 VIADD R37, R37, 0x80 ;  /* 0x0000008025259836 */ /* 0x000fe20000000000 */
[----:B------:R4:W5:Y:S01]  /*0450*/  @!P0 LDG.E.64 R20, desc[UR4][R34.64] ;  /* 0x0000000422148981 */ /* 0x000962000c1e1b00 */
[----:B0-----:R-:W0:Y:S01]  /*0460*/  LDC.64 R30, c[0x0][0x390] ;  /* 0x0000e400ff1e7b82 */ /* 0x001e220000000a00 */
[----:B-1----:R-:W-:Y:S02]  /*0470*/  @!P1 IMAD.WIDE.U32 R26, R29, 0x8, R24 ;  /* 0x000000081d1a9825 */ /* 0x002fe400078e0018 */
[----:B------:R-:W-:Y:S02]  /*0480*/  ISETP.GE.U32.AND P0, PT, R37, R2, PT ;  /* 0x000000022500720c */ /* 0x000fe40003f06070 */
[----:B----4-:R-:W-:-:S03]  /*0490*/  @!P1 IMAD.WIDE.U32 R28, R29, 0x8, R32 ;  /* 0x000000081d1c9825 */ /* 0x010fc600078e0020 */
[----:B------:R-:W1:Y:S01]  /*04a0*/  LDC.64 R32, c[0x0][0x398] ;  /* 0x0000e600ff207b82 */ /* 0x000e620000000a00 */
[----:B------:R-:W-:-:S06]  /*04b0*/  CS2R R24, SRZ ;  /* 0x0000000000187805 */ /* 0x000fcc000001ff00 */
[----:B------:R4:W5:Y:S01]  /*04c0*/  @!P1 LDG.E.64 R24, desc[UR4][R26.64] ;  /* 0x000000041a189981 */ /* 0x000962000c1e1b00 */
[----:B------:R-:W-:Y:S02]  /*04d0*/  @!P0 IADD3 R35, PT, PT, R0, R37, RZ ;  /* 0x0000002500238210 */ /* 0x000fe40007ffe0ff */
[----:B----4-:R-:W-:-:S03]  /*04e0*/  CS2R R26, SRZ ;  /* 0x00000000001a7805 */ /* 0x010fc6000001ff00 */
[----:B0-----:R-:W-:-:S03]  /*04f0*/  @!P0 IMAD.WIDE.U32 R30, R35, 0x8, R30 ;  /* 0x00000008231e8825 */ /* 0x001fc600078e001e */
[----:B------:R0:W4:Y:S01]  /*0500*/  @!P1 LDG.E.64 R26, desc[UR4][R28.64] ;  /* 0x000000041c1a9981 */ /* 0x000122000c1e1b00 */
[----:B-1----:R-:W-:Y:S02]  /*0510*/  @!P0 IMAD.WIDE.U32 R32, R35, 0x8, R32 ;  /* 0x0000000823208825 */ /* 0x002fe400078e0020 */
[----:B------:R-:W1:Y:S01]  /*0520*/  LDC.64 R34, c[0x0][0x390] ;  /* 0x0000e400ff227b82 */ /* 0x000e620000000a00 */
[----:B0-----:R-:W-:Y:S01]  /*0530*/  CS2R R28, SRZ ;  /* 0x00000000001c7805 */ /* 0x001fe2000001ff00 */
[----:B------:R-:W-:-:S05]  /*0540*/  @!P0 VIADD R37, R37, 0x80 ;  /* 0x0000008025258836 */ /* 0x000fca0000000000 */
[----:B------:R0:W4:Y:S02]  /*0550*/  @!P0 LDG.E.64 R28, desc[UR4][R30.64] ;  /* 0x000000041e1c8981 */ /* 0x000124000c1e1b00 */
[----:B0-----:R-:W-:-:S06]  /*0560*/  CS2R R30, SRZ ;  /* 0x00000000001e7805 */ /* 0x001fcc000001ff00 */
[----:B------:R0:W4:Y:S01]  /*0570*/  @!P0 LDG.E.64 R30, desc[UR4][R32.64] ;  /* 0x00000004201e8981 */ /* 0x000122000c1e1b00 */
[----:B------:R-:W-:Y:S02]  /*0580*/  ISETP.GE.U32.AND P0, PT, R37, R2, PT ;  /* 0x000000022500720c */ /* 0x000fe40003f06070 */
[----:B0-----:R-:W-:-:S11]  /*0590*/  CS2R R32, SRZ ;  /* 0x0000000000207805 */ /* 0x001fd6000001ff00 */
[----:B------:R-:W-:-:S04]  /*05a0*/  @!P0 IMAD.IADD R37, R0, 0x1, R37 ;  /* 0x0000000100258824 */ /* 0x000fc800078e0225 */
[----:B-1----:R-:W-:-:S05]  /*05b0*/  @!P0 IMAD.WIDE.U32 R34, R37, 0x8, R34 ;  /* 0x0000000825228825 */ /* 0x002fca00078e0022 */
[----:B------:R0:W4:Y:S02]  /*05c0*/  @!P0 LDG.E.64 R32, desc[UR4][R34.64] ;  /* 0x0000000422208981 */ /* 0x000124000c1e1b00 */
[----:B0-----:R-:W0:Y:S02]  /*05d0*/  LDC.64 R34, c[0x0][0x398] ;  /* 0x0000e600ff227b82 */ /* 0x001e240000000a00 */
[----:B0-----:R-:W-:Y:S01]  /*05e0*/  @!P0 IMAD.WIDE.U32 R36, R37, 0x8, R34 ;  /* 0x0000000825248825 */ /* 0x001fe200078e0022 */
[----:B------:R-:W-:-:S06]  /*05f0*/  CS2R R34, SRZ ;  /* 0x0000000000227805 */ /* 0x000fcc000001ff00 */
[----:B------:R-:W4:Y:S01]  /*0600*/  @!P0 LDG.E.64 R34, desc[UR4][R36.64] ;  /* 0x0000000424228981 */ /* 0x000f22000c1e1b00 */
[----:B------:R-:W-:Y:S04]  /*0610*/  BSSY.RECONVERGENT B0, `(.L_x_3576) ;  /* 0x0000089000007945 */ /* 0x000fe80003800200 */
[----:B------:R-:W-:Y:S01]  /*0620*/  BSSY.RELIABLE B1, `(.L_x_3577) ;  /* 0x0000081000017945 */ /* 0x000fe20003800100 */
[----:B--2---:R-:W-:-:S15]  /*0630*/  DSETP.GT.AND P0, PT, R4, RZ, PT ;  /* 0x000000ff0400722a */ /* 0x004fde0003f04000 */
        /* <DEDUP_REMOVED lines=18> */
[----:B------:R-:W-:-:S15]  /*0760*/  ISETP.GE.U32.AND P3, PT, R3, R2, PT ;  /* 0x000000020300720c */ /* 0x000fde0003f66070 */
        /* <DEDUP_REMOVED lines=41> */
[----:B----4-:R-:W0:Y:S02]  /*0a00*/  DMUL R26, R26, R24 ;  /* 0x000000181a1a7228 */ /* 0x010e240000000000 */
        /* <DEDUP_REMOVED lines=26> */
[----:B------:R-:W-:Y:S02]  /*0bb0*/  IMAD.IADD R23, R0, 0x1, R3 ;  /* 0x0000000100177824 */ /* 0x000fe400078e0203 */
[----:B------:R-:W-:-:S05]  /*0bc0*/  VIADD R3, R3, 0x80 ;  /* 0x0000008003037836 */ /* 0x000fca0000000000 */
[----:B------:R-:W-:Y:S01]  /*0bd0*/  ISETP.GE.U32.AND P0, PT, R3, R2, PT ;  /* 0x000000020300720c */ /* 0x000fe20003f06070 */
[----:B0-----:R-:W-:-:S05]  /*0be0*/  IMAD.WIDE.U32 R20, R23, 0x8, R20 ;  /* 0x0000000817147825 */ /* 0x001fca00078e0014 */
[----:B------:R0:W-:Y:S07]  /*0bf0*/  STG.E.64 desc[UR4][R20.64], R4 ;  /* 0x0000000414007986 */ /* 0x0001ee000c101b04 */
[----:B------:R-:W-:Y:S05]  /*0c00*/  @P0 BRA `(.L_x_3579) ;  /* 0x0000000000300947 */ /* 0x000fea0003800000 */
[----:B0-----:R-:W0:Y:S01]  /*0c10*/  LDC.64 R4, c[0x0][0x388] ;  /* 0x0000e200ff047b82 */ /* 0x001e220000000a00 */
[----:B------:R-:W-:Y:S02]  /*0c20*/  IMAD.IADD R21, R0, 0x1, R3 ;  /* 0x0000000100157824 */ /* 0x000fe400078e0203 */
[----:B------:R-:W-:Y:S02]  /*0c30*/  VIADD R3, R3, 0x80 ;  /* 0x0000008003037836 */ /* 0x000fe40000000000 */
[----:B0-----:R-:W-:-:S05]  /*0c40*/  IMAD.WIDE.U32 R4, R21, 0x8, R4 ;  /* 0x0000000815047825 */ /* 0x001fca00078e0004 */
[----:B------:R0:W-:Y:S02]  /*0c50*/  STG.E.64 desc[UR4][R4.64], R6 ;  /* 0x0000000604007986 */ /* 0x0001e4000c101b04 */
.L_x_3578:
[----:B------:R-:W-:-:S13]  /*0c60*/  ISETP.GE.U32.AND P0, PT, R3, R2, PT ;  /* 0x000000020300720c */ /* 0x000fda0003f06070 */
[----:B------:R-:W-:Y:S05]  /*0c70*/  @P0 BRA `(.L_x_3580) ;  /* 0x0000000000300947 */ /* 0x000fea0003800000 */
[----:B0-----:R-:W0:Y:S01]  /*0c80*/  LDC.64 R4, c[0x0][0x388] ;  /* 0x0000e200ff047b82 */ /* 0x001e220000000a00 */
[----:B------:R-:W-:Y:S01]  /*0c90*/  IADD3 R7, PT, PT, R0, R3, RZ ;  /* 0x0000000300077210 */ /* 0x000fe20007ffe0ff */
[----:B------:R-:W-:-:S04]  /*0ca0*/  VIADD R3, R3, 0x80 ;  /* 0x0000008003037836 */ /* 0x000fc80000000000 */
[----:B0-----:R-:W-:-:S05]  /*0cb0*/  IMAD.WIDE.U32 R4, R7, 0x8, R4 ;  /* 0x0000000807047825 */ /* 0x001fca00078e0004 */
[----:B------:R1:W-:Y:S02]  /*0cc0*/  STG.E.64 desc[UR4][R4.64], R8 ;  /* 0x0000000804007986 */ /* 0x0003e4000c101b04 */
.L_x_3579:
[----:B------:R-:W-:-:S13]  /*0cd0*/  ISETP.GE.U32.AND P0, PT, R3, R2, PT ;  /* 0x000000020300720c */ /* 0x000fda0003f06070 */
[----:B------:R-:W-:Y:S05]  /*0ce0*/  @P0 BRA `(.L_x_3581) ;  /* 0x0000000000300947 */ /* 0x000fea0003800000 */
[----:B01----:R-:W0:Y:S01]  /*0cf0*/  LDC.64 R4, c[0x0][0x388] ;  /* 0x0000e200ff047b82 */ /* 0x003e220000000a00 */
[----:B------:R-:W-:Y:S02]  /*0d00*/  IMAD.IADD R7, R0, 0x1, R3 ;  /* 0x0000000100077824 */ /* 0x000fe400078e0203 */
[----:B------:R-:W-:Y:S02]  /*0d10*/  VIADD R3, R3, 0x80 ;  /* 0x0000008003037836 */ /* 0x000fe40000000000 */
[----:B0-----:R-:W-:-:S05]  /*0d20*/  IMAD.WIDE.U32 R4, R7, 0x8, R4 ;  /* 0x0000000807047825 */ /* 0x001fca00078e0004 */
[----:B------:R1:W-:Y:S02]  /*0d30*/  STG.E.64 desc[UR4][R4.64], R10 ;  /* 0x0000000a04007986 */ /* 0x0003e4000c101b04 */
.L_x_3580:
[----:B------:R-:W-:-:S13]  /*0d40*/  ISETP.GE.U32.AND P0, PT, R3, R2, PT ;  /* 0x000000020300720c */ /* 0x000fda0003f06070 */
[----:B------:R-:W-:Y:S05]  /*0d50*/  @P0 BRA `(.L_x_3582) ;  /* 0x0000000000340947 */ /* 0x000fea0003800000 */
[----:B01----:R-:W0:Y:S01]  /*0d60*/  LDC.64 R4, c[0x0][0x388] ;  /* 0x0000e200ff047b82 */ /* 0x003e220000000a00 */
[----:B------:R-:W-:Y:S02]  /*0d70*/  IMAD.IADD R7, R0, 0x1, R3 ;  /* 0x0000000100077824 */ /* 0x000fe400078e0203 */
[----:B------:R-:W-:Y:S02]  /*0d80*/  VIADD R3, R3, 0x80 ;  /* 0x0000008003037836 */ /* 0x000fe40000000000 */
[----:B0-----:R-:W-:-:S05]  /*0d90*/  IMAD.WIDE.U32 R4, R7, 0x8, R4 ;  /* 0x0000000807047825 */ /* 0x001fca00078e0004 */
[----:B------:R2:W-:Y:S02]  /*0da0*/  STG.E.64 desc[UR4][R4.64], R12 ;  /* 0x0000000c04007986 */ /* 0x0005e4000c101b04 */
.L_x_3581:
[----:B------:R-:W-:-:S13]  /*0db0*/  ISETP.GE.U32.AND P0, PT, R3, R2, PT ;  /* 0x000000020300720c */ /* 0x000fda0003f06070 */
[----:B------:R-:W-:Y:S05]  /*0dc0*/  @P0 BREAK.RELIABLE B1 ;  /* 0x0000000000010942 */ /* 0x000fea0003800100 */
[----:B------:R-:W-:Y:S05]  /*0dd0*/  @P0 BRA `(.L_x_3583) ;  /* 0x0000000000300947 */ /* 0x000fea0003800000 */
[----:B012---:R-:W0:Y:S01]  /*0de0*/  LDC.64 R4, c[0x0][0x388] ;  /* 0x0000e200ff047b82 */ /* 0x007e220000000a00 */
[----:B------:R-:W-:Y:S01]  /*0df0*/  IMAD.IADD R7, R0, 0x1, R3 ;  /* 0x0000000100077824 */ /* 0x000fe200078e0203 */
[----:B------:R-:W-:-:S03]  /*0e00*/  IADD3 R3, PT, PT, R3, 0x80, RZ ;  /* 0x0000008003037810 */ /* 0x000fc60007ffe0ff */
[----:B0-----:R-:W-:-:S05]  /*0e10*/  IMAD.WIDE.U32 R4, R7, 0x8, R4 ;  /* 0x0000000807047825 */ /* 0x001fca00078e0004 */
[----:B------:R2:W-:Y:S02]  /*0e20*/  STG.E.64 desc[UR4][R4.64], R14 ;  /* 0x0000000e04007986 */ /* 0x0005e4000c101b04 */
.L_x_3582:
[----:B------:R-:W-:Y:S05]  /*0e30*/  BSYNC.RELIABLE B1 ;  /* 0x0000000000017941 */ /* 0x000fea0003800100 */
.L_x_3577:
[----:B------:R-:W-:-:S13]  /*0e40*/  ISETP.GE.U32.AND P0, PT, R3, R2, PT ;  /* 0x000000020300720c */ /* 0x000fda0003f06070 */
[----:B012---:R-:W0:Y:S01]  /*0e50*/  @!P0 LDC.64 R4, c[0x0][0x388] ;  /* 0x0000e200ff048b82 */ /* 0x007e220000000a00 */
[----:B------:R-:W-:Y:S02]  /*0e60*/  @!P0 IMAD.IADD R7, R0, 0x1, R3 ;  /* 0x0000000100078824 */ /* 0x000fe400078e0203 */
[----:B------:R-:W-:Y:S02]  /*0e70*/  @!P0 VIADD R3, R3, 0x80 ;  /* 0x0000008003038836 */ /* 0x000fe40000000000 */
[----:B0-----:R-:W-:-:S05]  /*0e80*/  @!P0 IMAD.WIDE.U32 R4, R7, 0x8, R4 ;  /* 0x0000000807048825 */ /* 0x001fca00078e0004 */
[----:B------:R3:W-:Y:S02]  /*0e90*/  @!P0 STG.E.64 desc[UR4][R4.64], R16 ;  /* 0x0000001004008986 */ /* 0x0007e4000c101b04 */
.L_x_3583:
[----:B------:R-:W-:Y:S05]  /*0ea0*/  BSYNC.RECONVERGENT B0 ;  /* 0x0000000000007941 */ /* 0x000fea0003800200 */
.L_x_3576:
[----:B------:R-:W-:Y:S05]  /*0eb0*/  WARPSYNC.ALL ;  /* 0x0000000000007948 */ /* 0x000fea0003800000 */
[----:B------:R-:W-:-:S13]  /*0ec0*/  ISETP.GE.U32.AND P0, PT, R3, R2, PT ;  /* 0x000000020300720c */ /* 0x000fda0003f06070 */
[----:B------:R-:W-:Y:S05]  /*0ed0*/  @P0 EXIT ;  /* 0x000000000000094d */ /* 0x000fea0003800000 */
[----:B0123--:R-:W0:Y:S01]  /*0ee0*/  LDC.64 R4, c[0x0][0x388] ;  /* 0x0000e200ff047b82 */ /* 0x00fe220000000a00 */
[----:B------:R-:W-:-:S04]  /*0ef0*/  IMAD.IADD R3, R0, 0x1, R3 ;  /* 0x0000000100037824 */ /* 0x000fc800078e0203 */
[----:B0-----:R-:W-:-:S05]  /*0f00*/  IMAD.WIDE.U32 R2, R3, 0x8, R4 ;  /* 0x0000000803027825 */ /* 0x001fca00078e0004 */
[----:B------:R-:W-:Y:S01]  /*0f10*/  STG.E.64 desc[UR4][R2.64], R18 ;  /* 0x0000001202007986 */ /* 0x000fe2000c101b04 */
[----:B------:R-:W-:Y:S05]  /*0f20*/  EXIT ;  /* 0x000000000000794d */ /* 0x000fea0003800000 */
.L_x_3575:
[----:B------:R-:W0:Y:S01]  /*0f30*/  S2R R37, SR_TID.X ;  /* 0x0000000000257919 */ /* 0x000e220000002100 */
[----:B------:R-:W1:Y:S08]  /*0f40*/  LDC.64 R2, c[0x0][0x390] ;  /* 0x0000e400ff027b82 */ /* 0x000e700000000a00 */
[----:B------:R-:W2:Y:S01]  /*0f50*/  LDC.64 R4, c[0x0][0x398] ;  /* 0x0000e600ff047b82 */ /* 0x000ea20000000a00 */
[----:B-1----:R-:W-:-:S04]  /*0f60*/  IMAD.WIDE.U32 R2, R0, 0x8, R2 ;  /* 0x0000000800027825 */ /* 0x002fc800078e0002 */
[----:B0-----:R-:W-:-:S04]  /*0f70*/  IMAD.WIDE.U32 R2, R37, 0x10, R2 ;  /* 0x0000001025027825 */ /* 0x001fc800078e0002 */
[----:B--2---:R-:W-:Y:S01]  /*0f80*/  IMAD.WIDE.U32 R4, R0, 0x8, R4 ;  /* 0x0000000800047825 */ /* 0x004fe200078e0004 */
[----:B------:R-:W2:Y:S04]  /*0f90*/  LDG.E.128 R12, desc[UR4][R2.64+0x800] ;  /* 0x00080004020c7981 */ /* 0x000ea8000c1e1d00 */
[----:B------:R-:W3:Y:S01]  /*0fa0*/  LDG.E.128 R20, desc[UR4][R2.64+0x1000] ;  /* 0x0010000402147981 */ /* 0x000ee2000c1e1d00 */
[----:B------:R-:W-:-:S03]  /*0fb0*/  IMAD.WIDE.U32 R36, R37, 0x10, R4 ;  /* 0x0000001025247825 */ /* 0x000fc600078e0004 */
[----:B------:R-:W4:Y:S04]  /*0fc0*/  LDG.E.128 R4, desc[UR4][R2.64] ;  /* 0x0000000402047981 */ /* 0x000f28000c1e1d00 */
[----:B------:R-:W5:Y:S04]  /*0fd0*/  LDG.E.128 R8, desc[UR4][R36.64] ;  /* 0x0000000424087981 */ /* 0x000f68000c1e1d00 */
[----:B------:R-:W2:Y:S04]  /*0fe0*/  LDG.E.128 R16, desc[UR4][R36.64+0x800] ;  /* 0x0008000424107981 */ /* 0x000ea8000c1e1d00 */
[----:B------:R-:W3:Y:S04]  /*0ff0*/  LDG.E.128 R24, desc[UR4][R36.64+0x1000] ;  /* 0x0010000424187981 */ /* 0x000ee8000c1e1d00 */
[----:B------:R0:W3:Y:S04]  /*1000*/  LDG.E.128 R28, desc[UR4][R2.64+0x1800] ;  /* 0x00180004021c7981 */ /* 0x0000e8000c1e1d00 */
[----:B------:R-:W3:Y:S01]  /*1010*/  LDG.E.128 R32, desc[UR4][R36.64+0x1800] ;  /* 0x0018000424207981 */ /* 0x000ee2000c1e1d00 */
[----:B----4-:R-:W-:-:S15]  /*1020*/  DSETP.GT.AND P1, PT, R4, RZ, PT ;  /* 0x000000ff0400722a */ /* 0x010fde0003f24000 */
[----:B------:R-:W-:-:S15]  /*1030*/  NOP ;  /* 0x0000000000007918 */ /* 0x000fde0000000000 */
[----:B------:R-:W-:-:S15]  /*1040*/  NOP ;  /* 0x0000000000007918 */ /* 0x000fde0000000000 */
[----:B------:R-:W-:-:S15]  /*1050*/  NOP ;  /* 0x0000000000007918 */ /* 0x000fde0000000000 */
[----:B------:R-:W-:-:S04]  /*1060*/  NOP ;  /* 0x0000000000007918 */ /* 0x000fc80000000000 */
[----:B-----5:R-:W0:Y:S02]  /*1070*/  DMUL R8, R4, R8 ;  /* 0x0000000804087228 */ /* 0x020e240000000000 */
[----:B0-----:R-:W-:Y:S02]  /*1080*/  FSEL R3, R5, R9, P1 ;  /* 0x0000000905037208 */ /* 0x001fe40000800000 */
[----:B------:R-:W-:Y:S01]  /*1090*/  FSEL R2, R4, R8, P1 ;  /* 0x0000000804027208 */ /* 0x000fe20000800000 */
[----:B------:R-:W0:-:S15]  /*10a0*/  S2R R9, SR_TID.X ;  /* 0x0000000000097919 */ /* 0x000e1e0000002100 */
[----:B------:R-:W-:-:S15]  /*10b0*/  NOP ;  /* 0x0000000000007918 */ /* 0x000fde0000000000 */
[----:B------:R-:W-:-:S15]  /*10c0*/  NOP ;  /* 0x0000000000007918 */ /* 0x000fde0000000000 */
[----:B------:R-:W-:-:S14]  /*10d0*/  NOP ;  /* 0x0000000000007918 */ /* 0x000fdc0000000000 */
[----:B------:R-:W-:-:S15]  /*10e0*/  DMUL R10, R6, R10 ;  /* 0x0000000a060a7228 */ /* 0x000fde0000000000 */
[----:B------:R-:W-:-:S15]  /*10f0*/  NOP ;  /* 0x0000000000007918 */ /* 0x000fde0000000000 */
[----:B------:R-:W-:-:S15]  /*1100*/  NOP ;  /* 0x0000000000007918 */ /* 0x000fde0000000000 */
[----:B------:R-:W-:-:S15]  /*1110*/  NOP ;  /* 0x0000000000007918 */ /* 0x000fde0000000000 */
[----:B------:R-:W-:-:S04]  /*1120*/  NOP ;  /* 0x0000000000007918 */ /* 0x000fc80000000000 */
[----:B------:R-:W1:Y:S02]  /*1130*/  DSETP.GT.AND P2, PT, R6, RZ, PT ;  /* 0x000000ff0600722a */ /* 0x000e640003f44000 */
[----:B-1----:R-:W-:Y:S02]  /*1140*/  FSEL R4, R6, R10, P2 ;  /* 0x0000000a06047208 */ /* 0x002fe40001000000 */
[----:B------:R-:W-:Y:S02]  /*1150*/  FSEL R5, R7, R11, P2 ;  /* 0x0000000b07057208 */ /* 0x000fe40001000000 */
[----:B------:R-:W1:Y:S02]  /*1160*/  LDC.64 R6, c[0x0][0x388] ;  /* 0x0000e200ff067b82 */ /* 0x000e640000000a00 */
[----:B-1----:R-:W-:-:S04]  /*1170*/  IMAD.WIDE.U32 R6, R0, 0x8, R6 ;  /* 0x0000000800067825 */ /* 0x002fc800078e0006 */
[----:B0-----:R-:W-:-:S15]  /*1180*/  IMAD.WIDE.U32 R6, R9, 0x10, R6 ;  /* 0x0000001009067825 */ /* 0x001fde00078e0006 */
[----:B------:R-:W-:-:S15]  /*1190*/  NOP ;  /* 0x0000000000007918 */ /* 0x000fde0000000000 */
[----:B------:R-:W-:-:S15]  /*11a0*/  NOP ;  /* 0x0000000000007918 */ /* 0x000fde0000000000 */
[----:B------:R-:W-:-:S07]  /*11b0*/  NOP ;  /* 0x0000000000007918 */ /* 0x000fce0000000000 */
[----:B--2---:R-:W-:-:S15]  /*11c0*/  DMUL R18, R14, R18 ;  /* 0x000000120e127228 */ /* 0x004fde0000000000 */
[----:B------:R-:W-:-:S15]  /*11d0*/  NOP ;  /* 0x0000000000007918 */ /* 0x000fde0000000000 */
[----:B------:R-:W-:-:S15]  /*11e0*/  NOP ;  /* 0x0000000000007918 */ /* 0x000fde0000000000 */
[----:B------:R-:W-:-:S15]  /*11f0*/  NOP ;  /* 0x0000000000007918 */ /* 0x000fde0000000000 */
[----:B------:R-:W-:-:S04]  /*1200*/  NOP ;  /* 0x0000000000007918 */ /* 0x000fc80000000000 */
[----:B------:R-:W0:Y:S02]  /*1210*/  DSETP.GT.AND P4, PT, R14, RZ, PT ;  /* 0x000000ff0e00722a */ /* 0x000e240003f84000 */
[----:B0-----:R-:W-:-:S05]  /*1220*/  FSEL R8, R14, R18, P4 ;  /* 0x000000120e087208 */ /* 0x001fca0002000000 */
[----:B------:R-:W-:Y:S01]  /*1230*/  IMAD.MOV.U32 R14, RZ, RZ, R8 ;  /* 0x000000ffff0e7224 */ /* 0x000fe200078e0008 */
[----:B------:R-:W-:Y:S01]  /*1240*/  FSEL R15, R15, R19, P4 ;  /* 0x000000130f0f7208 */ /* 0x000fe20002000000 */
[----:B------:R-:W-:Y:S01]  /*1250*/  IMAD.MOV.U32 R18, RZ, RZ, R4 ;  /* 0x000000ffff127224 */ /* 0x000fe200078e0004 */
[----:B------:R-:W-:-:S15]  /*1260*/  MOV R19, R5 ;  /* 0x0000000500137202 */ /* 0x000fde0000000f00 */
[----:B------:R-:W-:-:S15]  /*1270*/  NOP ;  /* 0x0000000000007918 */ /* 0x000fde0000000000 */
[----:B------:R-:W-:-:S15]  /*1280*/  NOP ;  /* 0x0000000000007918 */ /* 0x000fde0000000000 */
[----:B------:R-:W-:-:S09]  /*1290*/  NOP ;  /* 0x0000000000007918 */ /* 0x000fd20000000000 */
[----:B---3--:R-:W-:-:S15]  /*12a0*/  DMUL R24, R20, R24 ;  /* 0x0000001814187228 */ /* 0x008fde0000000000 */
[----:B------:R-:W-:-:S15]  /*12b0*/  NOP ;  /* 0x0000000000007918 */ /* 0x000fde0000000000 */
[----:B------:R-:W-:-:S15]  /*12c0*/  NOP ;  /* 0x0000000000007918 */ /* 0x000fde0000000000 */
[----:B------:R-:W-:-:S15]  /*12d0*/  NOP ;  /* 0x0000000000007918 */ /* 0x000fde0000000000 */
[----:B------:R-:W-:-:S04]  /*12e0*/  NOP ;  /* 0x0000000000007918 */ /* 0x000fc80000000000 */
[----:B------:R-:W0:Y:S02]  /*12f0*/  DSETP.GT.AND P5, PT, R20, RZ, PT ;  /* 0x000000ff1400722a */ /* 0x000e240003fa4000 */
[----:B0-----:R-:W-:Y:S02]  /*1300*/  FSEL R10, R20, R24, P5 ;  /* 0x00000018140a7208 */ /* 0x001fe40002800000 */
[----:B------:R-:W-:-:S03]  /*1310*/  FSEL R11, R21, R25, P5 ;  /* 0x00000019150b7208 */ /* 0x000fc60002800000 */
[----:B------:R-:W-:Y:S02]  /*1320*/  IMAD.MOV.U32 R8, RZ, RZ, R10 ;  /* 0x000000ffff087224 */ /* 0x000fe400078e000a */
[----:B------:R-:W-:-:S15]  /*1330*/  IMAD.MOV.U32 R9, RZ, RZ, R11 ;  /* 0x000000ffff097224 */ /* 0x000fde00078e000b */
[----:B------:R-:W-:-:S15]  /*1340*/  NOP ;  /* 0x0000000000007918 */ /* 0x000fde0000000000 */
[----:B------:R-:W-:-:S15]  /*1350*/  NOP ;  /* 0x0000000000007918 */ /* 0x000fde0000000000 */
[----:B------:R-:W-:-:S10]  /*1360*/  NOP ;  /* 0x0000000000007918 */ /* 0x000fd40000000000 */
[----:B------:R-:W-:-:S15]  /*1370*/  DMUL R26, R22, R26 ;  /* 0x0000001a161a7228 */ /* 0x000fde0000000000 */
[----:B------:R-:W-:-:S15]  /*1380*/  NOP ;  /* 0x0000000000007918 */ /* 0x000fde0000000000 */
[----:B------:R-:W-:-:S15]  /*1390*/  NOP ;  /* 0x0000000000007918 */ /* 0x000fde0000000000 */
[----:B------:R-:W-:-:S15]  /*13a0*/  NOP ;  /* 0x0000000000007918 */ /* 0x000fde0000000000 */
[----:B------:R-:W-:-:S04]  /*13b0*/  NOP ;  /* 0x0000000000007918 */ /* 0x000fc80000000000 */
[----:B------:R-:W0:Y:S02]  /*13c0*/  DSETP.GT.AND P6, PT, R22, RZ, PT ;  /* 0x000000ff1600722a */ /* 0x000e240003fc4000 */
[----:B0-----:R-:W-:Y:S02]  /*13d0*/  FSEL R20, R22, R26, P6 ;  /* 0x0000001a16147208 */ /* 0x001fe40003000000 */
[----:B------:R-:W-:-:S03]  /*13e0*/  FSEL R27, R23, R27, P6 ;  /* 0x0000001b171b7208 */ /* 0x000fc60003000000 */
[----:B------:R-:W-:Y:S01]  /*13f0*/  IMAD.MOV.U32 R10, RZ, RZ, R20 ;  /* 0x000000ffff0a7224 */ /* 0x000fe200078e0014 */
[----:B------:R-:W-:-:S05]  /*1400*/  MOV R11, R27 ;  /* 0x0000001b000b7202 */ /* 0x000fca0000000f00 */
[----:B------:R0:W-:-:S15]  /*1410*/  STG.E.128 desc[UR4][R6.64+0x1000], R8 ;  /* 0x0010000806007986 */ /* 0x0001de000c101d04 */
[----:B------:R-:W-:-:S15]  /*1420*/  NOP ;  /* 0x0000000000007918 */ /* 0x000fde0000000000 */
[----:B------:R-:W-:-:S15]  /*1430*/  NOP ;  /* 0x0000000000007918 */ /* 0x000fde0000000000 */
[----:B------:R-:W-:-:S06]  /*1440*/  NOP ;  /* 0x0000000000007918 */ /* 0x000fcc0000000000 */
[----:B------:R-:W-:-:S15]  /*1450*/  DMUL R34, R30, R34 ;  /* 0x000000221e227228 */ /* 0x000fde0000000000 */
[----:B------:R-:W-:-:S15]  /*1460*/  NOP ;  /* 0x0000000000007918 */ /* 0x000fde0000000000 */
[----:B------:R-:W-:-:S15]  /*1470*/  NOP ;  /* 0x0000000000007918 */ /* 0x000fde0000000000 */
[----:B------:R-:W-:-:S15]  /*1480*/  NOP ;  /* 0x0000000000007918 */ /* 0x000fde0000000000 */
[----:B------:R-:W-:-:S04]  /*1490*/  NOP ;  /* 0x0000000000007918 */ /* 0x000fc80000000000 */
[----:B------:R-:W1:Y:S02]  /*14a0*/  DSETP.GT.AND P1, PT, R30, RZ, PT ;  /* 0x000000ff1e00722a */ /* 0x000e640003f24000 */
[----:B-1----:R-:W-:Y:S02]  /*14b0*/  FSEL R21, R30, R34, P1 ;  /* 0x000000221e157208 */ /* 0x002fe40000800000 */
[----:B------:R-:W-:-:S03]  /*14c0*/  FSEL R30, R31, R35, P1 ;  /* 0x000000231f1e7208 */ /* 0x000fc60000800000 */
[----:B0-----:R-:W-:Y:S02]  /*14d0*/  IMAD.MOV.U32 R10, RZ, RZ, R21 ;  /* 0x000000ffff0a7224 */ /* 0x001fe400078e0015 */
        /* <DEDUP_REMOVED lines=15> */
[----:B0-----:R-:W-:Y:S01]  /*15d0*/  FSEL R0, R12, R16, P3 ;  /* 0x000000100c007208 */ /* 0x001fe20001800000 */
[----:B------:R-:W-:Y:S01]  /*15e0*/  IMAD.MOV.U32 R16, RZ, RZ, R2 ;  /* 0x000000ffff107224 */ /* 0x000fe200078e0002 */
[----:B------:R-:W-:Y:S01]  /*15f0*/  FSEL R13, R13, R17, P3 ;  /* 0x000000110d0d7208 */ /* 0x000fe20001800000 */
[----:B------:R-:W-:Y:S02]  /*1600*/  IMAD.MOV.U32 R17, RZ, RZ, R3 ;  /* 0x000000ffff117224 */ /* 0x000fe400078e0003 */
[----:B------:R-:W-:-:S03]  /*1610*/  IMAD.MOV.U32 R12, RZ, RZ, R0 ;  /* 0x000000ffff0c7224 */ /* 0x000fc600078e0000 */
[----:B------:R-:W-:Y:S04]  /*1620*/  STG.E.128 desc[UR4][R6.64], R16 ;  /* 0x0000001006007986 */ /* 0x000fe8000c101d04 */
[----:B------:R-:W-:-:S15]  /*1630*/  STG.E.128 desc[UR4][R6.64+0x800], R12 ;  /* 0x0008000c06007986 */ /* 0x000fde000c101d04 */
[----:B------:R-:W-:-:S15]  /*1640*/  NOP ;  /* 0x0000000000007918 */ /* 0x000fde0000000000 */
[----:B------:R-:W-:-:S15]  /*1650*/  NOP ;  /* 0x0000000000007918 */ /* 0x000fde0000000000 */
[----:B------:R-:W-:-:S05]  /*1660*/  NOP ;  /* 0x0000000000007918 */ /* 0x000fca0000000000 */
[----:B------:R-:W0:Y:S02]  /*1670*/  DSETP.GT.AND P0, PT, R28, RZ, PT ;  /* 0x000000ff1c00722a */ /* 0x000e240003f04000 */
[----:B0-----:R-:W-:Y:S02]  /*1680*/  FSEL R22, R28, R32, P0 ;  /* 0x000000201c167208 */ /* 0x001fe40000000000 */
[----:B------:R-:W-:-:S03]  /*1690*/  FSEL R23, R29, R33, P0 ;  /* 0x000000211d177208 */ /* 0x000fc60000000000 */
[----:B------:R-:W-:Y:S02]  /*16a0*/  IMAD.MOV.U32 R8, RZ, RZ, R22 ;  /* 0x000000ffff087224 */ /* 0x000fe400078e0016 */
[----:B------:R-:W-:-:S05]  /*16b0*/  IMAD.MOV.U32 R9, RZ, RZ, R23 ;  /* 0x000000ffff097224 */ /* 0x000fca00078e0017 */
[----:B------:R-:W-:Y:S01]  /*16c0*/  STG.E.128 desc[UR4][R6.64+0x1800], R8 ;  /* 0x0018000806007986 */ /* 0x000fe2000c101d04 */
[----:B------:R-:W-:Y:S05]  /*16d0*/  EXIT ;  /* 0x000000000000794d */ /* 0x000fea0003800000 */
.L_x_3584:
        /* <DEDUP_REMOVED lines=10> */
.L_x_3629:


//--------------------- .text._ZN2at6native29vectorized_elementwise_kernelILi4EZZZNS0_12prelu_kernelERNS_14TensorIteratorEENKUlvE_clEvENKUlvE_clEvEUlddE_St5arrayIPcLm3EEEEviT0_T1_ --------------------------
	.section	.text._ZN2at6native29vectorized_elementwise_kernelILi4EZZZNS0_12prelu_kernelERNS_14TensorIteratorEENKUlvE_clEvENKUlvE_clEvEUlddE_St5arrayIPcLm3EEEEviT0_T1_,"ax",@progbits
	.align	128
        .global         _ZN2at6native29vectorized_elementwise_kernelILi4EZZZNS0_12prelu_kernelERNS_14TensorIteratorEENKUlvE_clEvENKUlvE_clEvEUlddE_St5arrayIPcLm3EEEEviT0_T1_
        .type           _ZN2at6native29vectorized_elementwise_kernelILi4EZZZNS0_12prelu_kernelERNS_14TensorIteratorEENKUlvE_clEvENKUlvE_clEvEUlddE_St5arrayIPcLm3EEEEviT0_T1_,@function
        .size           _ZN2at6native29vectorized_elementwise_kernelILi4EZZZNS0_12prelu_kernelERNS_14TensorIteratorEENKUlvE_clEvENKUlvE_clEvEUlddE_St5arrayIPcLm3EEEEviT0_T1_,(.L_x_3630 - _ZN2at6native29vectorized_elementwise_kernelILi4EZZZNS0_12prelu_kernelERNS_14TensorIteratorEENKUlvE_clEvENKUlvE_clEvEUlddE_St5arrayIPcLm3EEEEviT0_T1_)
        .other          _ZN2at6native29vectorized_elementwise_kernelILi4EZZZNS0_12prelu_kernelERNS_14TensorIteratorEENKUlvE_clEvENKUlvE_clEvEUlddE_St5arrayIPcLm3EEEEviT0_T1_,@"STO_CUDA_ENTRY STV_DEFAULT"
_ZN2at6native29vectorized_elementwise_kernelILi4EZZZNS0_12prelu_kernelERNS_14TensorIteratorEENKUlvE_clEvENKUlvE_clEvEUlddE_St5arrayIPcLm3EEEEviT0_T1_:
.text._ZN2at6native29vectorized_elementwise_kernelILi4EZZZNS0_12prelu_kernelERNS_14TensorIteratorEENKUlvE_clEvENKUlvE_clEvEUlddE_St5arrayIPcLm3EEEEviT0_T1_:
        /* <DEDUP_REMOVED lines=33> */
[----:B------:R-:W-:Y:S01]  /*0210*/  @!P2 IADD3 R19, PT, PT, R0, R37, RZ ;  /* 0x000000250013a210 */ /* 0x000fe20007ffe0ff */
[----:B------:R-:W-:-:S05]  /*0220*/  @!P2 VIADD R37, R37, 0x80 ;  /* 0x000000802525a836 */ /* 0x000fca0000000000 */
        /* <DEDUP_REMOVED lines=23> */
[----:B------:R-:W-:Y:S01]  /*03a0*/  @!P0 IMAD.WIDE.U32 R30, R36, 0x8, R22 ;  /* 0x00000008241e8825 */ /* 0x000fe200078e0016 */
[----:B------:R-:W-:Y:S02]  /*03b0*/  CS2R R22, SRZ ;  /* 0x0000000000167805 */ /* 0x000fe4000001ff00 */
[----:B------:R-:W-:Y:S01]  /*03c0*/  CS2R R14, SRZ ;  /* 0x00000000000e7805 */ /* 0x000fe2000001ff00 */
[----:B------:R1:W5:Y:S04]  /*03d0*/  @!P3 LDG.E.64 R16, desc[UR4][R28.64] ;  /* 0x000000041c10b981 */ /* 0x000368000c1e1b00 */
[----:B------:R1:W5:Y:S04]  /*03e0*/  @!P3 LDG.E.64 R18, desc[UR4][R34.64] ;  /* 0x000000042212b981 */ /* 0x000368000c1e1b00 */
[----:B------:R0:W5:Y:S01]  /*03f0*/  @!P0 LDG.E.64 R22, desc[UR4][R30.64] ;  /* 0x000000041e168981 */ /* 0x000162000c1e1b00 */
[----:B-1----:R-:W-:-:S03]  /*0400*/  @!P1 IMAD.IADD R29, R0, 0x1, R37 ;  /* 0x00000001001d9824 */ /* 0x002fc600078e0225 */
[----:B------:R1:W5:Y:S01]  /*0410*/  @!P2 LDG.E.64 R14, desc[UR4][R26.64] ;  /* 0x000000041a0ea981 */ /* 0x000362000c1e1b00 */
[----:B------:R-:W-:Y:S01]  /*0420*/  @!P0 IMAD.WIDE.U32 R34, R36, 0x8, R20 ;  /* 0x0000000824228825 */ /* 0x000fe200078e0014 */
[----:B------:R-:W-:Y:S01]  /*0430*/  CS2R R20, SRZ ;  /* 0x0000000000147805 */ /* 0x000fe2000001ff00 */
[----:B0-----:R-:W0:Y:S01]  /*0440*/  LDC.64 R30, c[0x0][0x390] ;  /* 0x0000e400ff1e7b82 */ /* 0x001e220000000a00 */
[----:B------:R-:W-:-:S04]  /*0450*/  @!P1 IADD3 R37, PT, PT, R37, 0x80, RZ ;  /* 0x0000008025259810 */ /* 0x000fc80007ffe0ff */
[----:B------:R4:W5:Y:S01]  /*0460*/  @!P0 LDG.E.64 R20, desc[UR4][R34.64] ;  /* 0x0000000422148981 */ /* 0x000962000c1e1b00 */
[----:B-1----:R-:W-:Y:S01]  /*0470*/  @!P1 IMAD.WIDE.U32 R26, R29, 0x8, R24 ;  /* 0x000000081d1a9825 */ /* 0x002fe200078e0018 */
[----:B------:R-:W-:-:S03]  /*0480*/  ISETP.GE.U32.AND P0, PT, R37, R2, PT ;  /* 0x000000022500720c */ /* 0x000fc60003f06070 */
[----:B----4-:R-:W-:Y:S02]  /*0490*/  @!P1 IMAD.WIDE.U32 R28, R29, 0x8, R32 ;  /* 0x000000081d1c9825 */ /* 0x010fe400078e0020 */
[----:B------:R-:W1:Y:S01]  /*04a0*/  LDC.64 R32, c[0x0][0x398] ;  /* 0x0000e600ff207b82 */ /* 0x000e620000000a00 */
[----:B------:R-:W-:-:S06]  /*04b0*/  CS2R R24, SRZ ;  /* 0x0000000000187805 */ /* 0x000fcc000001ff00 */
[----:B------:R4:W5:Y:S01]  /*04c0*/  @!P1 LDG.E.64 R24, desc[UR4][R26.64] ;  /* 0x000000041a189981 */ /* 0x000962000c1e1b00 */
[----:B------:R-:W-:Y:S01]  /*04d0*/  @!P0 IMAD.IADD R35, R0, 0x1, R37 ;  /* 0x0000000100238824 */ /* 0x000fe200078e0225 */
        /* <DEDUP_REMOVED lines=116> */
[----:B------:R-:W-:Y:S01]  /*0c20*/  IADD3 R21, PT, PT, R0, R3, RZ ;  /* 0x0000000300157210 */ /* 0x000fe20007ffe0ff */
[----:B------:R-:W-:-:S04]  /*0c30*/  VIADD R3, R3, 0x80 ;  /* 0x0000008003037836 */ /* 0x000fc80000000000 */
[----:B0-----:R-:W-:-:S05]  /*0c40*/  IMAD.WIDE.U32 R4, R21, 0x8, R4 ;  /* 0x0000000815047825 */ /* 0x001fca00078e0004 */
[----:B------:R0:W-:Y:S02]  /*0c50*/  STG.E.64 desc[UR4][R4.64], R6 ;  /* 0x0000000604007986 */ /* 0x0001e4000c101b04 */
.L_x_3588:
[----:B------:R-:W-:-:S13]  /*0c60*/  ISETP.GE.U32.AND P0, PT, R3, R2, PT ;  /* 0x000000020300720c */ /* 0x000fda0003f06070 */
[----:B------:R-:W-:Y:S05]  /*0c70*/  @P0 BRA `(.L_x_3590) ;  /* 0x0000000000300947 */ /* 0x000fea0003800000 */
[----:B0-----:R-:W0:Y:S01]  /*0c80*/  LDC.64 R4, c[0x0][0x388] ;  /* 0x0000e200ff047b82 */ /* 0x001e220000000a00 */
[----:B------:R-:W-:Y:S02]  /*0c90*/  IMAD.IADD R7, R0, 0x1, R3 ;  /* 0x0000000100077824 */ /* 0x000fe400078e0203 */
[----:B------:R-:W-:Y:S02]  /*0ca0*/  VIADD R3, R3, 0x80 ;  /* 0x0000008003037836 */ /* 0x000fe40000000000 */
[----:B0-----:R-:W-:-:S05]  /*0cb0*/  IMAD.WIDE.U32 R4, R7, 0x8, R4 ;  /* 0x0000000807047825 */ /* 0x001fca00078e0004 */
[----:B------:R1:W-:Y:S02]  /*0cc0*/  STG.E.64 desc[UR4][R4.64], R8 ;  /* 0x0000000804007986 */ /* 0x0003e4000c101b04 */
.L_x_3589:
[----:B------:R-:W-:-:S13]  /*0cd0*/  ISETP.GE.U32.AND P0, PT, R3, R2, PT ;  /* 0x000000020300720c */ /* 0x000fda0003f06070 */
[----:B------:R-:W-:Y:S05]  /*0ce0*/  @P0 BRA `(.L_x_3591) ;  /* 0x0000000000300947 */ /* 0x000fea0003800000 */
[----:B01----:R-:W0:Y:S01]  /*0cf0*/  LDC.64 R4, c[0x0][0x388] ;  /* 0x0000e200ff047b82 */ /* 0x003e220000000a00 */
[----:B------:R-:W-:Y:S02]  /*0d00*/  IMAD.IADD R7, R0, 0x1, R3 ;  /* 0x0000000100077824 */ /* 0x000fe400078e0203 */
[----:B------:R-:W-:Y:S02]  /*0d10*/  VIADD R3, R3, 0x80 ;  /* 0x0000008003037836 */ /* 0x000fe40000000000 */
[----:B0-----:R-:W-:-:S05]  /*0d20*/  IMAD.WIDE.U32 R4, R7, 0x8, R4 ;  /* 0x0000000807047825 */ /* 0x001fca00078e0004 */
[----:B------:R1:W-:Y:S02]  /*0d30*/  STG.E.64 desc[UR4][R4.64], R10 ;  /* 0x0000000a04007986 */ /* 0x0003e4000c101b04 */
.L_x_3590:
[----:B------:R-:W-:-:S13]  /*0d40*/  ISETP.GE.U32.AND P0, PT, R3, R2, PT ;  /* 0x000000020300720c */ /* 0x000fda0003f06070 */
[----:B------:R-:W-:Y:S05]  /*0d50*/  @P0 BRA `(.L_x_3592) ;  /* 0x0000000000340947 */ /* 0x000fea0003800000 */
[----:B01----:R-:W0:Y:S01]  /*0d60*/  LDC.64 R4, c[0x0][0x388] ;  /* 0x0000e200ff047b82 */ /* 0x003e220000000a00 */
[----:B------:R-:W-:Y:S01]  /*0d70*/  IADD3 R7, PT, PT, R0, R3, RZ ;  /* 0x0000000300077210 */ /* 0x000fe20007ffe0ff */
[----:B------:R-:W-:-:S04]  /*0d80*/  VIADD R3, R3, 0x80 ;  /* 0x0000008003037836 */ /* 0x000fc80000000000 */
[----:B0-----:R-:W-:-:S05]  /*0d90*/  IMAD.WIDE.U32 R4, R7, 0x8, R4 ;  /* 0x0000000807047825 */ /* 0x001fca00078e0004 */
[----:B------:R2:W-:Y:S02]  /*0da0*/  STG.E.64 desc[UR4][R4.64], R12 ;  /* 0x0000000c04007986 */ /* 0x0005e4000c101b04 */
.L_x_3591:
[----:B------:R-:W-:-:S13]  /*0db0*/  ISETP.GE.U32.AND P0, PT, R3, R2, PT ;  /* 0x000000020300720c */ /* 0x000fda0003f06070 */
[----:B------:R-:W-:Y:S05]  /*0dc0*/  @P0 BREAK.RELIABLE B1 ;  /* 0x0000000000010942 */ /* 0x000fea0003800100 */
[----:B------:R-:W-:Y:S05]  /*0dd0*/  @P0 BRA `(.L_x_3593) ;  /* 0x0000000000300947 */ /* 0x000fea0003800000 */
[----:B012---:R-:W0:Y:S01]  /*0de0*/  LDC.64 R4, c[0x0][0x388] ;  /* 0x0000e200ff047b82 */ /* 0x007e220000000a00 */
[----:B------:R-:W-:Y:S02]  /*0df0*/  IMAD.IADD R7, R0, 0x1, R3 ;  /* 0x0000000100077824 */ /* 0x000fe400078e0203 */
[----:B------:R-:W-:Y:S02]  /*0e00*/  VIADD R3, R3, 0x80 ;  /* 0x0000008003037836 */ /* 0x000fe40000000000 */
[----:B0-----:R-:W-:-:S05]  /*0e10*/  IMAD.WIDE.U32 R4, R7, 0x8, R4 ;  /* 0x0000000807047825 */ /* 0x001fca00078e0004 */
[----:B------:R2:W-:Y:S02]  /*0e20*/  STG.E.64 desc[UR4][R4.64], R14 ;  /* 0x0000000e04007986 */ /* 0x0005e4000c101b04 */
.L_x_3592:
[----:B------:R-:W-:Y:S05]  /*0e30*/  BSYNC.RELIABLE B1 ;  /* 0x0000000000017941 */ /* 0x000fea0003800100 */
.L_x_3587:
[----:B------:R-:W-:-:S13]  /*0e40*/  ISETP.GE.U32.AND P0, PT, R3, R2, PT ;  /* 0x000000020300720c */ /* 0x000fda0003f06070 */
[----:B012---:R-:W0:Y:S01]  /*0e50*/  @!P0 LDC.64 R4, c[0x0][0x388] ;  /* 0x0000e200ff048b82 */ /* 0x007e220000000a00 */
[----:B------:R-:W-:Y:S02]  /*0e60*/  @!P0 IMAD.IADD R7, R0, 0x1, R3 ;  /* 0x0000000100078824 */ /* 0x000fe400078e0203 */
[----:B------:R-:W-:Y:S02]  /*0e70*/  @!P0 VIADD R3, R3, 0x80 ;  /* 0x0000008003038836 */ /* 0x000fe40000000000 */
[----:B0-----:R-:W-:-:S05]  /*0e80*/  @!P0 IMAD.WIDE.U32 R4, R7, 0x8, R4 ;  /* 0x0000000807048825 */ /* 0x001fca00078e0004 */
[----:B------:R3:W-:Y:S02]  /*0e90*/  @!P0 STG.E.64 desc[UR4][R4.64], R16 ;  /* 0x0000001004008986 */ /* 0x0007e4000c101b04 */
.L_x_3593:
[----:B------:R-:W-:Y:S05]  /*0ea0*/  BSYNC.RECONVERGENT B0 ;  /* 0x0000000000007941 */ /* 0x000fea0003800200 */
.L_x_3586:
[----:B------:R-:W-:Y:S05]  /*0eb0*/  WARPSYNC.ALL ;  /* 0x0000000000007948 */ /* 0x000fea0003800000 */
[----:B------:R-:W-:-:S13]  /*0ec0*/  ISETP.GE.U32.AND P0, PT, R3, R2, PT ;  /* 0x000000020300720c */ /* 0x000fda0003f06070 */
[----:B------:R-:W-:Y:S05]  /*0ed0*/  @P0 EXIT ;  /* 0x000000000000094d */ /* 0x000fea0003800000 */
[----:B0123--:R-:W0:Y:S01]  /*0ee0*/  LDC.64 R4, c[0x0][0x388] ;  /* 0x0000e200ff047b82 */ /* 0x00fe220000000a00 */
[----:B------:R-:W-:-:S05]  /*0ef0*/  IADD3 R3, PT, PT, R0, R3, RZ ;  /* 0x0000000300037210 */ /* 0x000fca0007ffe0ff */
[----:B0-----:R-:W-:-:S05]  /*0f00*/  IMAD.WIDE.U32 R2, R3, 0x8, R4 ;  /* 0x0000000803027825 */ /* 0x001fca00078e0004 */
[----:B------:R-:W-:Y:S01]  /*0f10*/  STG.E.64 desc[UR4][R2.64], R18 ;  /* 0x0000001202007986 */ /* 0x000fe2000c101b04 */
[----:B------:R-:W-:Y:S05]  /*0f20*/  EXIT ;  /* 0x000000000000794d */ /* 0x000fea0003800000 */
.L_x_3585:
[----:B------:R-:W0:Y:S01]  /*0f30*/  S2R R37, SR_TID.X ;  /* 0x0000000000257919 */ /* 0x000e220000002100 */
[----:B------:R-:W1:Y:S08]  /*0f40*/  LDC.64 R2, c[0x0][0x390] ;  /* 0x0000e400ff027b82 */ /* 0x000e700000000a00 */
[----:B------:R-:W2:Y:S01]  /*0f50*/  LDC.64 R4, c[0x0][0x398] ;  /* 0x0000e600ff047b82 */ /* 0x000ea20000000a00 */
[----:B-1----:R-:W-:-:S04]  /*0f60*/  IMAD.WIDE.U32 R2, R0, 0x8, R2 ;  /* 0x0000000800027825 */ /* 0x002fc800078e0002 */
[----:B0-----:R-:W-:-:S04]  /*0f70*/  IMAD.WIDE.U32 R2, R37, 0x20, R2 ;  /* 0x0000002025027825 */ /* 0x001fc800078e0002 */
[----:B--2---:R-:W-:Y:S01]  /*0f80*/  IMAD.WIDE.U32 R4, R0, 0x8, R4 ;  /* 0x0000000800047825 */ /* 0x004fe200078e0004 */
[----:B------:R0:W2:Y:S03]  /*0f90*/  LDG.E.ENL2.256 R24, R20, desc[UR4][R2.64+0x1000] ;  /* 0xfe0080040214797e */ /* 0x0000a60008121918 */
[----:B------:R-:W-:Y:S02]  /*0fa0*/  IMAD.WIDE.U32 R36, R37, 0x20, R4 ;  /* 0x0000002025247825 */ /* 0x000fe400078e0004 */
[----:B------:R-:W3:Y:S04]  /*0fb0*/  LDG.E.ENL2.256 R8, R4, desc[UR4][R2.64] ;  /* 0xfe0000040204797e */ /* 0x000ee80008121908 */
[----:B------:R-:W4:Y:S04]  /*0fc0*/  LDG.E.ENL2.256 R16, R12, desc[UR4][R36.64] ;  /* 0xfe000004240c797e */ /* 0x000f280008121910 */
[----:B------:R-:W2:Y:S01]  /*0fd0*/  LDG.E.ENL2.256 R32, R28, desc[UR4][R36.64+0x1000] ;  /* 0xfe008004241c797e */ /* 0x000ea20008121920 */
[----:B---3--:R-:W-:-:S15]  /*0fe0*/  DSETP.GT.AND P1, PT, R4, RZ, PT ;  /* 0x000000ff0400722a */ /* 0x008fde0003f24000 */
[----:B------:R-:W-:-:S15]  /*0ff0*/  NOP ;  /* 0x0000000000007918 */ /* 0x000fde0000000000 */
[----:B------:R-:W-:-:S15]  /*1000*/  NOP ;  /* 0x0000000000007918 */ /* 0x000fde0000000000 */
[----:B------:R-:W-:-:S15]  /*1010*/  NOP ;  /* 0x0000000000007918 */ /* 0x000fde0000000000 */
[----:B------:R-:W-:-:S04]  /*1020*/  NOP ;  /* 0x0000000000007918 */ /* 0x000fc80000000000 */
[----:B----4-:R-:W0:Y:S02]  /*1030*/  DMUL R12, R4, R12 ;  /* 0x0000000c040c7228 */ /* 0x010e240000000000 */
[----:B0-----:R-:W-:Y:S02]  /*1040*/  FSEL R3, R5, R13, P1 ;  /* 0x0000000d05037208 */ /* 0x001fe40000800000 */
[----:B------:R-:W-:Y:S01]  /*1050*/  FSEL R2, R4, R12, P1 ;  /* 0x0000000c04027208 */ /* 0x000fe20000800000 */
[----:B------:R-:W0:Y:S04]  /*1060*/  S2R R13, SR_TID.X ;  /* 0x00000000000d7919 */ /* 0x000e280000002100 */
        /* <DEDUP_REMOVED lines=12> */
[----:B------:R-:W1:Y:S01]  /*1130*/  LDC.64 R6, c[0x0][0x388] ;  /* 0x0000e200ff067b82 */ /* 0x000e620000000a00 */
[----:B------:R-:W-:Y:S02]  /*1140*/  IMAD.MOV.U32 R14, RZ, RZ, R4 ;  /* 0x000000ffff0e7224 */ /* 0x000fe400078e0004 */
[----:B------:R-:W-:Y:S02]  /*1150*/  IMAD.MOV.U32 R15, RZ, RZ, R5 ;  /* 0x000000ffff0f7224 */ /* 0x000fe400078e0005 */
[----:B-1----:R-:W-:-:S04]  /*1160*/  IMAD.WIDE.U32 R6, R0, 0x8, R6 ;  /* 0x0000000800067825 */ /* 0x002fc800078e0006 */
[----:B0-----:R-:W-:-:S04]  /*1170*/  IMAD.WIDE.U32 R6, R13, 0x20, R6 ;  /* 0x000000200d067825 */ /* 0x001fc800078e0006 */
[----:B------:R-:W-:-:S15]  /*1180*/  IMAD.MOV.U32 R13, RZ, RZ, R3 ;  /* 0x000000ffff0d7224 */ /* 0x000fde00078e0003 */
[----:B------:R-:W-:-:S15]  /*1190*/  NOP ;  /* 0x0000000000007918 */ /* 0x000fde0000000000 */
[----:B------:R-:W-:-:S15]  /*11a0*/  NOP ;  /* 0x0000000000007918 */ /* 0x000fde0000000000 */
        /* <DEDUP_REMOVED lines=9> */
[----:B------:R-:W-:-:S15]  /*1240*/  MOV R17, R9 ;  /* 0x0000000900117202 */ /* 0x000fde0000000f00 */
[----:B------:R-:W-:-:S15]  /*1250*/  NOP ;  /* 0x0000000000007918 */ /* 0x000fde0000000000 */
[----:B------:R-:W-:-:S15]  /*1260*/  NOP ;  /* 0x0000000000007918 */ /* 0x000fde0000000000 */
[----:B------:R-:W-:-:S11]  /*1270*/  NOP ;  /* 0x0000000000007918 */ /* 0x000fd60000000000 */
        /* <DEDUP_REMOVED lines=9> */
[----:B------:R-:W-:-:S05]  /*1310*/  IMAD.MOV.U32 R19, RZ, RZ, R11 ;  /* 0x000000ffff137224 */ /* 0x000fca00078e000b */
[----:B------:R0:W-:-:S15]  /*1320*/  STG.E.ENL2.256 desc[UR4][R6.64], R12, R16 ;  /* 0xf800000c0610797f */ /* 0x0001de000f121804 */
[----:B------:R-:W-:-:S15]  /*1330*/  NOP ;  /* 0x0000000000007918 */ /* 0x000fde0000000000 */
[----:B------:R-:W-:-:S15]  /*1340*/  NOP ;  /* 0x0000000000007918 */ /* 0x000fde0000000000 */
[----:B------:R-:W-:-:S05]  /*1350*/  NOP ;  /* 0x0000000000007918 */ /* 0x000fca0000000000 */
[----:B--2---:R-:W-:-:S15]  /*1360*/  DMUL R28, R20, R28 ;  /* 0x0000001c141c7228 */ /* 0x004fde0000000000 */
        /* <DEDUP_REMOVED lines=12> */
[----:B------:R-:W-:Y:S02]  /*1430*/  IMAD.MOV.U32 R8, RZ, RZ, R10 ;  /* 0x000000ffff087224 */ /* 0x000fe400078e000a */
[----:B------:R-:W-:-:S15]  /*1440*/  IMAD.MOV.U32 R9, RZ, RZ, R21 ;  /* 0x000000ffff097224 */ /* 0x000fde00078e0015 */
[----:B------:R-:W-:-:S15]  /*1450*/  NOP ;  /* 0x0000000000007918 */ /* 0x000fde0000000000 */
[----:B------:R-:W-:-:S15]  /*1460*/  NOP ;  /* 0x0000000000007918 */ /* 0x000fde0000000000 */
[----:B------:R-:W-:-:S10]  /*1470*/  NOP ;  /* 0x0000000000007918 */ /* 0x000fd40000000000 */
[----:B------:R-:W1:Y:S02]  /*1480*/  DSETP.GT.AND P6, PT, R22, RZ, PT ;  /* 0x000000ff1600722a */ /* 0x000e640003fc4000 */
[----:B-1----:R-:W-:Y:S02]  /*1490*/  FSEL R31, R23, R31, P6 ;  /* 0x0000001f171f7208 */ /* 0x002fe40003000000 */
[----:B------:R-:W-:Y:S02]  /*14a0*/  FSEL R20, R22, R30, P6 ;  /* 0x0000001e16147208 */ /* 0x000fe40003000000 */
[----:B------:R-:W-:-:S03]  /*14b0*/  MOV R11, R31 ;  /* 0x0000001f000b7202 */ /* 0x000fc60000000f00 */
        /* <DEDUP_REMOVED lines=27> */
[----:B------:R-:W-:Y:S01]  /*1670*/  STG.E.ENL2.256 desc[UR4][R6.64+0x1000], R8, R12 ;  /* 0xf8008008060c797f */ /* 0x000fe2000f121804 */
[----:B------:R-:W-:Y:S05]  /*1680*/  EXIT ;  /* 0x000000000000794d */ /* 0x000fea0003800000 */
.L_x_3594:
        /* <DEDUP_REMOVED lines=15> */
.L_x_3630:


//--------------------- .text._ZN2at6native29vectorized_elementwise_kernelILi8EZZZNS0_12prelu_kernelERNS_14TensorIteratorEENKUlvE_clEvENKUlvE_clEvEUlddE_St5arrayIPcLm3EEEEviT0_T1_ --------------------------
	.section	.text._ZN2at6native29vectorized_elementwise_kernelILi8EZZZNS0_12prelu_kernelERNS_14TensorIteratorEENKUlvE_clEvENKUlvE_clEvEUlddE_St5arrayIPcLm3EEEEviT0_T1_,"ax",@progbits
	.align	128
        .global         _ZN2at6native29vectorized_elementwise_kernelILi8EZZZNS0_12prelu_kernelERNS_14TensorIteratorEENKUlvE_clEvENKUlvE_clEvEUlddE_St5arrayIPcLm3EEEEviT0_T1_
        .type           _ZN2at6native29vectorized_elementwise_kernelILi8EZZZNS0_12prelu_kernelERNS_14TensorIteratorEENKUlvE_clEvENKUlvE_clEvEUlddE_St5arrayIPcLm3EEEEviT0_T1_,@function
        .size           _ZN2at6native29vectorized_elementwise_kernelILi8EZZZNS0_12prelu_kernelERNS_14TensorIteratorEENKUlvE_clEvENKUlvE_clEvEUlddE_St5arrayIPcLm3EEEEviT0_T1_,(.L_x_3631 - _ZN2at6native29vectorized_elementwise_kernelILi8EZZZNS0_12prelu_kernelERNS_14TensorIteratorEENKUlvE_clEvENKUlvE_clEvEUlddE_St5arrayIPcLm3EEEEviT0_T1_)
        .other          _ZN2at6native29vectorized_elementwise_kernelILi8EZZZNS0_12prelu_kernelERNS_14TensorIteratorEENKUlvE_clEvENKUlvE_clEvEUlddE_St5arrayIPcLm3EEEEviT0_T1_,@"STO_CUDA_ENTRY STV_DEFAULT"
_ZN2at6native29vectorized_elementwise_kernelILi8EZZZNS0_12prelu_kernelERNS_14TensorIteratorEENKUlvE_clEvENKUlvE_clEvEUlddE_St5arrayIPcLm3EEEEviT0_T1_:
.text._ZN2at6native29vectorized_elementwise_kernelILi8EZZZNS0_12prelu_kernelERNS_14TensorIteratorEENKUlvE_clEvENKUlvE_clEvEUlddE_St5arrayIPcLm3EEEEviT0_T1_:
[----:B------:R-:W-:Y:S01]  /*0000*/  LDC R1, c[0x0][0x37c] ;  /* 0x0000df00ff017b82 */ /* 0x000fe20000000800 */
[----:B------:R-:W-:Y:S05]  /*0010*/  EXIT ;  /* 0x000000000000794d */ /* 0x000fea0003800000 */
.L_x_3595:
        /* <DEDUP_REMOVED lines=14> */
.L_x_3631:


//--------------------- .nv.global.init           --------------------------
	.section	.nv.global.init,"aw",@progbits
.nv.global.init:
	.type		$str$6,@object
	.size		$str$6,(__unnamed_1 - $str$6)
$str$6:
        /*0000*/ 	.byte	0x66, 0x61, 0x6c, 0x73, 0x65, 0x00
	.type		__unnamed_1,@object
	.size		__unnamed_1,(__unnamed_5 - __unnamed_1)
__unnamed_1:
        /*0006*/ 	.byte	0x66, 0x65, 0x74, 0x63, 0x68, 0x5f, 0x61, 0x6e, 0x64, 0x5f, 0x63, 0x61, 0x73, 0x74, 0x00
	.type		__unnamed_5,@object
	.size		__unnamed_5,(__unnamed_3 - __unnamed_5)
__unnamed_5:
        /*0015*/ 	.byte	0x66, 0x65, 0x74, 0x63, 0x68, 0x5f, 0x61, 0x6e, 0x64, 0x5f, 0x63, 0x61, 0x73, 0x74, 0x00
	.type		__unnamed_3,@object
	.size		__unnamed_3,(__unnamed_7 - __unnamed_3)
__unnamed_3:
        /*0024*/ 	.byte	0x66, 0x65, 0x74, 0x63, 0x68, 0x5f, 0x61, 0x6e, 0x64, 0x5f, 0x63, 0x61, 0x73, 0x74, 0x00
	.type		__unnamed_7,@object
	.size		__unnamed_7,(__unnamed_2 - __unnamed_7)
__unnamed_7:
        /*0033*/ 	.byte	0x66, 0x65, 0x74, 0x63, 0x68, 0x5f, 0x61, 0x6e, 0x64, 0x5f, 0x63, 0x61, 0x73, 0x74, 0x00
	.type		__unnamed_2,@object
	.size		__unnamed_2,(__unnamed_6 - __unnamed_2)
__unnamed_2:
        /*0042*/ 	.byte	0x63, 0x61, 0x73, 0x74, 0x5f, 0x61, 0x6e, 0x64, 0x5f, 0x73, 0x74, 0x6f, 0x72, 0x65, 0x00
	.type		__unnamed_6,@object
	.size		__unnamed_6,(__unnamed_4 - __unnamed_6)
__unnamed_6:
        /*0051*/ 	.byte	0x63, 0x61, 0x73, 0x74, 0x5f, 0x61, 0x6e, 0x64, 0x5f, 0x73, 0x74, 0x6f, 0x72, 0x65, 0x00
	.type		__unnamed_4,@object
	.size		__unnamed_4,(__unnamed_8 - __unnamed_4)
__unnamed_4:
        /*0060*/ 	.byte	0x63, 0x61, 0x73, 0x74, 0x5f, 0x61, 0x6e, 0x64, 0x5f, 0x73, 0x74, 0x6f, 0x72, 0x65, 0x00
	.type		__unnamed_8,@object
	.size		__unnamed_8,($str$7 - __unnamed_8)
__unnamed_8:
        /*006f*/ 	.byte	0x63, 0x61, 0x73, 0x74, 0x5f, 0x61, 0x6e, 0x64, 0x5f, 0x73, 0x74, 0x6f, 0x72, 0x65, 0x00
	.type		$str$7,@object
	.size		$str$7,(.L_37 - $str$7)
$str$7:
        /*007e*/ 	.byte	0x2f, 0x72, 0x6f, 0x6f, 0x74, 0x2f, 0x2e, 0x70, 0x79, 0x65, 0x6e, 0x76, 0x2f, 0x76, 0x65, 0x72
        /*008e*/ 	.byte	0x73, 0x69, 0x6f, 0x6e, 0x73, 0x2f, 0x33, 0x2e, 0x31, 0x33, 0x2e, 0x31, 0x32, 0x2f, 0x6c, 0x69
        /*009e*/ 	.byte	0x62, 0x2f, 0x70, 0x79, 0x74, 0x68, 0x6f, 0x6e, 0x33, 0x2e, 0x31, 0x33, 0x2f, 0x73, 0x69, 0x74
        /*00ae*/ 	.byte	0x65, 0x2d, 0x70, 0x61, 0x63, 0x6b, 0x61, 0x67, 0x65, 0x73, 0x2f, 0x74, 0x6f, 0x72, 0x63, 0x68
        /*00be*/ 	.byte	0x2f, 0x69, 0x6e, 0x63, 0x6c, 0x75, 0x64, 0x65, 0x2f, 0x63, 0x31, 0x30, 0x2f, 0x63, 0x6f, 0x72
        /*00ce*/ 	.byte	0x65, 0x2f, 0x44, 0x79, 0x6e, 0x61, 0x6d, 0x69, 0x63, 0x43, 0x61, 0x73, 0x74, 0x2e, 0x68, 0x00
.L_37:


//--------------------- .nv.shared.reserved.0     --------------------------
	.section	.nv.shared.reserved.0,"aw",@nobits
	.weak		__nv_reservedSMEM_offset_0_alias
	.size		__nv_reservedSMEM_offset_0_alias, 0, 64
	.other		__nv_reservedSMEM_offset_0_alias,@"STO_CUDA_RESERVED_SHARED STV_DEFAULT"
__nv_reservedSMEM_offset_0_alias:
	.zero		0
	.zero		64


//--------------------- .nv.global                --------------------------
	.section	.nv.global,"aw",@nobits
.nv.global:
	.type		_ZN55_INTERNAL_416c288b_24_ActivationPreluKernel_cu_bc9ca6684cuda3std3__48in_placeE,@object
	.size		_ZN55_INTERNAL_416c288b_24_ActivationPreluKernel_cu_bc9ca6684cuda3std3__48in_placeE,(_ZN55_INTERNAL_416c288b_24_ActivationPreluKernel_cu_bc9ca6684cuda3std6ranges3__45__cpo8distanceE - _ZN55_INTERNAL_416c288b_24_ActivationPreluKernel_cu_bc9ca6684cuda3std3__48in_placeE)
_ZN55_INTERNAL_416c288b_24_ActivationPreluKernel_cu_bc9ca6684cuda3std3__48in_placeE:
	.zero		1
	.type		_ZN55_INTERNAL_416c288b_24_ActivationPreluKernel_cu_bc9ca6684cuda3std6ranges3__45__cpo8distanceE,@object
	.size		_ZN55_INTERNAL_416c288b_24_ActivationPreluKernel_cu_bc9ca6684cuda3std6ranges3__45__cpo8distanceE,(_ZN55_INTERNAL_416c288b_24_ActivationPreluKernel_cu_bc9ca6684cuda3std3__45__cpo3endE - _ZN55_INTERNAL_416c288b_24_ActivationPreluKernel_cu_bc9ca6684cuda3std6ranges3__45__cpo8distanceE)
_ZN55_INTERNAL_416c288b_24_ActivationPreluKernel_cu_bc9ca6684cuda3std6ranges3__45__cpo8distanceE:
	.zero		1
	.type		_ZN55_INTERNAL_416c288b_24_ActivationPreluKernel_cu_bc9ca6684cuda3std3__45__cpo3endE,@object
	.size		_ZN55_INTERNAL_416c288b_24_ActivationPreluKernel_cu_bc9ca6684cuda3std3__45__cpo3endE,(_ZN55_INTERNAL_416c288b_24_ActivationPreluKernel_cu_bc9ca6684cuda3std6ranges3__45__cpo7advanceE - _ZN55_INTERNAL_416c288b_24_ActivationPreluKernel_cu_bc9ca6684cuda3std3__45__cpo3endE)
_ZN55_INTERNAL_416c288b_24_ActivationPreluKernel_cu_bc9ca6684cuda3std3__45__cpo3endE:
	.zero		1
	.type		_ZN55_INTERNAL_416c288b_24_ActivationPreluKernel_cu_bc9ca6684cuda3std6ranges3__45__cpo7advanceE,@object
	.size		_ZN55_INTERNAL_416c288b_24_ActivationPreluKernel_cu_bc9ca6684cuda3std6ranges3__45__cpo7advanceE,(_ZN55_INTERNAL_416c288b_24_ActivationPreluKernel_cu_bc9ca6684cuda3std3__45__cpo4rendE - _ZN55_INTERNAL_416c288b_24_ActivationPreluKernel_cu_bc9ca6684cuda3std6ranges3__45__cpo7advanceE)
_ZN55_INTERNAL_416c288b_24_ActivationPreluKernel_cu_bc9ca6684cuda3std6ranges3__45__cpo7advanceE:
	.zero		1
	.type		_ZN55_INTERNAL_416c288b_24_ActivationPreluKernel_cu_bc9ca6684cuda3std3__45__cpo4rendE,@object
	.size		_ZN55_INTERNAL_416c288b_24_ActivationPreluKernel_cu_bc9ca6684cuda3std3__45__cpo4rendE,(_ZN55_INTERNAL_416c288b_24_ActivationPreluKernel_cu_bc9ca6684cuda3std6ranges3__45__cpo4dataE - _ZN55_INTERNAL_416c288b_24_ActivationPreluKernel_cu_bc9ca6684cuda3std3__45__cpo4rendE)
_ZN55_INTERNAL_416c288b_24_ActivationPreluKernel_cu_bc9ca6684cuda3std3__45__cpo4rendE:
	.zero		1
	.type		_ZN55_INTERNAL_416c288b_24_ActivationPreluKernel_cu_bc9ca6684cuda3std6ranges3__45__cpo4dataE,@object
	.size		_ZN55_INTERNAL_416c288b_24_ActivationPreluKernel_cu_bc9ca6684cuda3std6ranges3__45__cpo4dataE,(_ZN55_INTERNAL_416c288b_24_ActivationPreluKernel_cu_bc9ca6684cuda3std6ranges3__45__cpo5beginE - _ZN55_INTERNAL_416c288b_24_ActivationPreluKernel_cu_bc9ca6684cuda3std6ranges3__45__cpo4dataE)
_ZN55_INTERNAL_416c288b_24_ActivationPreluKernel_cu_bc9ca6684cuda3std6ranges3__45__cpo4dataE:
	.zero		1
	.type		_ZN55_INTERNAL_416c288b_24_ActivationPreluKernel_cu_bc9ca6684cuda3std6ranges3__45__cpo5beginE,@object
	.size		_ZN55_INTERNAL_416c288b_24_ActivationPreluKernel_cu_bc9ca6684cuda3std6ranges3__45__cpo5beginE,(_ZN55_INTERNAL_416c288b_24_ActivationPreluKernel_cu_bc9ca6684cuda3std3__45__cpo5crendE - _ZN55_INTERNAL_416c288b_24_ActivationPreluKernel_cu_bc9ca6684cuda3std6ranges3__45__cpo5beginE)
_ZN55_INTERNAL_416c288b_24_ActivationPreluKernel_cu_bc9ca6684cuda3std6ranges3__45__cpo5beginE:
	.zero		1
	.type		_ZN55_INTERNAL_416c288b_24_ActivationPreluKernel_cu_bc9ca6684cuda3std3__45__cpo5crendE,@object
	.size		_ZN55_INTERNAL_416c288b_24_ActivationPreluKernel_cu_bc9ca6684cuda3std3__45__cpo5crendE,(_ZN55_INTERNAL_416c288b_24_ActivationPreluKernel_cu_bc9ca6684cuda3std6ranges3__45__cpo4sizeE - _ZN55_INTERNAL_416c288b_24_ActivationPreluKernel_cu_bc9ca6684cuda3std3__45__cpo5crendE)
_ZN55_INTERNAL_416c288b_24_ActivationPreluKernel_cu_bc9ca6684cuda3std3__45__cpo5crendE:
	.zero		1
	.type		_ZN55_INTERNAL_416c288b_24_ActivationPreluKernel_cu_bc9ca6684cuda3std6ranges3__45__cpo4sizeE,@object
	.size		_ZN55_INTERNAL_416c288b_24_ActivationPreluKernel_cu_bc9ca6684cuda3std6ranges3__45__cpo4sizeE,(_ZN55_INTERNAL_416c288b_24_ActivationPreluKernel_cu_bc9ca6684cuda3std3__457_GLOBAL__N__416c288b_24_ActivationPreluKernel_cu_bc9ca6686ignoreE - _ZN55_INTERNAL_416c288b_24_ActivationPreluKernel_cu_bc9ca6684cuda3std6ranges3__45__cpo4sizeE)
_ZN55_INTERNAL_416c288b_24_ActivationPreluKernel_cu_bc9ca6684cuda3std6ranges3__45__cpo4sizeE:
	.zero		1
	.type		_ZN55_INTERNAL_416c288b_24_ActivationPreluKernel_cu_bc9ca6684cuda3std3__457_GLOBAL__N__416c288b_24_ActivationPreluKernel_cu_bc9ca6686ignoreE,@object
	.size		_ZN55_INTERNAL_416c288b_24_ActivationPreluKernel_cu_bc9ca6684cuda3std3__457_GLOBAL__N__416c288b_24_ActivationPreluKernel_cu_bc9ca6686ignoreE,(_ZN55_INTERNAL_416c288b_24_ActivationPreluKernel_cu_bc9ca6684cuda3std6ranges3__45__cpo6cbeginE - _ZN55_INTERNAL_416c288b_24_ActivationPreluKernel_cu_bc9ca6684cuda3std3__457_GLOBAL__N__416c288b_24_ActivationPreluKernel_cu_bc9ca6686ignoreE)
_ZN55_INTERNAL_416c288b_24_ActivationPreluKernel_cu_bc9ca6684cuda3std3__457_GLOBAL__N__416c288b_24_ActivationPreluKernel_cu_bc9ca6686ignoreE:
	.zero		1
	.type		_ZN55_INTERNAL_416c288b_24_ActivationPreluKernel_cu_bc9ca6684cuda3std6ranges3__45__cpo6cbeginE,@object
	.size		_ZN55_INTERNAL_416c288b_24_ActivationPreluKernel_cu_bc9ca6684cuda3std6ranges3__45__cpo6cbeginE,(_ZN55_INTERNAL_416c288b_24_ActivationPreluKernel_cu_bc9ca6684cuda3std3__45__cpo4cendE - _ZN55_INTERNAL_416c288b_24_ActivationPreluKernel_cu_bc9ca6684cuda3std6ranges3__45__cpo6cbeginE)
_ZN55_INTERNAL_416c288b_24_ActivationPreluKernel_cu_bc9ca6684cuda3std6ranges3__45__cpo6cbeginE:
	.zero		1
	.type		_ZN55_INTERNAL_416c288b_24_ActivationPreluKernel_cu_bc9ca6684cuda3std3__45__cpo4cendE,@object
	.size		_ZN55_INTERNAL_416c288b_24_ActivationPreluKernel_cu_bc9ca6684cuda3std3__45__cpo4cendE,(_ZN55_INTERNAL_416c288b_24_ActivationPreluKernel_cu_bc9ca6684cuda3std6ranges3__45__cpo4nextE - _ZN55_INTERNAL_416c288b_24_ActivationPreluKernel_cu_bc9ca6684cuda3std3__45__cpo4cendE)
_ZN55_INTERNAL_416c288b_24_ActivationPreluKernel_cu_bc9ca6684cuda3std3__45__cpo4cendE:
	.zero		1
	.type		_ZN55_INTERNAL_416c288b_24_ActivationPreluKernel_cu_bc9ca6684cuda3std6ranges3__45__cpo4nextE,@object
	.size		_ZN55_INTERNAL_416c288b_24_ActivationPreluKernel_cu_bc9ca6684cuda3std6ranges3__45__cpo4nextE,(_ZN55_INTERNAL_416c288b_24_ActivationPreluKernel_cu_bc9ca6684cuda3std6ranges3__45__cpo4swapE - _ZN55_INTERNAL_416c288b_24_ActivationPreluKernel_cu_bc9ca6684cuda3std6ranges3__45__cpo4nextE)
_ZN55_INTERNAL_416c288b_24_ActivationPreluKernel_cu_bc9ca6684cuda3std6ranges3__45__cpo4nextE:
	.zero		1
	.type		_ZN55_INTERNAL_416c288b_24_ActivationPreluKernel_cu_bc9ca6684cuda3std6ranges3__45__cpo4swapE,@object
	.size		_ZN55_INTERNAL_416c288b_24_ActivationPreluKernel_cu_bc9ca6684cuda3std6ranges3__45__cpo4swapE,(_ZN55_INTERNAL_416c288b_24_ActivationPreluKernel_cu_bc9ca6684cuda3std3__420unreachable_sentinelE - _ZN55_INTERNAL_416c288b_24_ActivationPreluKernel_cu_bc9ca6684cuda3std6ranges3__45__cpo4swapE)
_ZN55_INTERNAL_416c288b_24_ActivationPreluKernel_cu_bc9ca6684cuda3std6ranges3__45__cpo4swapE:
	.zero		1
	.type		_ZN55_INTERNAL_416c288b_24_ActivationPreluKernel_cu_bc9ca6684cuda3std3__420unreachable_sentinelE,@object
	.size		_ZN55_INTERNAL_416c288b_24_ActivationPreluKernel_cu_bc9ca6684cuda3std3__420unreachable_sentinelE,(_ZN55_INTERNAL_416c288b_24_ActivationPreluKernel_cu_bc9ca6686thrust24THRUST_300001_SM_1030_NS6system6detail10sequential3seqE - _ZN55_INTERNAL_416c288b_24_ActivationPreluKernel_cu_bc9ca6684cuda3std3__420unreachable_sentinelE)
_ZN55_INTERNAL_416c288b_24_ActivationPreluKernel_cu_bc9ca6684cuda3std3__420unreachable_sentinelE:
	.zero		1
	.type		_ZN55_INTERNAL_416c288b_24_ActivationPreluKernel_cu_bc9ca6686thrust24THRUST_300001_SM_1030_NS6system6detail10sequential3seqE,@object
	.size		_ZN55_INTERNAL_416c288b_24_ActivationPreluKernel_cu_bc9ca6686thrust24THRUST_300001_SM_1030_NS6system6detail10sequential3seqE,(_ZN55_INTERNAL_416c288b_24_ActivationPreluKernel_cu_bc9ca6684cuda3std3__45__cpo6cbeginE - _ZN55_INTERNAL_416c288b_24_ActivationPreluKernel_cu_bc9ca6686thrust24THRUST_300001_SM_1030_NS6system6detail10sequential3seqE)
_ZN55_INTERNAL_416c288b_24_ActivationPreluKernel_cu_bc9ca6686thrust24THRUST_300001_SM_1030_NS6system6detail10sequential3seqE:
	.zero		1
	.type		_ZN55_INTERNAL_416c288b_24_ActivationPreluKernel_cu_bc9ca6684cuda3std3__45__cpo6cbeginE,@object
	.size		_ZN55_INTERNAL_416c288b_24_ActivationPreluKernel_cu_bc9ca6684cuda3std3__45__cpo6cbeginE,(_ZN55_INTERNAL_416c288b_24_ActivationPreluKernel_cu_bc9ca6684cuda3std6ranges3__45__cpo9iter_swapE - _ZN55_INTERNAL_416c288b_24_ActivationPreluKernel_cu_bc9ca6684cuda3std3__45__cpo6cbeginE)
_ZN55_INTERNAL_416c288b_24_ActivationPreluKernel_cu_bc9ca6684cuda3std3__45__cpo6cbeginE:
	.zero		1
	.type		_ZN55_INTERNAL_416c288b_24_ActivationPreluKernel_cu_bc9ca6684cuda3std6ranges3__45__cpo9iter_swapE,@object
	.size		_ZN55_INTERNAL_416c288b_24_ActivationPreluKernel_cu_bc9ca6684cuda3std6ranges3__45__cpo9iter_swapE,(_ZN55_INTERNAL_416c288b_24_ActivationPreluKernel_cu_bc9ca6684cuda3std3__45__cpo7crbeginE - _ZN55_INTERNAL_416c288b_24_ActivationPreluKernel_cu_bc9ca6684cuda3std6ranges3__45__cpo9iter_swapE)
_ZN55_INTERNAL_416c288b_24_ActivationPreluKernel_cu_bc9ca6684cuda3std6ranges3__45__cpo9iter_swapE:
	.zero		1
	.type		_ZN55_INTERNAL_416c288b_24_ActivationPreluKernel_cu_bc9ca6684cuda3std3__45__cpo7crbeginE,@object
	.size		_ZN55_INTERNAL_416c288b_24_ActivationPreluKernel_cu_bc9ca6684cuda3std3__45__cpo7crbeginE,(_ZN55_INTERNAL_416c288b_24_ActivationPreluKernel_cu_bc9ca6684cuda3std6ranges3__45__cpo5cdataE - _ZN55_INTERNAL_416c288b_24_ActivationPreluKernel_cu_bc9ca6684cuda3std3__45__cpo7crbeginE)
_ZN55_INTERNAL_416c288b_24_ActivationPreluKernel_cu_bc9ca6684cuda3std3__45__cpo7crbeginE:
	.zero		1
	.type		_ZN55_INTERNAL_416c288b_24_ActivationPreluKernel_cu_bc9ca6684cuda3std6ranges3__45__cpo5cdataE,@object
	.size		_ZN55_INTERNAL_416c288b_24_ActivationPreluKernel_cu_bc9ca6684cuda3std6ranges3__45__cpo5cdataE,(_ZN55_INTERNAL_416c288b_24_ActivationPreluKernel_cu_bc9ca6684cuda3std6ranges3__45__cpo3endE - _ZN55_INTERNAL_416c288b_24_ActivationPreluKernel_cu_bc9ca6684cuda3std6ranges3__45__cpo5cdataE)
_ZN55_INTERNAL_416c288b_24_ActivationPreluKernel_cu_bc9ca6684cuda3std6ranges3__45__cpo5cdataE:
	.zero		1
	.type		_ZN55_INTERNAL_416c288b_24_ActivationPreluKernel_cu_bc9ca6684cuda3std6ranges3__45__cpo3endE,@object
	.size		_ZN55_INTERNAL_416c288b_24_ActivationPreluKernel_cu_bc9ca6684cuda3std6ranges3__45__cpo3endE,(_ZN55_INTERNAL_416c288b_24_ActivationPreluKernel_cu_bc9ca6684cuda3std3__419piecewise_constructE - _ZN55_INTERNAL_416c288b_24_ActivationPreluKernel_cu_bc9ca6684cuda3std6ranges3__45__cpo3endE)
_ZN55_INTERNAL_416c288b_24_ActivationPreluKernel_cu_bc9ca6684cuda3std6ranges3__45__cpo3endE:
	.zero		1
	.type		_ZN55_INTERNAL_416c288b_24_ActivationPreluKernel_cu_bc9ca6684cuda3std3__419piecewise_constructE,@object
	.size		_ZN55_INTERNAL_416c288b_24_ActivationPreluKernel_cu_bc9ca6684cuda3std3__419piecewise_constructE,(_ZN55_INTERNAL_416c288b_24_ActivationPreluKernel_cu_bc9ca6684cuda3std6ranges3__45__cpo5ssizeE - _ZN55_INTERNAL_416c288b_24_ActivationPreluKernel_cu_bc9ca6684cuda3std3__419piecewise_constructE)
_ZN55_INTERNAL_416c288b_24_ActivationPreluKernel_cu_bc9ca6684cuda3std3__419piecewise_constructE:
	.zero		1
	.type		_ZN55_INTERNAL_416c288b_24_ActivationPreluKernel_cu_bc9ca6684cuda3std6ranges3__45__cpo5ssizeE,@object
	.size		_ZN55_INTERNAL_416c288b_24_ActivationPreluKernel_cu_bc9ca6684cuda3std6ranges3__45__cpo5ssizeE,(_ZN55_INTERNAL_416c288b_24_ActivationPreluKernel_cu_bc9ca6684cuda3std3__45__cpo5beginE - _ZN55_INTERNAL_416c288b_24_ActivationPreluKernel_cu_bc9ca6684cuda3std6ranges3__45__cpo5ssizeE)
_ZN55_INTERNAL_416c288b_24_ActivationPreluKernel_cu_bc9ca6684cuda3std6ranges3__45__cpo5ssizeE:
	.zero		1
	.type		_ZN55_INTERNAL_416c288b_24_ActivationPreluKernel_cu_bc9ca6684cuda3std3__45__cpo5beginE,@object
	.size		_ZN55_INTERNAL_416c288b_24_ActivationPreluKernel_cu_bc9ca6684cuda3std3__45__cpo5beginE,(_ZN55_INTERNAL_416c288b_24_ActivationPreluKernel_cu_bc9ca6684cuda3std6ranges3__45__cpo4cendE - _ZN55_INTERNAL_416c288b_24_ActivationPreluKernel_cu_bc9ca6684cuda3std3__45__cpo5beginE)
_ZN55_INTERNAL_416c288b_24_ActivationPreluKernel_cu_bc9ca6684cuda3std3__45__cpo5beginE:
	.zero		1
	.type		_ZN55_INTERNAL_416c288b_24_ActivationPreluKernel_cu_bc9ca6684cuda3std6ranges3__45__cpo4cendE,@object
	.size		_ZN55_INTERNAL_416c288b_24_ActivationPreluKernel_cu_bc9ca6684cuda3std6ranges3__45__cpo4cendE,(_ZN55_INTERNAL_416c288b_24_ActivationPreluKernel_cu_bc9ca6684cuda3std3__45__cpo6rbeginE - _ZN55_INTERNAL_416c288b_24_ActivationPreluKernel_cu_bc9ca6684cuda3std6ranges3__45__cpo4cendE)
_ZN55_INTERNAL_416c288b_24_ActivationPreluKernel_cu_bc9ca6684cuda3std6ranges3__45__cpo4cendE:
	.zero		1
	.type		_ZN55_INTERNAL_416c288b_24_ActivationPreluKernel_cu_bc9ca6684cuda3std3__45__cpo6rbeginE,@object
	.size		_ZN55_INTERNAL_416c288b_24_ActivationPreluKernel_cu_bc9ca6684cuda3std3__45__cpo6rbeginE,(_ZN55_INTERNAL_416c288b_24_ActivationPreluKernel_cu_bc9ca6684cuda3std6ranges3__45__cpo4prevE - _ZN55_INTERNAL_416c288b_24_ActivationPreluKernel_cu_bc9ca6684cuda3std3__45__cpo6rbeginE)
_ZN55_INTERNAL_416c288b_24_ActivationPreluKernel_cu_bc9ca6684cuda3std3__45__cpo6rbeginE:
	.zero		1
	.type		_ZN55_INTERNAL_416c288b_24_ActivationPreluKernel_cu_bc9ca6684cuda3std6ranges3__45__cpo4prevE,@object
	.size		_ZN55_INTERNAL_416c288b_24_ActivationPreluKernel_cu_bc9ca6684cuda3std6ranges3__45__cpo4prevE,(_ZN55_INTERNAL_416c288b_24_ActivationPreluKernel_cu_bc9ca6684cuda3std6ranges3__45__cpo9iter_moveE - _ZN55_INTERNAL_416c288b_24_ActivationPreluKernel_cu_bc9ca6684cuda3std6ranges3__45__cpo4prevE)
_ZN55_INTERNAL_416c288b_24_ActivationPreluKernel_cu_bc9ca6684cuda3std6ranges3__45__cpo4prevE:
	.zero		1
	.type		_ZN55_INTERNAL_416c288b_24_ActivationPreluKernel_cu_bc9ca6684cuda3std6ranges3__45__cpo9iter_moveE,@object
	.size		_ZN55_INTERNAL_416c288b_24_ActivationPreluKernel_cu_bc9ca6684cuda3std6ranges3__45__cpo9iter_moveE,(.L_21 - _ZN55_INTERNAL_416c288b_24_ActivationPreluKernel_cu_bc9ca6684cuda3std6ranges3__45__cpo9iter_moveE)
_ZN55_INTERNAL_416c288b_24_ActivationPreluKernel_cu_bc9ca6684cuda3std6ranges3__45__cpo9iter_moveE:
	.zero		1
.L_21:


//--------------------- .nv.constant0._ZN2at6native57_GLOBAL__N__416c288b_24_ActivationPreluKernel_cu_bc9ca66845unrolled_elementwise_kernel_for_multi_outputsILi2EZZZNS0_21prelu_backward_kernelERNS_14TensorIteratorEENKUlvE_clEvENKUlvE2_clEvEUlN3c104HalfES8_S8_E_St5arrayIPcLm5EE16OffsetCalculatorILi3EjLb0EESD_ILi2EjLb0EEEEviT0_T1_T2_T3_ --------------------------
	.section	.nv.constant0._ZN2at6native57_GLOBAL__N__416c288b_24_ActivationPreluKernel_cu_bc9ca66845unrolled_elementwise_kernel_for_multi_outputsILi2EZZZNS0_21prelu_backward_kernelERNS_14TensorIteratorEENKUlvE_clEvENKUlvE2_clEvEUlN3c104HalfES8_S8_E_St5arrayIPcLm5EE16OffsetCalculatorILi3EjLb0EESD_ILi2EjLb0EEEEviT0_T1_T2_T3_,"a",@progbits
	.sectionflags	@""
	.align	4
.nv.constant0._ZN2at6native57_GLOBAL__N__416c288b_24_ActivationPreluKernel_cu_bc9ca66845unrolled_elementwise_kernel_for_multi_outputsILi2EZZZNS0_21prelu_backward_kernelERNS_14TensorIteratorEENKUlvE_clEvENKUlvE2_clEvEUlN3c104HalfES8_S8_E_St5arrayIPcLm5EE16OffsetCalculatorILi3EjLb0EESD_ILi2EjLb0EEEEviT0_T1_T2_T3_:
	.zero		2052


//--------------------- .nv.constant0._ZN2at6native57_GLOBAL__N__416c288b_24_ActivationPreluKernel_cu_bc9ca66845unrolled_elementwise_kernel_for_multi_outputsILi2EZZZNS0_21prelu_backward_kernelERNS_14TensorIteratorEENKUlvE_clEvENKUlvE2_clEvEUlN3c104HalfES8_S8_E_St5arrayIPcLm5EE23TrivialOffsetCalculatorILi3EjESD_ILi2EjEEEviT0_T1_T2_T3_ --------------------------
	.section	.nv.constant0._ZN2at6native57_GLOBAL__N__416c288b_24_ActivationPreluKernel_cu_bc9ca66845unrolled_elementwise_kernel_for_multi_outputsILi2EZZZNS0_21prelu_backward_kernelERNS_14TensorIteratorEENKUlvE_clEvENKUlvE2_clEvEUlN3c104HalfES8_S8_E_St5arrayIPcLm5EE23TrivialOffsetCalculatorILi3EjESD_ILi2EjEEEviT0_T1_T2_T3_,"a",@progbits
	.sectionflags	@""
	.align	4
.nv.constant0._ZN2at6native57_GLOBAL__N__416c288b_24_ActivationPreluKernel_cu_bc9ca66845unrolled_elementwise_kernel_for_multi_outputsILi2EZZZNS0_21prelu_backward_kernelERNS_14TensorIteratorEENKUlvE_clEvENKUlvE2_clEvEUlN3c104HalfES8_S8_E_St5arrayIPcLm5EE23TrivialOffsetCalculatorILi3EjESD_ILi2EjEEEviT0_T1_T2_T3_:
	.zero		946


//--------------------- .nv.constant0._ZN2at6native57_GLOBAL__N__416c288b_24_ActivationPreluKernel_cu_bc9ca66845unrolled_elementwise_kernel_for_multi_outputsILi2EZZZNS0_21prelu_backward_kernelERNS_14TensorIteratorEENKUlvE_clEvENKUlvE1_clEvEUlN3c108BFloat16ES8_S8_E_St5arrayIPcLm5EE16OffsetCalculatorILi3EjLb0EESD_ILi2EjLb0EEEEviT0_T1_T2_T3_ --------------------------
	.section	.nv.constant0._ZN2at6native57_GLOBAL__N__416c288b_24_ActivationPreluKernel_cu_bc9ca66845unrolled_elementwise_kernel_for_multi_outputsILi2EZZZNS0_21prelu_backward_kernelERNS_14TensorIteratorEENKUlvE_clEvENKUlvE1_clEvEUlN3c108BFloat16ES8_S8_E_St5arrayIPcLm5EE16OffsetCalculatorILi3EjLb0EESD_ILi2EjLb0EEEEviT0_T1_T2_T3_,"a",@progbits
	.sectionflags	@""
	.align	4
.nv.constant0._ZN2at6native57_GLOBAL__N__416c288b_24_ActivationPreluKernel_cu_bc9ca66845unrolled_elementwise_kernel_for_multi_outputsILi2EZZZNS0_21prelu_backward_kernelERNS_14TensorIteratorEENKUlvE_clEvENKUlvE1_clEvEUlN3c108BFloat16ES8_S8_E_St5arrayIPcLm5EE16OffsetCalculatorILi3EjLb0EESD_ILi2EjLb0EEEEviT0_T1_T2_T3_:
	.zero		2052


//--------------------- .nv.constant0._ZN2at6native57_GLOBAL__N__416c288b_24_ActivationPreluKernel_cu_bc9ca66845unrolled_elementwise_kernel_for_multi_outputsILi2EZZZNS0_21prelu_backward_kernelERNS_14TensorIteratorEENKUlvE_clEvENKUlvE1_clEvEUlN3c108BFloat16ES8_S8_E_St5arrayIPcLm5EE23TrivialOffsetCalculatorILi3EjESD_ILi2EjEEEviT0_T1_T2_T3_ --------------------------
	.section	.nv.constant0._ZN2at6native57_GLOBAL__N__416c288b_24_ActivationPreluKernel_cu_bc9ca66845unrolled_elementwise_kernel_for_multi_outputsILi2EZZZNS0_21prelu_backward_kernelERNS_14TensorIteratorEENKUlvE_clEvENKUlvE1_clEvEUlN3c108BFloat16ES8_S8_E_St5arrayIPcLm5EE23TrivialOffsetCalculatorILi3EjESD_ILi2EjEEEviT0_T1_T2_T3_,"a",@progbits
	.sectionflags	@""
	.align	4
.nv.constant0._ZN2at6native57_GLOBAL__N__416c288b_24_ActivationPreluKernel_cu_bc9ca66845unrolled_elementwise_kernel_for_multi_outputsILi2EZZZNS0_21prelu_backward_kernelERNS_14TensorIteratorEENKUlvE_clEvENKUlvE1_clEvEUlN3c108BFloat16ES8_S8_E_St5arrayIPcLm5EE23TrivialOffsetCalculatorILi3EjESD_ILi2EjEEEviT0_T1_T2_T3_:
	.zero		946


//--------------------- .nv.constant0._ZN2at6native57_GLOBAL__N__416c288b_24_ActivationPreluKernel_cu_bc9ca66845unrolled_elementwise_kernel_for_multi_outputsILi2EZZZNS0_21prelu_backward_kernelERNS_14TensorIteratorEENKUlvE_clEvENKUlvE0_clEvEUlfffE_St5arrayIPcLm5EE16OffsetCalculatorILi3EjLb0EESB_ILi2EjLb0EEEEviT0_T1_T2_T3_ --------------------------
	.section	.nv.constant0._ZN2at6native57_GLOBAL__N__416c288b_24_ActivationPreluKernel_cu_bc9ca66845unrolled_elementwise_kernel_for_multi_outputsILi2EZZZNS0_21prelu_backward_kernelERNS_14TensorIteratorEENKUlvE_clEvENKUlvE0_clEvEUlfffE_St5arrayIPcLm5EE16OffsetCalculatorILi3EjLb0EESB_ILi2EjLb0EEEEviT0_T1_T2_T3_,"a",@progbits
	.sectionflags	@""
	.align	4
.nv.constant0._ZN2at6native57_GLOBAL__N__416c288b_24_ActivationPreluKernel_cu_bc9ca66845unrolled_elementwise_kernel_for_multi_outputsILi2EZZZNS0_21prelu_backward_kernelERNS_14TensorIteratorEENKUlvE_clEvENKUlvE0_clEvEUlfffE_St5arrayIPcLm5EE16OffsetCalculatorILi3EjLb0EESB_ILi2EjLb0EEEEviT0_T1_T2_T3_:
	.zero		2052


//--------------------- .nv.constant0._ZN2at6native57_GLOBAL__N__416c288b_24_ActivationPreluKernel_cu_bc9ca66845unrolled_elementwise_kernel_for_multi_outputsILi2EZZZNS0_21prelu_backward_kernelERNS_14TensorIteratorEENKUlvE_clEvENKUlvE0_clEvEUlfffE_St5arrayIPcLm5EE23TrivialOffsetCalculatorILi3EjESB_ILi2EjEEEviT0_T1_T2_T3_ --------------------------
	.section	.nv.constant0._ZN2at6native57_GLOBAL__N__416c288b_24_ActivationPreluKernel_cu_bc9ca66845unrolled_elementwise_kernel_for_multi_outputsILi2EZZZNS0_21prelu_backward_kernelERNS_14TensorIteratorEENKUlvE_clEvENKUlvE0_clEvEUlfffE_St5arrayIPcLm5EE23TrivialOffsetCalculatorILi3EjESB_ILi2EjEEEviT0_T1_T2_T3_,"a",@progbits
	.sectionflags	@""
	.align	4
.nv.constant0._ZN2at6native57_GLOBAL__N__416c288b_24_ActivationPreluKernel_cu_bc9ca66845unrolled_elementwise_kernel_for_multi_outputsILi2EZZZNS0_21prelu_backward_kernelERNS_14TensorIteratorEENKUlvE_clEvENKUlvE0_clEvEUlfffE_St5arrayIPcLm5EE23TrivialOffsetCalculatorILi3EjESB_ILi2EjEEEviT0_T1_T2_T3_:
	.zero		946


//--------------------- .nv.constant0._ZN2at6native57_GLOBAL__N__416c288b_24_ActivationPreluKernel_cu_bc9ca66845unrolled_elementwise_kernel_for_multi_outputsILi2EZZZNS0_21prelu_backward_kernelERNS_14TensorIteratorEENKUlvE_clEvENKUlvE_clEvEUldddE_St5arrayIPcLm5EE16OffsetCalculatorILi3EjLb0EESB_ILi2EjLb0EEEEviT0_T1_T2_T3_ --------------------------
	.section	.nv.constant0._ZN2at6native57_GLOBAL__N__416c288b_24_ActivationPreluKernel_cu_bc9ca66845unrolled_elementwise_kernel_for_multi_outputsILi2EZZZNS0_21prelu_backward_kernelERNS_14TensorIteratorEENKUlvE_clEvENKUlvE_clEvEUldddE_St5arrayIPcLm5EE16OffsetCalculatorILi3EjLb0EESB_ILi2EjLb0EEEEviT0_T1_T2_T3_,"a",@progbits
	.sectionflags	@""
	.align	4
.nv.constant0._ZN2at6native57_GLOBAL__N__416c288b_24_ActivationPreluKernel_cu_bc9ca66845unrolled_elementwise_kernel_for_multi_outputsILi2EZZZNS0_21prelu_backward_kernelERNS_14TensorIteratorEENKUlvE_clEvENKUlvE_clEvEUldddE_St5arrayIPcLm5EE16OffsetCalculatorILi3EjLb0EESB_ILi2EjLb0EEEEviT0_T1_T2_T3_:
	.zero		2052


//--------------------- .nv.constant0._ZN2at6native57_GLOBAL__N__416c288b_24_ActivationPreluKernel_cu_bc9ca66845unrolled_elementwise_kernel_for_multi_outputsILi2EZZZNS0_21prelu_backward_kernelERNS_14TensorIteratorEENKUlvE_clEvENKUlvE_clEvEUldddE_St5arrayIPcLm5EE23TrivialOffsetCalculatorILi3EjESB_ILi2EjEEEviT0_T1_T2_T3_ --------------------------
	.section	.nv.constant0._ZN2at6native57_GLOBAL__N__416c288b_24_ActivationPreluKernel_cu_bc9ca66845unrolled_elementwise_kernel_for_multi_outputsILi2EZZZNS0_21prelu_backward_kernelERNS_14TensorIteratorEENKUlvE_clEvENKUlvE_clEvEUldddE_St5arrayIPcLm5EE23TrivialOffsetCalculatorILi3EjESB_ILi2EjEEEviT0_T1_T2_T3_,"a",@progbits
	.sectionflags	@""
	.align	4
.nv.constant0._ZN2at6native57_GLOBAL__N__416c288b_24_ActivationPreluKernel_cu_bc9ca66845unrolled_elementwise_kernel_for_multi_outputsILi2EZZZNS0_21prelu_backward_kernelERNS_14TensorIteratorEENKUlvE_clEvENKUlvE_clEvEUldddE_St5arrayIPcLm5EE23TrivialOffsetCalculatorILi3EjESB_ILi2EjEEEviT0_T1_T2_T3_:
	.zero		946


//--------------------- .nv.constant0._ZN2at6native18elementwise_kernelILi128ELi4EZNS0_15gpu_kernel_implIZZZNS0_12prelu_kernelERNS_14TensorIteratorEENKUlvE_clEvENKUlvE2_clEvEUlN3c104HalfES8_E_EEvRNS_18TensorIteratorBaseERKT_EUliE_EEviT1_ --------------------------
	.section	.nv.constant0._ZN2at6native18elementwise_kernelILi128ELi4EZNS0_15gpu_kernel_implIZZZNS0_12prelu_kernelERNS_14TensorIteratorEENKUlvE_clEvENKUlvE2_clEvEUlN3c104HalfES8_E_EEvRNS_18TensorIteratorBaseERKT_EUliE_EEviT1_,"a",@progbits
	.sectionflags	@""
	.align	4
.nv.constant0._ZN2at6native18elementwise_kernelILi128ELi4EZNS0_15gpu_kernel_implIZZZNS0_12prelu_kernelERNS_14TensorIteratorEENKUlvE_clEvENKUlvE2_clEvEUlN3c104HalfES8_E_EEvRNS_18TensorIteratorBaseERKT_EUliE_EEviT1_:
	.zero		1552


//--------------------- .nv.constant0._ZN2at6native27unrolled_elementwise_kernelIZZZNS0_12prelu_kernelERNS_14TensorIteratorEENKUlvE_clEvENKUlvE2_clEvEUlN3c104HalfES7_E_St5arrayIPcLm3EELi4E23TrivialOffsetCalculatorILi2EjESC_ILi1EjENS0_6memory12LoadWithCastILi2EEENSF_13StoreWithCastILi1EEEEEviT_T0_T2_T3_T4_T5_ --------------------------
	.section	.nv.constant0._ZN2at6native27unrolled_elementwise_kernelIZZZNS0_12prelu_kernelERNS_14TensorIteratorEENKUlvE_clEvENKUlvE2_clEvEUlN3c104HalfES7_E_St5arrayIPcLm3EELi4E23TrivialOffsetCalculatorILi2EjESC_ILi1EjENS0_6memory12LoadWithCastILi2EEENSF_13StoreWithCastILi1EEEEEviT_T0_T2_T3_T4_T5_,"a",@progbits
	.sectionflags	@""
	.align	4
.nv.constant0._ZN2at6native27unrolled_elementwise_kernelIZZZNS0_12prelu_kernelERNS_14TensorIteratorEENKUlvE_clEvENKUlvE2_clEvEUlN3c104HalfES7_E_St5arrayIPcLm3EELi4E23TrivialOffsetCalculatorILi2EjESC_ILi1EjENS0_6memory12LoadWithCastILi2EEENSF_13StoreWithCastILi1EEEEEviT_T0_T2_T3_T4_T5_:
	.zero		952


//--------------------- .nv.constant0._ZN2at6native18elementwise_kernelILi128ELi4EZNS0_22gpu_kernel_impl_nocastIZZZNS0_12prelu_kernelERNS_14TensorIteratorEENKUlvE_clEvENKUlvE2_clEvEUlN3c104HalfES8_E_EEvRNS_18TensorIteratorBaseERKT_EUliE_EEviT1_ --------------------------
	.section	.nv.constant0._ZN2at6native18elementwise_kernelILi128ELi4EZNS0_22gpu_kernel_impl_nocastIZZZNS0_12prelu_kernelERNS_14TensorIteratorEENKUlvE_clEvENKUlvE2_clEvEUlN3c104HalfES8_E_EEvRNS_18TensorIteratorBaseERKT_EUliE_EEviT1_,"a",@progbits
	.sectionflags	@""
	.align	4
.nv.constant0._ZN2at6native18elementwise_kernelILi128ELi4EZNS0_22gpu_kernel_impl_nocastIZZZNS0_12prelu_kernelERNS_14TensorIteratorEENKUlvE_clEvENKUlvE2_clEvEUlN3c104HalfES8_E_EEvRNS_18TensorIteratorBaseERKT_EUliE_EEviT1_:
	.zero		1552


//--------------------- .nv.constant0._ZN2at6native27unrolled_elementwise_kernelIZZZNS0_12prelu_kernelERNS_14TensorIteratorEENKUlvE_clEvENKUlvE2_clEvEUlN3c104HalfES7_E_St5arrayIPcLm3EELi4E23TrivialOffsetCalculatorILi2EjESC_ILi1EjENS0_6memory15LoadWithoutCastENSF_16StoreWithoutCastEEEviT_T0_T2_T3_T4_T5_ --------------------------
	.section	.nv.constant0._ZN2at6native27unrolled_elementwise_kernelIZZZNS0_12prelu_kernelERNS_14TensorIteratorEENKUlvE_clEvENKUlvE2_clEvEUlN3c104HalfES7_E_St5arrayIPcLm3EELi4E23TrivialOffsetCalculatorILi2EjESC_ILi1EjENS0_6memory15LoadWithoutCastENSF_16StoreWithoutCastEEEviT_T0_T2_T3_T4_T5_,"a",@progbits
	.sectionflags	@""
	.align	4
.nv.constant0._ZN2at6native27unrolled_elementwise_kernelIZZZNS0_12prelu_kernelERNS_14TensorIteratorEENKUlvE_clEvENKUlvE2_clEvEUlN3c104HalfES7_E_St5arrayIPcLm3EELi4E23TrivialOffsetCalculatorILi2EjESC_ILi1EjENS0_6memory15LoadWithoutCastENSF_16StoreWithoutCastEEEviT_T0_T2_T3_T4_T5_:
	.zero		932


//--------------------- .nv.constant0._ZN2at6native29vectorized_elementwise_kernelILi2EZZZNS0_12prelu_kernelERNS_14TensorIteratorEENKUlvE_clEvENKUlvE2_clEvEUlN3c104HalfES7_E_St5arrayIPcLm3EEEEviT0_T1_ --------------------------
	.section	.nv.constant0._ZN2at6native29vectorized_elementwise_kernelILi2EZZZNS0_12prelu_kernelERNS_14TensorIteratorEENKUlvE_clEvENKUlvE2_clEvEUlN3c104HalfES7_E_St5arrayIPcLm3EEEEviT0_T1_,"a",@progbits
	.sectionflags	@""
	.align	4
.nv.constant0._ZN2at6native29vectorized_elementwise_kernelILi2EZZZNS0_12prelu_kernelERNS_14TensorIteratorEENKUlvE_clEvENKUlvE2_clEvEUlN3c104HalfES7_E_St5arrayIPcLm3EEEEviT0_T1_:
	.zero		928


//--------------------- .nv.constant0._ZN2at6native29vectorized_elementwise_kernelILi4EZZZNS0_12prelu_kernelERNS_14TensorIteratorEENKUlvE_clEvENKUlvE2_clEvEUlN3c104HalfES7_E_St5arrayIPcLm3EEEEviT0_T1_ --------------------------
	.section	.nv.constant0._ZN2at6native29vectorized_elementwise_kernelILi4EZZZNS0_12prelu_kernelERNS_14TensorIteratorEENKUlvE_clEvENKUlvE2_clEvEUlN3c104HalfES7_E_St5arrayIPcLm3EEEEviT0_T1_,"a",@progbits
	.sectionflags	@""
	.align	4
.nv.constant0._ZN2at6native29vectorized_elementwise_kernelILi4EZZZNS0_12prelu_kernelERNS_14TensorIteratorEENKUlvE_clEvENKUlvE2_clEvEUlN3c104HalfES7_E_St5arrayIPcLm3EEEEviT0_T1_:
	.zero		928


//--------------------- .nv.constant0._ZN2at6native29vectorized_elementwise_kernelILi8EZZZNS0_12prelu_kernelERNS_14TensorIteratorEENKUlvE_clEvENKUlvE2_clEvEUlN3c104HalfES7_E_St5arrayIPcLm3EEEEviT0_T1_ --------------------------
	.section	.nv.constant0._ZN2at6native29vectorized_elementwise_kernelILi8EZZZNS0_12prelu_kernelERNS_14TensorIteratorEENKUlvE_clEvENKUlvE2_clEvEUlN3c104HalfES7_E_St5arrayIPcLm3EEEEviT0_T1_,"a",@progbits
	.sectionflags	@""
	.align	4
.nv.constant0._ZN2at6native29vectorized_elementwise_kernelILi8EZZZNS0_12prelu_kernelERNS_14TensorIteratorEENKUlvE_clEvENKUlvE2_clEvEUlN3c104HalfES7_E_St5arrayIPcLm3EEEEviT0_T1_:
	.zero		928


//--------------------- .nv.constant0._ZN2at6native18elementwise_kernelILi128ELi4EZNS0_15gpu_kernel_implIZZZNS0_12prelu_kernelERNS_14TensorIteratorEENKUlvE_clEvENKUlvE1_clEvEUlN3c108BFloat16ES8_E_EEvRNS_18TensorIteratorBaseERKT_EUliE_EEviT1_ --------------------------
	.section	.nv.constant0._ZN2at6native18elementwise_kernelILi128ELi4EZNS0_15gpu_kernel_implIZZZNS0_12prelu_kernelERNS_14TensorIteratorEENKUlvE_clEvENKUlvE1_clEvEUlN3c108BFloat16ES8_E_EEvRNS_18TensorIteratorBaseERKT_EUliE_EEviT1_,"a",@progbits
	.sectionflags	@""
	.align	4
.nv.constant0._ZN2at6native18elementwise_kernelILi128ELi4EZNS0_15gpu_kernel_implIZZZNS0_12prelu_kernelERNS_14TensorIteratorEENKUlvE_clEvENKUlvE1_clEvEUlN3c108BFloat16ES8_E_EEvRNS_18TensorIteratorBaseERKT_EUliE_EEviT1_:
	.zero		1552


//--------------------- .nv.constant0._ZN2at6native27unrolled_elementwise_kernelIZZZNS0_12prelu_kernelERNS_14TensorIteratorEENKUlvE_clEvENKUlvE1_clEvEUlN3c108BFloat16ES7_E_St5arrayIPcLm3EELi4E23TrivialOffsetCalculatorILi2EjESC_ILi1EjENS0_6memory12LoadWithCastILi2EEENSF_13StoreWithCastILi1EEEEEviT_T0_T2_T3_T4_T5_ --------------------------
	.section	.nv.constant0._ZN2at6native27unrolled_elementwise_kernelIZZZNS0_12prelu_kernelERNS_14TensorIteratorEENKUlvE_clEvENKUlvE1_clEvEUlN3c108BFloat16ES7_E_St5arrayIPcLm3EELi4E23TrivialOffsetCalculatorILi2EjESC_ILi1EjENS0_6memory12LoadWithCastILi2EEENSF_13StoreWithCastILi1EEEEEviT_T0_T2_T3_T4_T5_,"a",@progbits
	.sectionflags	@""
	.align	4
.nv.constant0._ZN2at6native27unrolled_elementwise_kernelIZZZNS0_12prelu_kernelERNS_14TensorIteratorEENKUlvE_clEvENKUlvE1_clEvEUlN3c108BFloat16ES7_E_St5arrayIPcLm3EELi4E23TrivialOffsetCalculatorILi2EjESC_ILi1EjENS0_6memory12LoadWithCastILi2EEENSF_13StoreWithCastILi1EEEEEviT_T0_T2_T3_T4_T5_:
	.zero		952


//--------------------- .nv.constant0._ZN2at6native18elementwise_kernelILi128ELi4EZNS0_22gpu_kernel_impl_nocastIZZZNS0_12prelu_kernelERNS_14TensorIteratorEENKUlvE_clEvENKUlvE1_clEvEUlN3c108BFloat16ES8_E_EEvRNS_18TensorIteratorBaseERKT_EUliE_EEviT1_ --------------------------
	.section	.nv.constant0._ZN2at6native18elementwise_kernelILi128ELi4EZNS0_22gpu_kernel_impl_nocastIZZZNS0_12prelu_kernelERNS_14TensorIteratorEENKUlvE_clEvENKUlvE1_clEvEUlN3c108BFloat16ES8_E_EEvRNS_18TensorIteratorBaseERKT_EUliE_EEviT1_,"a",@progbits
	.sectionflags	@""
	.align	4
.nv.constant0._ZN2at6native18elementwise_kernelILi128ELi4EZNS0_22gpu_kernel_impl_nocastIZZZNS0_12prelu_kernelERNS_14TensorIteratorEENKUlvE_clEvENKUlvE1_clEvEUlN3c108BFloat16ES8_E_EEvRNS_18TensorIteratorBaseERKT_EUliE_EEviT1_:
	.zero		1552


//--------------------- .nv.constant0._ZN2at6native27unrolled_elementwise_kernelIZZZNS0_12prelu_kernelERNS_14TensorIteratorEENKUlvE_clEvENKUlvE1_clEvEUlN3c108BFloat16ES7_E_St5arrayIPcLm3EELi4E23TrivialOffsetCalculatorILi2EjESC_ILi1EjENS0_6memory15LoadWithoutCastENSF_16StoreWithoutCastEEEviT_T0_T2_T3_T4_T5_ --------------------------
	.section	.nv.constant0._ZN2at6native27unrolled_elementwise_kernelIZZZNS0_12prelu_kernelERNS_14TensorIteratorEENKUlvE_clEvENKUlvE1_clEvEUlN3c108BFloat16ES7_E_St5arrayIPcLm3EELi4E23TrivialOffsetCalculatorILi2EjESC_ILi1EjENS0_6memory15LoadWithoutCastENSF_16StoreWithoutCastEEEviT_T0_T2_T3_T4_T5_,"a",@progbits
	.sectionflags	@""
	.align	4
.nv.constant0._ZN2at6native27unrolled_elementwise_kernelIZZZNS0_12prelu_kernelERNS_14TensorIteratorEENKUlvE_clEvENKUlvE1_clEvEUlN3c108BFloat16ES7_E_St5arrayIPcLm3EELi4E23TrivialOffsetCalculatorILi2EjESC_ILi1EjENS0_6memory15LoadWithoutCastENSF_16StoreWithoutCastEEEviT_T0_T2_T3_T4_T5_:
	.zero		932


//--------------------- .nv.constant0._ZN2at6native29vectorized_elementwise_kernelILi2EZZZNS0_12prelu_kernelERNS_14TensorIteratorEENKUlvE_clEvENKUlvE1_clEvEUlN3c108BFloat16ES7_E_St5arrayIPcLm3EEEEviT0_T1_ --------------------------
	.section	.nv.constant0._ZN2at6native29vectorized_elementwise_kernelILi2EZZZNS0_12prelu_kernelERNS_14TensorIteratorEENKUlvE_clEvENKUlvE1_clEvEUlN3c108BFloat16ES7_E_St5arrayIPcLm3EEEEviT0_T1_,"a",@progbits
	.sectionflags	@""
	.align	4
.nv.constant0._ZN2at6native29vectorized_elementwise_kernelILi2EZZZNS0_12prelu_kernelERNS_14TensorIteratorEENKUlvE_clEvENKUlvE1_clEvEUlN3c108BFloat16ES7_E_St5arrayIPcLm3EEEEviT0_T1_:
	.zero		928


//--------------------- .nv.constant0._ZN2at6native29vectorized_elementwise_kernelILi4EZZZNS0_12prelu_kernelERNS_14TensorIteratorEENKUlvE_clEvENKUlvE1_clEvEUlN3c108BFloat16ES7_E_St5arrayIPcLm3EEEEviT0_T1_ --------------------------
	.section	.nv.constant0._ZN2at6native29vectorized_elementwise_kernelILi4EZZZNS0_12prelu_kernelERNS_14TensorIteratorEENKUlvE_clEvENKUlvE1_clEvEUlN3c108BFloat16ES7_E_St5arrayIPcLm3EEEEviT0_T1_,"a",@progbits
	.sectionflags	@""
	.align	4
.nv.constant0._ZN2at6native29vectorized_elementwise_kernelILi4EZZZNS0_12prelu_kernelERNS_14TensorIteratorEENKUlvE_clEvENKUlvE1_clEvEUlN3c108BFloat16ES7_E_St5arrayIPcLm3EEEEviT0_T1_:
	.zero		928


//--------------------- .nv.constant0._ZN2at6native29vectorized_elementwise_kernelILi8EZZZNS0_12prelu_kernelERNS_14TensorIteratorEENKUlvE_clEvENKUlvE1_clEvEUlN3c108BFloat16ES7_E_St5arrayIPcLm3EEEEviT0_T1_ --------------------------
	.section	.nv.constant0._ZN2at6native29vectorized_elementwise_kernelILi8EZZZNS0_12prelu_kernelERNS_14TensorIteratorEENKUlvE_clEvENKUlvE1_clEvEUlN3c108BFloat16ES7_E_St5arrayIPcLm3EEEEviT0_T1_,"a",@progbits
	.sectionflags	@""
	.align	4
.nv.constant0._ZN2at6native29vectorized_elementwise_kernelILi8EZZZNS0_12prelu_kernelERNS_14TensorIteratorEENKUlvE_clEvENKUlvE1_clEvEUlN3c108BFloat16ES7_E_St5arrayIPcLm3EEEEviT0_T1_:
	.zero		928


//--------------------- .nv.constant0._ZN2at6native18elementwise_kernelILi128ELi4EZNS0_15gpu_kernel_implIZZZNS0_12prelu_kernelERNS_14TensorIteratorEENKUlvE_clEvENKUlvE0_clEvEUlffE_EEvRNS_18TensorIteratorBaseERKT_EUliE_EEviT1_ --------------------------
	.section	.nv.constant0._ZN2at6native18elementwise_kernelILi128ELi4EZNS0_15gpu_kernel_implIZZZNS0_12prelu_kernelERNS_14TensorIteratorEENKUlvE_clEvENKUlvE0_clEvEUlffE_EEvRNS_18TensorIteratorBaseERKT_EUliE_EEviT1_,"a",@progbits
	.sectionflags	@""
	.align	4
.nv.constant0._ZN2at6native18elementwise_kernelILi128ELi4EZNS0_15gpu_kernel_implIZZZNS0_12prelu_kernelERNS_14TensorIteratorEENKUlvE_clEvENKUlvE0_clEvEUlffE_EEvRNS_18TensorIteratorBaseERKT_EUliE_EEviT1_:
	.zero		1552


//--------------------- .nv.constant0._ZN2at6native27unrolled_elementwise_kernelIZZZNS0_12prelu_kernelERNS_14TensorIteratorEENKUlvE_clEvENKUlvE0_clEvEUlffE_St5arrayIPcLm3EELi4E23TrivialOffsetCalculatorILi2EjESA_ILi1EjENS0_6memory12LoadWithCastILi2EEENSD_13StoreWithCastILi1EEEEEviT_T0_T2_T3_T4_T5_ --------------------------
	.section	.nv.constant0._ZN2at6native27unrolled_elementwise_kernelIZZZNS0_12prelu_kernelERNS_14TensorIteratorEENKUlvE_clEvENKUlvE0_clEvEUlffE_St5arrayIPcLm3EELi4E23TrivialOffsetCalculatorILi2EjESA_ILi1EjENS0_6memory12LoadWithCastILi2EEENSD_13StoreWithCastILi1EEEEEviT_T0_T2_T3_T4_T5_,"a",@progbits
	.sectionflags	@""
	.align	4
.nv.constant0._ZN2at6native27unrolled_elementwise_kernelIZZZNS0_12prelu_kernelERNS_14TensorIteratorEENKUlvE_clEvENKUlvE0_clEvEUlffE_St5arrayIPcLm3EELi4E23TrivialOffsetCalculatorILi2EjESA_ILi1EjENS0_6memory12LoadWithCastILi2EEENSD_13StoreWithCastILi1EEEEEviT_T0_T2_T3_T4_T5_:
	.zero		952


//--------------------- .nv.constant0._ZN2at6native18elementwise_kernelILi128ELi2EZNS0_22gpu_kernel_impl_nocastIZZZNS0_12prelu_kernelERNS_14TensorIteratorEENKUlvE_clEvENKUlvE0_clEvEUlffE_EEvRNS_18TensorIteratorBaseERKT_EUliE_EEviT1_ --------------------------
	.section	.nv.constant0._ZN2at6native18elementwise_kernelILi128ELi2EZNS0_22gpu_kernel_impl_nocastIZZZNS0_12prelu_kernelERNS_14TensorIteratorEENKUlvE_clEvENKUlvE0_clEvEUlffE_EEvRNS_18TensorIteratorBaseERKT_EUliE_EEviT1_,"a",@progbits
	.sectionflags	@""
	.align	4
.nv.constant0._ZN2at6native18elementwise_kernelILi128ELi2EZNS0_22gpu_kernel_impl_nocastIZZZNS0_12prelu_kernelERNS_14TensorIteratorEENKUlvE_clEvENKUlvE0_clEvEUlffE_EEvRNS_18TensorIteratorBaseERKT_EUliE_EEviT1_:
	.zero		1552


//--------------------- .nv.constant0._ZN2at6native27unrolled_elementwise_kernelIZZZNS0_12prelu_kernelERNS_14TensorIteratorEENKUlvE_clEvENKUlvE0_clEvEUlffE_St5arrayIPcLm3EELi4E23TrivialOffsetCalculatorILi2EjESA_ILi1EjENS0_6memory15LoadWithoutCastENSD_16StoreWithoutCastEEEviT_T0_T2_T3_T4_T5_ --------------------------
	.section	.nv.constant0._ZN2at6native27unrolled_elementwise_kernelIZZZNS0_12prelu_kernelERNS_14TensorIteratorEENKUlvE_clEvENKUlvE0_clEvEUlffE_St5arrayIPcLm3EELi4E23TrivialOffsetCalculatorILi2EjESA_ILi1EjENS0_6memory15LoadWithoutCastENSD_16StoreWithoutCastEEEviT_T0_T2_T3_T4_T5_,"a",@progbits
	.sectionflags	@""
	.align	4
.nv.constant0._ZN2at6native27unrolled_elementwise_kernelIZZZNS0_12prelu_kernelERNS_14TensorIteratorEENKUlvE_clEvENKUlvE0_clEvEUlffE_St5arrayIPcLm3EELi4E23TrivialOffsetCalculatorILi2EjESA_ILi1EjENS0_6memory15LoadWithoutCastENSD_16StoreWithoutCastEEEviT_T0_T2_T3_T4_T5_:
	.zero		932


//--------------------- .nv.constant0._ZN2at6native29vectorized_elementwise_kernelILi2EZZZNS0_12prelu_kernelERNS_14TensorIteratorEENKUlvE_clEvENKUlvE0_clEvEUlffE_St5arrayIPcLm3EEEEviT0_T1_ --------------------------
	.section	.nv.constant0._ZN2at6native29vectorized_elementwise_kernelILi2EZZZNS0_12prelu_kernelERNS_14TensorIteratorEENKUlvE_clEvENKUlvE0_clEvEUlffE_St5arrayIPcLm3EEEEviT0_T1_,"a",@progbits
	.sectionflags	@""
	.align	4
.nv.constant0._ZN2at6native29vectorized_elementwise_kernelILi2EZZZNS0_12prelu_kernelERNS_14TensorIteratorEENKUlvE_clEvENKUlvE0_clEvEUlffE_St5arrayIPcLm3EEEEviT0_T1_:
	.zero		928


//--------------------- .nv.constant0._ZN2at6native29vectorized_elementwise_kernelILi4EZZZNS0_12prelu_kernelERNS_14TensorIteratorEENKUlvE_clEvENKUlvE0_clEvEUlffE_St5arrayIPcLm3EEEEviT0_T1_ --------------------------
	.section	.nv.constant0._ZN2at6native29vectorized_elementwise_kernelILi4EZZZNS0_12prelu_kernelERNS_14TensorIteratorEENKUlvE_clEvENKUlvE0_clEvEUlffE_St5arrayIPcLm3EEEEviT0_T1_,"a",@progbits
	.sectionflags	@""
	.align	4
.nv.constant0._ZN2at6native29vectorized_elementwise_kernelILi4EZZZNS0_12prelu_kernelERNS_14TensorIteratorEENKUlvE_clEvENKUlvE0_clEvEUlffE_St5arrayIPcLm3EEEEviT0_T1_:
	.zero		928


//--------------------- .nv.constant0._ZN2at6native29vectorized_elementwise_kernelILi8EZZZNS0_12prelu_kernelERNS_14TensorIteratorEENKUlvE_clEvENKUlvE0_clEvEUlffE_St5arrayIPcLm3EEEEviT0_T1_ --------------------------
	.section	.nv.constant0._ZN2at6native29vectorized_elementwise_kernelILi8EZZZNS0_12prelu_kernelERNS_14TensorIteratorEENKUlvE_clEvENKUlvE0_clEvEUlffE_St5arrayIPcLm3EEEEviT0_T1_,"a",@progbits
	.sectionflags	@""
	.align	4
.nv.constant0._ZN2at6native29vectorized_elementwise_kernelILi8EZZZNS0_12prelu_kernelERNS_14TensorIteratorEENKUlvE_clEvENKUlvE0_clEvEUlffE_St5arrayIPcLm3EEEEviT0_T1_:
	.zero		928


//--------------------- .nv.constant0._ZN2at6native18elementwise_kernelILi128ELi4EZNS0_15gpu_kernel_implIZZZNS0_12prelu_kernelERNS_14TensorIteratorEENKUlvE_clEvENKUlvE_clEvEUlddE_EEvRNS_18TensorIteratorBaseERKT_EUliE_EEviT1_ --------------------------
	.section	.nv.constant0._ZN2at6native18elementwise_kernelILi128ELi4EZNS0_15gpu_kernel_implIZZZNS0_12prelu_kernelERNS_14TensorIteratorEENKUlvE_clEvENKUlvE_clEvEUlddE_EEvRNS_18TensorIteratorBaseERKT_EUliE_EEviT1_,"a",@progbits
	.sectionflags	@""
	.align	4
.nv.constant0._ZN2at6native18elementwise_kernelILi128ELi4EZNS0_15gpu_kernel_implIZZZNS0_12prelu_kernelERNS_14TensorIteratorEENKUlvE_clEvENKUlvE_clEvEUlddE_EEvRNS_18TensorIteratorBaseERKT_EUliE_EEviT1_:
	.zero		1552


//--------------------- .nv.constant0._ZN2at6native27unrolled_elementwise_kernelIZZZNS0_12prelu_kernelERNS_14TensorIteratorEENKUlvE_clEvENKUlvE_clEvEUlddE_St5arrayIPcLm3EELi4E23TrivialOffsetCalculatorILi2EjESA_ILi1EjENS0_6memory12LoadWithCastILi2EEENSD_13StoreWithCastILi1EEEEEviT_T0_T2_T3_T4_T5_ --------------------------
	.section	.nv.constant0._ZN2at6native27unrolled_elementwise_kernelIZZZNS0_12prelu_kernelERNS_14TensorIteratorEENKUlvE_clEvENKUlvE_clEvEUlddE_St5arrayIPcLm3EELi4E23TrivialOffsetCalculatorILi2EjESA_ILi1EjENS0_6memory12LoadWithCastILi2EEENSD_13StoreWithCastILi1EEEEEviT_T0_T2_T3_T4_T5_,"a",@progbits
	.sectionflags	@""
	.align	4
.nv.constant0._ZN2at6native27unrolled_elementwise_kernelIZZZNS0_12prelu_kernelERNS_14TensorIteratorEENKUlvE_clEvENKUlvE_clEvEUlddE_St5arrayIPcLm3EELi4E23TrivialOffsetCalculatorILi2EjESA_ILi1EjENS0_6memory12LoadWithCastILi2EEENSD_13StoreWithCastILi1EEEEEviT_T0_T2_T3_T4_T5_:
	.zero		952


//--------------------- .nv.constant0._ZN2at6native18elementwise_kernelILi128ELi2EZNS0_22gpu_kernel_impl_nocastIZZZNS0_12prelu_kernelERNS_14TensorIteratorEENKUlvE_clEvENKUlvE_clEvEUlddE_EEvRNS_18TensorIteratorBaseERKT_EUliE_EEviT1_ --------------------------
	.section	.nv.constant0._ZN2at6native18elementwise_kernelILi128ELi2EZNS0_22gpu_kernel_impl_nocastIZZZNS0_12prelu_kernelERNS_14TensorIteratorEENKUlvE_clEvENKUlvE_clEvEUlddE_EEvRNS_18TensorIteratorBaseERKT_EUliE_EEviT1_,"a",@progbits
	.sectionflags	@""
	.align	4
.nv.constant0._ZN2at6native18elementwise_kernelILi128ELi2EZNS0_22gpu_kernel_impl_nocastIZZZNS0_12prelu_kernelERNS_14TensorIteratorEENKUlvE_clEvENKUlvE_clEvEUlddE_EEvRNS_18TensorIteratorBaseERKT_EUliE_EEviT1_:
	.zero		1552


//--------------------- .nv.constant0._ZN2at6native27unrolled_elementwise_kernelIZZZNS0_12prelu_kernelERNS_14TensorIteratorEENKUlvE_clEvENKUlvE_clEvEUlddE_St5arrayIPcLm3EELi4E23TrivialOffsetCalculatorILi2EjESA_ILi1EjENS0_6memory15LoadWithoutCastENSD_16StoreWithoutCastEEEviT_T0_T2_T3_T4_T5_ --------------------------
	.section	.nv.constant0._ZN2at6native27unrolled_elementwise_kernelIZZZNS0_12prelu_kernelERNS_14TensorIteratorEENKUlvE_clEvENKUlvE_clEvEUlddE_St5arrayIPcLm3EELi4E23TrivialOffsetCalculatorILi2EjESA_ILi1EjENS0_6memory15LoadWithoutCastENSD_16StoreWithoutCastEEEviT_T0_T2_T3_T4_T5_,"a",@progbits
	.sectionflags	@""
	.align	4
.nv.constant0._ZN2at6native27unrolled_elementwise_kernelIZZZNS0_12prelu_kernelERNS_14TensorIteratorEENKUlvE_clEvENKUlvE_clEvEUlddE_St5arrayIPcLm3EELi4E23TrivialOffsetCalculatorILi2EjESA_ILi1EjENS0_6memory15LoadWithoutCastENSD_16StoreWithoutCastEEEviT_T0_T2_T3_T4_T5_:
	.zero		932


//--------------------- .nv.constant0._ZN2at6native29vectorized_elementwise_kernelILi2EZZZNS0_12prelu_kernelERNS_14TensorIteratorEENKUlvE_clEvENKUlvE_clEvEUlddE_St5arrayIPcLm3EEEEviT0_T1_ --------------------------
	.section	.nv.constant0._ZN2at6native29vectorized_elementwise_kernelILi2EZZZNS0_12prelu_kernelERNS_14TensorIteratorEENKUlvE_clEvENKUlvE_clEvEUlddE_St5arrayIPcLm3EEEEviT0_T1_,"a",@progbits
	.sectionflags	@""
	.align	4
.nv.constant0._ZN2at6native29vectorized_elementwise_kernelILi2EZZZNS0_12prelu_kernelERNS_14TensorIteratorEENKUlvE_clEvENKUlvE_clEvEUlddE_St5arrayIPcLm3EEEEviT0_T1_:
	.zero		928


//--------------------- .nv.constant0._ZN2at6native29vectorized_elementwise_kernelILi4EZZZNS0_12prelu_kernelERNS_14TensorIteratorEENKUlvE_clEvENKUlvE_clEvEUlddE_St5arrayIPcLm3EEEEviT0_T1_ --------------------------
	.section	.nv.constant0._ZN2at6native29vectorized_elementwise_kernelILi4EZZZNS0_12prelu_kernelERNS_14TensorIteratorEENKUlvE_clEvENKUlvE_clEvEUlddE_St5arrayIPcLm3EEEEviT0_T1_,"a",@progbits
	.sectionflags	@""
	.align	4
.nv.constant0._ZN2at6native29vectorized_elementwise_kernelILi4EZZZNS0_12prelu_kernelERNS_14TensorIteratorEENKUlvE_clEvENKUlvE_clEvEUlddE_St5arrayIPcLm3EEEEviT0_T1_:
	.zero		928


//--------------------- .nv.constant0._ZN2at6native29vectorized_elementwise_kernelILi8EZZZNS0_12prelu_kernelERNS_14TensorIteratorEENKUlvE_clEvENKUlvE_clEvEUlddE_St5arrayIPcLm3EEEEviT0_T1_ --------------------------
	.section	.nv.constant0._ZN2at6native29vectorized_elementwise_kernelILi8EZZZNS0_12prelu_kernelERNS_14TensorIteratorEENKUlvE_clEvENKUlvE_clEvEUlddE_St5arrayIPcLm3EEEEviT0_T1_,"a",@progbits
	.sectionflags	@""
	.align	4
.nv.constant0._ZN2at6native29vectorized_elementwise_kernelILi8EZZZNS0_12prelu_kernelERNS_14TensorIteratorEENKUlvE_clEvENKUlvE_clEvEUlddE_St5arrayIPcLm3EEEEviT0_T1_:
	.zero		928


//--------------------- SYMBOLS --------------------------

	.type		.nv.reservedSmem.offset0,@object
	.size		.nv.reservedSmem.offset0,0x4
	.type		__assertfail,@function
